//
// Generated by NVIDIA NVVM Compiler
//
// Compiler Build ID: CL-36424714
// Cuda compilation tools, release 13.0, V13.0.88
// Based on NVVM 20.0.0
//

.version 9.0
.target sm_100
.address_size 64

	// .globl	_Z18init_curand_statesP17curandStateXORWOWim
.global .align 4 .b8 precalc_xorwow_matrix[102400];
.global .align 4 .b8 precalc_xorwow_offset_matrix[102400];
.global .align 4 .b8 mrg32k3aM1[2304];
.global .align 4 .b8 mrg32k3aM2[2304];
.global .align 4 .b8 mrg32k3aM1SubSeq[2016];
.global .align 4 .b8 mrg32k3aM2SubSeq[2016];
.global .align 4 .b8 mrg32k3aM1Seq[2304];
.global .align 4 .b8 mrg32k3aM2Seq[2304];
.const .align 8 .b8 __cr_lgamma_table[72];
// _ZZN3cub18CUB_300001_SM_10006detail10radix_sort31DeviceRadixSortSingleTileKernelINS1_5radix10policy_hubIiiyE10Policy1000ELNS0_9SortOrderE0EiiyNS1_21identity_decomposer_tEEEvPKT1_PSA_PKT2_PSE_T3_iiT4_E12temp_storage has been demoted
// _ZZN3cub18CUB_300001_SM_10006detail10radix_sort30DeviceRadixSortHistogramKernelINS1_5radix10policy_hubIiiyE10Policy1000ELNS0_9SortOrderE0EiyNS1_21identity_decomposer_tEEEvPT2_PKT1_SA_iiT3_E12temp_storage has been demoted
// _ZZN3cub18CUB_300001_SM_10006detail10radix_sort33DeviceRadixSortExclusiveSumKernelINS1_5radix10policy_hubIiiyE10Policy1000EyEEvPT0_E12temp_storage has been demoted
// _ZZN3cub18CUB_300001_SM_10006detail10radix_sort29DeviceRadixSortOnesweepKernelINS1_5radix10policy_hubIiiyE10Policy1000ELNS0_9SortOrderE0EiiyiiNS1_21identity_decomposer_tEEEvPT5_SB_PT3_PKSC_PT1_PKSG_PT2_PKSK_T4_iiT6_E1s has been demoted
// _ZZN3cub18CUB_300001_SM_10006detail4scan16DeviceScanKernelINS2_10policy_hubIiiijN4cuda3std3__44plusIvEEE10Policy1000EN6thrust24THRUST_300001_SM_1000_NS10device_ptrIiEESF_NS0_13ScanTileStateIiLb1EEES9_NS1_10InputValueIiPiEEjiLb0EiEEvT0_T1_T2_iT3_T4_T5_E12temp_storage has been demoted
// _ZZN3cub18CUB_300001_SM_10006detail4scan16DeviceScanKernelINS2_10policy_hubIiiimN4cuda3std3__44plusIvEEE10Policy1000EN6thrust24THRUST_300001_SM_1000_NS10device_ptrIiEESF_NS0_13ScanTileStateIiLb1EEES9_NS1_10InputValueIiPiEEmiLb0EiEEvT0_T1_T2_iT3_T4_T5_E12temp_storage has been demoted
.global .align 1 .b8 _ZN34_INTERNAL_ba94ad45_4_k_cu_4fca02c84cuda3std3__45__cpo5beginE[1];
.global .align 1 .b8 _ZN34_INTERNAL_ba94ad45_4_k_cu_4fca02c84cuda3std3__45__cpo3endE[1];
.global .align 1 .b8 _ZN34_INTERNAL_ba94ad45_4_k_cu_4fca02c84cuda3std3__45__cpo6cbeginE[1];
.global .align 1 .b8 _ZN34_INTERNAL_ba94ad45_4_k_cu_4fca02c84cuda3std3__45__cpo4cendE[1];
.global .align 1 .b8 _ZN34_INTERNAL_ba94ad45_4_k_cu_4fca02c84cuda3std3__45__cpo6rbeginE[1];
.global .align 1 .b8 _ZN34_INTERNAL_ba94ad45_4_k_cu_4fca02c84cuda3std3__45__cpo4rendE[1];
.global .align 1 .b8 _ZN34_INTERNAL_ba94ad45_4_k_cu_4fca02c84cuda3std3__45__cpo7crbeginE[1];
.global .align 1 .b8 _ZN34_INTERNAL_ba94ad45_4_k_cu_4fca02c84cuda3std3__45__cpo5crendE[1];
.global .align 1 .b8 _ZN34_INTERNAL_ba94ad45_4_k_cu_4fca02c84cuda3std3__436_GLOBAL__N__ba94ad45_4_k_cu_4fca02c86ignoreE[1];
.global .align 1 .b8 _ZN34_INTERNAL_ba94ad45_4_k_cu_4fca02c84cuda3std3__419piecewise_constructE[1];
.global .align 1 .b8 _ZN34_INTERNAL_ba94ad45_4_k_cu_4fca02c84cuda3std3__48in_placeE[1];
.global .align 1 .b8 _ZN34_INTERNAL_ba94ad45_4_k_cu_4fca02c84cuda3std3__420unreachable_sentinelE[1];
.global .align 1 .b8 _ZN34_INTERNAL_ba94ad45_4_k_cu_4fca02c84cuda3std3__47nulloptE[1];
.global .align 1 .b8 _ZN34_INTERNAL_ba94ad45_4_k_cu_4fca02c84cuda3std3__48unexpectE[1];
.global .align 1 .b8 _ZN34_INTERNAL_ba94ad45_4_k_cu_4fca02c84cuda3std6ranges3__45__cpo4swapE[1];
.global .align 1 .b8 _ZN34_INTERNAL_ba94ad45_4_k_cu_4fca02c84cuda3std6ranges3__45__cpo9iter_moveE[1];
.global .align 1 .b8 _ZN34_INTERNAL_ba94ad45_4_k_cu_4fca02c84cuda3std6ranges3__45__cpo5beginE[1];
.global .align 1 .b8 _ZN34_INTERNAL_ba94ad45_4_k_cu_4fca02c84cuda3std6ranges3__45__cpo3endE[1];
.global .align 1 .b8 _ZN34_INTERNAL_ba94ad45_4_k_cu_4fca02c84cuda3std6ranges3__45__cpo6cbeginE[1];
.global .align 1 .b8 _ZN34_INTERNAL_ba94ad45_4_k_cu_4fca02c84cuda3std6ranges3__45__cpo4cendE[1];
.global .align 1 .b8 _ZN34_INTERNAL_ba94ad45_4_k_cu_4fca02c84cuda3std6ranges3__45__cpo7advanceE[1];
.global .align 1 .b8 _ZN34_INTERNAL_ba94ad45_4_k_cu_4fca02c84cuda3std6ranges3__45__cpo9iter_swapE[1];
.global .align 1 .b8 _ZN34_INTERNAL_ba94ad45_4_k_cu_4fca02c84cuda3std6ranges3__45__cpo4nextE[1];
.global .align 1 .b8 _ZN34_INTERNAL_ba94ad45_4_k_cu_4fca02c84cuda3std6ranges3__45__cpo4prevE[1];
.global .align 1 .b8 _ZN34_INTERNAL_ba94ad45_4_k_cu_4fca02c84cuda3std6ranges3__45__cpo4dataE[1];
.global .align 1 .b8 _ZN34_INTERNAL_ba94ad45_4_k_cu_4fca02c84cuda3std6ranges3__45__cpo5cdataE[1];
.global .align 1 .b8 _ZN34_INTERNAL_ba94ad45_4_k_cu_4fca02c84cuda3std6ranges3__45__cpo4sizeE[1];
.global .align 1 .b8 _ZN34_INTERNAL_ba94ad45_4_k_cu_4fca02c84cuda3std6ranges3__45__cpo5ssizeE[1];
.global .align 1 .b8 _ZN34_INTERNAL_ba94ad45_4_k_cu_4fca02c84cuda3std6ranges3__45__cpo8distanceE[1];
.global .align 1 .b8 _ZN34_INTERNAL_ba94ad45_4_k_cu_4fca02c86thrust24THRUST_300001_SM_1000_NS8cuda_cub3parE[1];
.global .align 1 .b8 _ZN34_INTERNAL_ba94ad45_4_k_cu_4fca02c86thrust24THRUST_300001_SM_1000_NS8cuda_cub10par_nosyncE[1];
.global .align 1 .b8 _ZN34_INTERNAL_ba94ad45_4_k_cu_4fca02c86thrust24THRUST_300001_SM_1000_NS6system6detail10sequential3seqE[1];
.global .align 1 .b8 _ZN34_INTERNAL_ba94ad45_4_k_cu_4fca02c86thrust24THRUST_300001_SM_1000_NS6system3cpp3parE[1];
.global .align 1 .b8 _ZN34_INTERNAL_ba94ad45_4_k_cu_4fca02c86thrust24THRUST_300001_SM_1000_NS12placeholders2_1E[1];
.global .align 1 .b8 _ZN34_INTERNAL_ba94ad45_4_k_cu_4fca02c86thrust24THRUST_300001_SM_1000_NS12placeholders2_2E[1];
.global .align 1 .b8 _ZN34_INTERNAL_ba94ad45_4_k_cu_4fca02c86thrust24THRUST_300001_SM_1000_NS12placeholders2_3E[1];
.global .align 1 .b8 _ZN34_INTERNAL_ba94ad45_4_k_cu_4fca02c86thrust24THRUST_300001_SM_1000_NS12placeholders2_4E[1];
.global .align 1 .b8 _ZN34_INTERNAL_ba94ad45_4_k_cu_4fca02c86thrust24THRUST_300001_SM_1000_NS12placeholders2_5E[1];
.global .align 1 .b8 _ZN34_INTERNAL_ba94ad45_4_k_cu_4fca02c86thrust24THRUST_300001_SM_1000_NS12placeholders2_6E[1];
.global .align 1 .b8 _ZN34_INTERNAL_ba94ad45_4_k_cu_4fca02c86thrust24THRUST_300001_SM_1000_NS12placeholders2_7E[1];
.global .align 1 .b8 _ZN34_INTERNAL_ba94ad45_4_k_cu_4fca02c86thrust24THRUST_300001_SM_1000_NS12placeholders2_8E[1];
.global .align 1 .b8 _ZN34_INTERNAL_ba94ad45_4_k_cu_4fca02c86thrust24THRUST_300001_SM_1000_NS12placeholders2_9E[1];
.global .align 1 .b8 _ZN34_INTERNAL_ba94ad45_4_k_cu_4fca02c86thrust24THRUST_300001_SM_1000_NS12placeholders3_10E[1];
.global .align 1 .b8 _ZN34_INTERNAL_ba94ad45_4_k_cu_4fca02c86thrust24THRUST_300001_SM_1000_NS3seqE[1];
.global .align 1 .b8 _ZN34_INTERNAL_ba94ad45_4_k_cu_4fca02c86thrust24THRUST_300001_SM_1000_NS6deviceE[1];

.visible .entry _Z18init_curand_statesP17curandStateXORWOWim(
	.param .u64 .ptr .align 1 _Z18init_curand_statesP17curandStateXORWOWim_param_0,
	.param .u32 _Z18init_curand_statesP17curandStateXORWOWim_param_1,
	.param .u64 _Z18init_curand_statesP17curandStateXORWOWim_param_2
)
{
	.reg .pred 	%p<25>;
	.reg .b32 	%r<414>;
	.reg .b64 	%rd<19>;

	ld.param.u64 	%rd8, [_Z18init_curand_statesP17curandStateXORWOWim_param_0];
	ld.param.u32 	%r183, [_Z18init_curand_statesP17curandStateXORWOWim_param_1];
	ld.param.u64 	%rd9, [_Z18init_curand_statesP17curandStateXORWOWim_param_2];
	mov.u32 	%r184, %ctaid.x;
	mov.u32 	%r185, %ntid.x;
	mov.u32 	%r186, %tid.x;
	mad.lo.s32 	%r1, %r184, %r185, %r186;
	setp.ge.s32 	%p1, %r1, %r183;
	@%p1 bra 	$L__BB0_44;
	cvta.to.global.u64 	%rd10, %rd8;
	cvt.s64.s32 	%rd18, %r1;
	mul.wide.s32 	%rd11, %r1, 48;
	add.s64 	%rd2, %rd10, %rd11;
	cvt.u32.u64 	%r187, %rd9;
	xor.b32  	%r188, %r187, -1429050551;
	mul.lo.s32 	%r189, %r188, 1099087573;
	{ .reg .b32 tmp; mov.b64 {tmp, %r190}, %rd9; }
	xor.b32  	%r191, %r190, -136515619;
	mul.lo.s32 	%r192, %r191, -1703105765;
	add.s32 	%r193, %r189, %r192;
	add.s32 	%r194, %r193, 6615241;
	add.s32 	%r195, %r189, 123456789;
	st.global.v2.u32 	[%rd2], {%r194, %r195};
	xor.b32  	%r196, %r189, 362436069;
	add.s32 	%r197, %r192, 521288629;
	st.global.v2.u32 	[%rd2+8], {%r196, %r197};
	xor.b32  	%r198, %r192, 88675123;
	add.s32 	%r199, %r189, 5783321;
	st.global.v2.u32 	[%rd2+16], {%r198, %r199};
	setp.eq.s32 	%p2, %r1, 0;
	@%p2 bra 	$L__BB0_43;
	mov.b32 	%r320, 0;
$L__BB0_3:
	and.b64  	%rd4, %rd18, 3;
	setp.eq.s64 	%p3, %rd4, 0;
	@%p3 bra 	$L__BB0_42;
	mul.wide.u32 	%rd12, %r320, 3200;
	mov.u64 	%rd13, precalc_xorwow_matrix;
	add.s64 	%rd5, %rd13, %rd12;
	cvt.u32.u64 	%r3, %rd4;
	mov.b32 	%r321, 0;
$L__BB0_5:
	mov.b32 	%r334, 0;
	mov.u32 	%r335, %r334;
	mov.u32 	%r336, %r334;
	mov.u32 	%r337, %r334;
	mov.u32 	%r338, %r334;
	mov.u32 	%r327, %r334;
$L__BB0_6:
	mul.wide.u32 	%rd14, %r327, 4;
	add.s64 	%rd15, %rd2, %rd14;
	ld.global.u32 	%r11, [%rd15+4];
	shl.b32 	%r12, %r327, 5;
	mov.b32 	%r333, 0;
$L__BB0_7:
	.pragma "nounroll";
	shr.u32 	%r204, %r11, %r333;
	and.b32  	%r205, %r204, 1;
	setp.eq.b32 	%p4, %r205, 1;
	not.pred 	%p5, %p4;
	add.s32 	%r206, %r12, %r333;
	mul.lo.s32 	%r207, %r206, 5;
	mul.wide.u32 	%rd16, %r207, 4;
	add.s64 	%rd6, %rd5, %rd16;
	@%p5 bra 	$L__BB0_9;
	ld.global.u32 	%r208, [%rd6];
	xor.b32  	%r338, %r338, %r208;
	ld.global.u32 	%r209, [%rd6+4];
	xor.b32  	%r337, %r337, %r209;
	ld.global.u32 	%r210, [%rd6+8];
	xor.b32  	%r336, %r336, %r210;
	ld.global.u32 	%r211, [%rd6+12];
	xor.b32  	%r335, %r335, %r211;
	ld.global.u32 	%r212, [%rd6+16];
	xor.b32  	%r334, %r334, %r212;
$L__BB0_9:
	and.b32  	%r214, %r204, 2;
	setp.eq.s32 	%p6, %r214, 0;
	@%p6 bra 	$L__BB0_11;
	ld.global.u32 	%r215, [%rd6+20];
	xor.b32  	%r338, %r338, %r215;
	ld.global.u32 	%r216, [%rd6+24];
	xor.b32  	%r337, %r337, %r216;
	ld.global.u32 	%r217, [%rd6+28];
	xor.b32  	%r336, %r336, %r217;
	ld.global.u32 	%r218, [%rd6+32];
	xor.b32  	%r335, %r335, %r218;
	ld.global.u32 	%r219, [%rd6+36];
	xor.b32  	%r334, %r334, %r219;
$L__BB0_11:
	and.b32  	%r221, %r204, 4;
	setp.eq.s32 	%p7, %r221, 0;
	@%p7 bra 	$L__BB0_13;
	ld.global.u32 	%r222, [%rd6+40];
	xor.b32  	%r338, %r338, %r222;
	ld.global.u32 	%r223, [%rd6+44];
	xor.b32  	%r337, %r337, %r223;
	ld.global.u32 	%r224, [%rd6+48];
	xor.b32  	%r336, %r336, %r224;
	ld.global.u32 	%r225, [%rd6+52];
	xor.b32  	%r335, %r335, %r225;
	ld.global.u32 	%r226, [%rd6+56];
	xor.b32  	%r334, %r334, %r226;
$L__BB0_13:
	and.b32  	%r228, %r204, 8;
	setp.eq.s32 	%p8, %r228, 0;
	@%p8 bra 	$L__BB0_15;
	ld.global.u32 	%r229, [%rd6+60];
	xor.b32  	%r338, %r338, %r229;
	ld.global.u32 	%r230, [%rd6+64];
	xor.b32  	%r337, %r337, %r230;
	ld.global.u32 	%r231, [%rd6+68];
	xor.b32  	%r336, %r336, %r231;
	ld.global.u32 	%r232, [%rd6+72];
	xor.b32  	%r335, %r335, %r232;
	ld.global.u32 	%r233, [%rd6+76];
	xor.b32  	%r334, %r334, %r233;
$L__BB0_15:
	and.b32  	%r235, %r204, 16;
	setp.eq.s32 	%p9, %r235, 0;
	@%p9 bra 	$L__BB0_17;
	ld.global.u32 	%r236, [%rd6+80];
	xor.b32  	%r338, %r338, %r236;
	ld.global.u32 	%r237, [%rd6+84];
	xor.b32  	%r337, %r337, %r237;
	ld.global.u32 	%r238, [%rd6+88];
	xor.b32  	%r336, %r336, %r238;
	ld.global.u32 	%r239, [%rd6+92];
	xor.b32  	%r335, %r335, %r239;
	ld.global.u32 	%r240, [%rd6+96];
	xor.b32  	%r334, %r334, %r240;
$L__BB0_17:
	and.b32  	%r242, %r204, 32;
	setp.eq.s32 	%p10, %r242, 0;
	@%p10 bra 	$L__BB0_19;
	ld.global.u32 	%r243, [%rd6+100];
	xor.b32  	%r338, %r338, %r243;
	ld.global.u32 	%r244, [%rd6+104];
	xor.b32  	%r337, %r337, %r244;
	ld.global.u32 	%r245, [%rd6+108];
	xor.b32  	%r336, %r336, %r245;
	ld.global.u32 	%r246, [%rd6+112];
	xor.b32  	%r335, %r335, %r246;
	ld.global.u32 	%r247, [%rd6+116];
	xor.b32  	%r334, %r334, %r247;
$L__BB0_19:
	and.b32  	%r249, %r204, 64;
	setp.eq.s32 	%p11, %r249, 0;
	@%p11 bra 	$L__BB0_21;
	ld.global.u32 	%r250, [%rd6+120];
	xor.b32  	%r338, %r338, %r250;
	ld.global.u32 	%r251, [%rd6+124];
	xor.b32  	%r337, %r337, %r251;
	ld.global.u32 	%r252, [%rd6+128];
	xor.b32  	%r336, %r336, %r252;
	ld.global.u32 	%r253, [%rd6+132];
	xor.b32  	%r335, %r335, %r253;
	ld.global.u32 	%r254, [%rd6+136];
	xor.b32  	%r334, %r334, %r254;
$L__BB0_21:
	and.b32  	%r256, %r204, 128;
	setp.eq.s32 	%p12, %r256, 0;
	@%p12 bra 	$L__BB0_23;
	ld.global.u32 	%r257, [%rd6+140];
	xor.b32  	%r338, %r338, %r257;
	ld.global.u32 	%r258, [%rd6+144];
	xor.b32  	%r337, %r337, %r258;
	ld.global.u32 	%r259, [%rd6+148];
	xor.b32  	%r336, %r336, %r259;
	ld.global.u32 	%r260, [%rd6+152];
	xor.b32  	%r335, %r335, %r260;
	ld.global.u32 	%r261, [%rd6+156];
	xor.b32  	%r334, %r334, %r261;
$L__BB0_23:
	and.b32  	%r263, %r204, 256;
	setp.eq.s32 	%p13, %r263, 0;
	@%p13 bra 	$L__BB0_25;
	ld.global.u32 	%r264, [%rd6+160];
	xor.b32  	%r338, %r338, %r264;
	ld.global.u32 	%r265, [%rd6+164];
	xor.b32  	%r337, %r337, %r265;
	ld.global.u32 	%r266, [%rd6+168];
	xor.b32  	%r336, %r336, %r266;
	ld.global.u32 	%r267, [%rd6+172];
	xor.b32  	%r335, %r335, %r267;
	ld.global.u32 	%r268, [%rd6+176];
	xor.b32  	%r334, %r334, %r268;
$L__BB0_25:
	and.b32  	%r270, %r204, 512;
	setp.eq.s32 	%p14, %r270, 0;
	@%p14 bra 	$L__BB0_27;
	ld.global.u32 	%r271, [%rd6+180];
	xor.b32  	%r338, %r338, %r271;
	ld.global.u32 	%r272, [%rd6+184];
	xor.b32  	%r337, %r337, %r272;
	ld.global.u32 	%r273, [%rd6+188];
	xor.b32  	%r336, %r336, %r273;
	ld.global.u32 	%r274, [%rd6+192];
	xor.b32  	%r335, %r335, %r274;
	ld.global.u32 	%r275, [%rd6+196];
	xor.b32  	%r334, %r334, %r275;
$L__BB0_27:
	and.b32  	%r277, %r204, 1024;
	setp.eq.s32 	%p15, %r277, 0;
	@%p15 bra 	$L__BB0_29;
	ld.global.u32 	%r278, [%rd6+200];
	xor.b32  	%r338, %r338, %r278;
	ld.global.u32 	%r279, [%rd6+204];
	xor.b32  	%r337, %r337, %r279;
	ld.global.u32 	%r280, [%rd6+208];
	xor.b32  	%r336, %r336, %r280;
	ld.global.u32 	%r281, [%rd6+212];
	xor.b32  	%r335, %r335, %r281;
	ld.global.u32 	%r282, [%rd6+216];
	xor.b32  	%r334, %r334, %r282;
$L__BB0_29:
	and.b32  	%r284, %r204, 2048;
	setp.eq.s32 	%p16, %r284, 0;
	@%p16 bra 	$L__BB0_31;
	ld.global.u32 	%r285, [%rd6+220];
	xor.b32  	%r338, %r338, %r285;
	ld.global.u32 	%r286, [%rd6+224];
	xor.b32  	%r337, %r337, %r286;
	ld.global.u32 	%r287, [%rd6+228];
	xor.b32  	%r336, %r336, %r287;
	ld.global.u32 	%r288, [%rd6+232];
	xor.b32  	%r335, %r335, %r288;
	ld.global.u32 	%r289, [%rd6+236];
	xor.b32  	%r334, %r334, %r289;
$L__BB0_31:
	and.b32  	%r291, %r204, 4096;
	setp.eq.s32 	%p17, %r291, 0;
	@%p17 bra 	$L__BB0_33;
	ld.global.u32 	%r292, [%rd6+240];
	xor.b32  	%r338, %r338, %r292;
	ld.global.u32 	%r293, [%rd6+244];
	xor.b32  	%r337, %r337, %r293;
	ld.global.u32 	%r294, [%rd6+248];
	xor.b32  	%r336, %r336, %r294;
	ld.global.u32 	%r295, [%rd6+252];
	xor.b32  	%r335, %r335, %r295;
	ld.global.u32 	%r296, [%rd6+256];
	xor.b32  	%r334, %r334, %r296;
$L__BB0_33:
	and.b32  	%r298, %r204, 8192;
	setp.eq.s32 	%p18, %r298, 0;
	@%p18 bra 	$L__BB0_35;
	ld.global.u32 	%r299, [%rd6+260];
	xor.b32  	%r338, %r338, %r299;
	ld.global.u32 	%r300, [%rd6+264];
	xor.b32  	%r337, %r337, %r300;
	ld.global.u32 	%r301, [%rd6+268];
	xor.b32  	%r336, %r336, %r301;
	ld.global.u32 	%r302, [%rd6+272];
	xor.b32  	%r335, %r335, %r302;
	ld.global.u32 	%r303, [%rd6+276];
	xor.b32  	%r334, %r334, %r303;
$L__BB0_35:
	and.b32  	%r305, %r204, 16384;
	setp.eq.s32 	%p19, %r305, 0;
	@%p19 bra 	$L__BB0_37;
	ld.global.u32 	%r306, [%rd6+280];
	xor.b32  	%r338, %r338, %r306;
	ld.global.u32 	%r307, [%rd6+284];
	xor.b32  	%r337, %r337, %r307;
	ld.global.u32 	%r308, [%rd6+288];
	xor.b32  	%r336, %r336, %r308;
	ld.global.u32 	%r309, [%rd6+292];
	xor.b32  	%r335, %r335, %r309;
	ld.global.u32 	%r310, [%rd6+296];
	xor.b32  	%r334, %r334, %r310;
$L__BB0_37:
	and.b32  	%r312, %r204, 32768;
	setp.eq.s32 	%p20, %r312, 0;
	@%p20 bra 	$L__BB0_39;
	ld.global.u32 	%r313, [%rd6+300];
	xor.b32  	%r338, %r338, %r313;
	ld.global.u32 	%r314, [%rd6+304];
	xor.b32  	%r337, %r337, %r314;
	ld.global.u32 	%r315, [%rd6+308];
	xor.b32  	%r336, %r336, %r315;
	ld.global.u32 	%r316, [%rd6+312];
	xor.b32  	%r335, %r335, %r316;
	ld.global.u32 	%r317, [%rd6+316];
	xor.b32  	%r334, %r334, %r317;
$L__BB0_39:
	add.s32 	%r333, %r333, 16;
	setp.ne.s32 	%p21, %r333, 32;
	@%p21 bra 	$L__BB0_7;
	mad.lo.s32 	%r318, %r327, -31, %r12;
	add.s32 	%r327, %r318, 1;
	setp.ne.s32 	%p22, %r327, 5;
	@%p22 bra 	$L__BB0_6;
	st.global.u32 	[%rd2+4], %r338;
	st.global.u32 	[%rd2+8], %r337;
	st.global.u32 	[%rd2+12], %r336;
	st.global.u32 	[%rd2+16], %r335;
	st.global.u32 	[%rd2+20], %r334;
	add.s32 	%r321, %r321, 1;
	setp.lt.u32 	%p23, %r321, %r3;
	@%p23 bra 	$L__BB0_5;
$L__BB0_42:
	shr.u64 	%rd7, %rd18, 2;
	add.s32 	%r320, %r320, 1;
	setp.gt.u64 	%p24, %rd18, 3;
	mov.u64 	%rd18, %rd7;
	@%p24 bra 	$L__BB0_3;
$L__BB0_43:
	mov.b32 	%r319, 0;
	st.global.v2.u32 	[%rd2+24], {%r319, %r319};
	st.global.u32 	[%rd2+32], %r319;
	mov.b64 	%rd17, 0;
	st.global.u64 	[%rd2+40], %rd17;
$L__BB0_44:
	ret;

}
	// .globl	_Z31generate_random_edges_canonicalPiS_iiP17curandStateXORWOW
.visible .entry _Z31generate_random_edges_canonicalPiS_iiP17curandStateXORWOW(
	.param .u64 .ptr .align 1 _Z31generate_random_edges_canonicalPiS_iiP17curandStateXORWOW_param_0,
	.param .u64 .ptr .align 1 _Z31generate_random_edges_canonicalPiS_iiP17curandStateXORWOW_param_1,
	.param .u32 _Z31generate_random_edges_canonicalPiS_iiP17curandStateXORWOW_param_2,
	.param .u32 _Z31generate_random_edges_canonicalPiS_iiP17curandStateXORWOW_param_3,
	.param .u64 .ptr .align 1 _Z31generate_random_edges_canonicalPiS_iiP17curandStateXORWOW_param_4
)
{
	.reg .pred 	%p<3>;
	.reg .b32 	%r<42>;
	.reg .b32 	%f<12>;
	.reg .b64 	%rd<12>;
	.reg .b64 	%fd<2>;

	ld.param.u64 	%rd2, [_Z31generate_random_edges_canonicalPiS_iiP17curandStateXORWOW_param_0];
	ld.param.u64 	%rd3, [_Z31generate_random_edges_canonicalPiS_iiP17curandStateXORWOW_param_1];
	ld.param.u32 	%r16, [_Z31generate_random_edges_canonicalPiS_iiP17curandStateXORWOW_param_2];
	ld.param.u32 	%r15, [_Z31generate_random_edges_canonicalPiS_iiP17curandStateXORWOW_param_3];
	ld.param.u64 	%rd4, [_Z31generate_random_edges_canonicalPiS_iiP17curandStateXORWOW_param_4];
	mov.u32 	%r17, %ctaid.x;
	mov.u32 	%r18, %ntid.x;
	mov.u32 	%r19, %tid.x;
	mad.lo.s32 	%r1, %r17, %r18, %r19;
	setp.ge.s32 	%p1, %r1, %r16;
	@%p1 bra 	$L__BB1_4;
	cvta.to.global.u64 	%rd5, %rd4;
	mul.wide.s32 	%rd6, %r1, 48;
	add.s64 	%rd1, %rd5, %rd6;
	ld.global.v2.u32 	{%r20, %r21}, [%rd1];
	ld.global.v2.u32 	{%r2, %r3}, [%rd1+8];
	ld.global.v2.u32 	{%r4, %r5}, [%rd1+16];
	ld.global.v2.u32 	{%r6, %r7}, [%rd1+24];
	ld.global.f32 	%f1, [%rd1+32];
	ld.global.f64 	%fd1, [%rd1+40];
	shr.u32 	%r22, %r21, 2;
	xor.b32  	%r23, %r22, %r21;
	shl.b32 	%r24, %r5, 4;
	shl.b32 	%r25, %r23, 1;
	xor.b32  	%r26, %r24, %r25;
	xor.b32  	%r27, %r26, %r5;
	xor.b32  	%r8, %r27, %r23;
	add.s32 	%r28, %r20, %r8;
	add.s32 	%r29, %r28, 362437;
	cvt.rn.f32.u32 	%f2, %r29;
	fma.rn.f32 	%f3, %f2, 0f2F800000, 0f2F000000;
	shr.u32 	%r30, %r2, 2;
	xor.b32  	%r31, %r30, %r2;
	shl.b32 	%r32, %r8, 4;
	shl.b32 	%r33, %r31, 1;
	xor.b32  	%r34, %r33, %r32;
	xor.b32  	%r35, %r34, %r31;
	xor.b32  	%r9, %r35, %r8;
	add.s32 	%r10, %r20, 724874;
	add.s32 	%r36, %r9, %r10;
	cvt.rn.f32.u32 	%f4, %r36;
	fma.rn.f32 	%f5, %f4, 0f2F800000, 0f2F000000;
	add.s32 	%r37, %r15, -1;
	cvt.rn.f32.s32 	%f6, %r37;
	add.f32 	%f7, %f6, 0f3F7FFFEF;
	mul.f32 	%f8, %f7, %f3;
	cvt.rzi.f32.f32 	%f9, %f8;
	cvt.rzi.s32.f32 	%r11, %f9;
	mul.f32 	%f10, %f7, %f5;
	cvt.rzi.f32.f32 	%f11, %f10;
	cvt.rzi.s32.f32 	%r41, %f11;
	setp.ne.s32 	%p2, %r11, %r41;
	@%p2 bra 	$L__BB1_3;
	add.s32 	%r38, %r11, 1;
	rem.s32 	%r41, %r38, %r15;
$L__BB1_3:
	min.s32 	%r39, %r11, %r41;
	max.s32 	%r40, %r11, %r41;
	cvta.to.global.u64 	%rd7, %rd2;
	mul.wide.s32 	%rd8, %r1, 4;
	add.s64 	%rd9, %rd7, %rd8;
	st.global.u32 	[%rd9], %r39;
	cvta.to.global.u64 	%rd10, %rd3;
	add.s64 	%rd11, %rd10, %rd8;
	st.global.u32 	[%rd11], %r40;
	st.global.v2.u32 	[%rd1], {%r10, %r3};
	st.global.v2.u32 	[%rd1+8], {%r4, %r5};
	st.global.v2.u32 	[%rd1+16], {%r8, %r9};
	st.global.v2.u32 	[%rd1+24], {%r6, %r7};
	st.global.f32 	[%rd1+32], %f1;
	st.global.f64 	[%rd1+40], %fd1;
$L__BB1_4:
	ret;

}
	// .globl	_Z26duplicate_edges_undirectedPKiS0_PiS1_i
.visible .entry _Z26duplicate_edges_undirectedPKiS0_PiS1_i(
	.param .u64 .ptr .align 1 _Z26duplicate_edges_undirectedPKiS0_PiS1_i_param_0,
	.param .u64 .ptr .align 1 _Z26duplicate_edges_undirectedPKiS0_PiS1_i_param_1,
	.param .u64 .ptr .align 1 _Z26duplicate_edges_undirectedPKiS0_PiS1_i_param_2,
	.param .u64 .ptr .align 1 _Z26duplicate_edges_undirectedPKiS0_PiS1_i_param_3,
	.param .u32 _Z26duplicate_edges_undirectedPKiS0_PiS1_i_param_4
)
{
	.reg .pred 	%p<2>;
	.reg .b32 	%r<9>;
	.reg .b64 	%rd<15>;

	ld.param.u64 	%rd1, [_Z26duplicate_edges_undirectedPKiS0_PiS1_i_param_0];
	ld.param.u64 	%rd2, [_Z26duplicate_edges_undirectedPKiS0_PiS1_i_param_1];
	ld.param.u64 	%rd3, [_Z26duplicate_edges_undirectedPKiS0_PiS1_i_param_2];
	ld.param.u64 	%rd4, [_Z26duplicate_edges_undirectedPKiS0_PiS1_i_param_3];
	ld.param.u32 	%r2, [_Z26duplicate_edges_undirectedPKiS0_PiS1_i_param_4];
	mov.u32 	%r3, %ctaid.x;
	mov.u32 	%r4, %ntid.x;
	mov.u32 	%r5, %tid.x;
	mad.lo.s32 	%r1, %r3, %r4, %r5;
	setp.ge.s32 	%p1, %r1, %r2;
	@%p1 bra 	$L__BB2_2;
	cvta.to.global.u64 	%rd5, %rd1;
	cvta.to.global.u64 	%rd6, %rd2;
	cvta.to.global.u64 	%rd7, %rd3;
	cvta.to.global.u64 	%rd8, %rd4;
	mul.wide.s32 	%rd9, %r1, 4;
	add.s64 	%rd10, %rd5, %rd9;
	ld.global.u32 	%r6, [%rd10];
	add.s64 	%rd11, %rd6, %rd9;
	ld.global.u32 	%r7, [%rd11];
	shl.b32 	%r8, %r1, 1;
	mul.wide.s32 	%rd12, %r8, 4;
	add.s64 	%rd13, %rd7, %rd12;
	st.global.u32 	[%rd13], %r6;
	add.s64 	%rd14, %rd8, %rd12;
	st.global.u32 	[%rd14], %r7;
	st.global.u32 	[%rd13+4], %r7;
	st.global.u32 	[%rd14+4], %r6;
$L__BB2_2:
	ret;

}
	// .globl	_Z20count_edges_per_nodePKiPii
.visible .entry _Z20count_edges_per_nodePKiPii(
	.param .u64 .ptr .align 1 _Z20count_edges_per_nodePKiPii_param_0,
	.param .u64 .ptr .align 1 _Z20count_edges_per_nodePKiPii_param_1,
	.param .u32 _Z20count_edges_per_nodePKiPii_param_2
)
{
	.reg .pred 	%p<3>;
	.reg .b32 	%r<13>;
	.reg .b64 	%rd<9>;

	ld.param.u64 	%rd3, [_Z20count_edges_per_nodePKiPii_param_0];
	ld.param.u64 	%rd4, [_Z20count_edges_per_nodePKiPii_param_1];
	ld.param.u32 	%r6, [_Z20count_edges_per_nodePKiPii_param_2];
	mov.u32 	%r7, %ctaid.x;
	mov.u32 	%r1, %ntid.x;
	mov.u32 	%r8, %tid.x;
	mad.lo.s32 	%r12, %r7, %r1, %r8;
	setp.ge.s32 	%p1, %r12, %r6;
	@%p1 bra 	$L__BB3_3;
	mov.u32 	%r9, %nctaid.x;
	mul.lo.s32 	%r3, %r1, %r9;
	cvta.to.global.u64 	%rd1, %rd3;
	cvta.to.global.u64 	%rd2, %rd4;
$L__BB3_2:
	mul.wide.s32 	%rd5, %r12, 4;
	add.s64 	%rd6, %rd1, %rd5;
	ld.global.u32 	%r10, [%rd6];
	mul.wide.s32 	%rd7, %r10, 4;
	add.s64 	%rd8, %rd2, %rd7;
	atom.global.add.u32 	%r11, [%rd8], 1;
	add.s32 	%r12, %r12, %r3;
	setp.lt.s32 	%p2, %r12, %r6;
	@%p2 bra 	$L__BB3_2;
$L__BB3_3:
	ret;

}
	// .globl	_Z23demo_neighbor_iterationPKiS0_S0_Pxi
.visible .entry _Z23demo_neighbor_iterationPKiS0_S0_Pxi(
	.param .u64 .ptr .align 1 _Z23demo_neighbor_iterationPKiS0_S0_Pxi_param_0,
	.param .u64 .ptr .align 1 _Z23demo_neighbor_iterationPKiS0_S0_Pxi_param_1,
	.param .u64 .ptr .align 1 _Z23demo_neighbor_iterationPKiS0_S0_Pxi_param_2,
	.param .u64 .ptr .align 1 _Z23demo_neighbor_iterationPKiS0_S0_Pxi_param_3,
	.param .u32 _Z23demo_neighbor_iterationPKiS0_S0_Pxi_param_4
)
{
	.reg .pred 	%p<11>;
	.reg .b32 	%r<38>;
	.reg .b64 	%rd<105>;

	ld.param.u64 	%rd19, [_Z23demo_neighbor_iterationPKiS0_S0_Pxi_param_0];
	ld.param.u64 	%rd16, [_Z23demo_neighbor_iterationPKiS0_S0_Pxi_param_1];
	ld.param.u64 	%rd17, [_Z23demo_neighbor_iterationPKiS0_S0_Pxi_param_2];
	ld.param.u64 	%rd18, [_Z23demo_neighbor_iterationPKiS0_S0_Pxi_param_3];
	ld.param.u32 	%r24, [_Z23demo_neighbor_iterationPKiS0_S0_Pxi_param_4];
	cvta.to.global.u64 	%rd1, %rd19;
	mov.u32 	%r25, %ctaid.x;
	mov.u32 	%r26, %ntid.x;
	mov.u32 	%r27, %tid.x;
	mad.lo.s32 	%r1, %r25, %r26, %r27;
	setp.ge.s32 	%p1, %r1, %r24;
	@%p1 bra 	$L__BB4_15;
	cvta.to.global.u64 	%rd21, %rd16;
	cvta.to.global.u64 	%rd22, %rd17;
	mul.wide.s32 	%rd23, %r1, 4;
	add.s64 	%rd24, %rd21, %rd23;
	ld.global.u32 	%r2, [%rd24];
	add.s64 	%rd25, %rd22, %rd23;
	ld.global.u32 	%r3, [%rd25];
	setp.lt.s32 	%p2, %r3, 1;
	mov.b64 	%rd104, 0;
	@%p2 bra 	$L__BB4_14;
	and.b32  	%r4, %r3, 15;
	setp.lt.u32 	%p3, %r3, 16;
	mov.b64 	%rd104, 0;
	mov.b32 	%r34, 0;
	@%p3 bra 	$L__BB4_5;
	and.b32  	%r34, %r3, 2147483632;
	neg.s32 	%r32, %r34;
	add.s64 	%rd2, %rd1, 32;
	mov.b64 	%rd104, 0;
	mov.u32 	%r31, %r2;
$L__BB4_4:
	.pragma "nounroll";
	mul.wide.s32 	%rd29, %r31, 4;
	add.s64 	%rd30, %rd2, %rd29;
	ld.global.s32 	%rd31, [%rd30+-32];
	add.s64 	%rd32, %rd104, %rd31;
	ld.global.s32 	%rd33, [%rd30+-28];
	add.s64 	%rd34, %rd32, %rd33;
	ld.global.s32 	%rd35, [%rd30+-24];
	add.s64 	%rd36, %rd34, %rd35;
	ld.global.s32 	%rd37, [%rd30+-20];
	add.s64 	%rd38, %rd36, %rd37;
	ld.global.s32 	%rd39, [%rd30+-16];
	add.s64 	%rd40, %rd38, %rd39;
	ld.global.s32 	%rd41, [%rd30+-12];
	add.s64 	%rd42, %rd40, %rd41;
	ld.global.s32 	%rd43, [%rd30+-8];
	add.s64 	%rd44, %rd42, %rd43;
	ld.global.s32 	%rd45, [%rd30+-4];
	add.s64 	%rd46, %rd44, %rd45;
	ld.global.s32 	%rd47, [%rd30];
	add.s64 	%rd48, %rd46, %rd47;
	ld.global.s32 	%rd49, [%rd30+4];
	add.s64 	%rd50, %rd48, %rd49;
	ld.global.s32 	%rd51, [%rd30+8];
	add.s64 	%rd52, %rd50, %rd51;
	ld.global.s32 	%rd53, [%rd30+12];
	add.s64 	%rd54, %rd52, %rd53;
	ld.global.s32 	%rd55, [%rd30+16];
	add.s64 	%rd56, %rd54, %rd55;
	ld.global.s32 	%rd57, [%rd30+20];
	add.s64 	%rd58, %rd56, %rd57;
	ld.global.s32 	%rd59, [%rd30+24];
	add.s64 	%rd60, %rd58, %rd59;
	ld.global.s32 	%rd61, [%rd30+28];
	add.s64 	%rd104, %rd60, %rd61;
	add.s32 	%r32, %r32, 16;
	add.s32 	%r31, %r31, 16;
	setp.ne.s32 	%p4, %r32, 0;
	@%p4 bra 	$L__BB4_4;
$L__BB4_5:
	setp.eq.s32 	%p5, %r4, 0;
	@%p5 bra 	$L__BB4_14;
	and.b32  	%r12, %r3, 7;
	setp.lt.u32 	%p6, %r4, 8;
	@%p6 bra 	$L__BB4_8;
	add.s32 	%r29, %r34, %r2;
	mul.wide.s32 	%rd63, %r29, 4;
	add.s64 	%rd64, %rd1, %rd63;
	ld.global.s32 	%rd65, [%rd64];
	add.s64 	%rd66, %rd104, %rd65;
	ld.global.s32 	%rd67, [%rd64+4];
	add.s64 	%rd68, %rd66, %rd67;
	ld.global.s32 	%rd69, [%rd64+8];
	add.s64 	%rd70, %rd68, %rd69;
	ld.global.s32 	%rd71, [%rd64+12];
	add.s64 	%rd72, %rd70, %rd71;
	ld.global.s32 	%rd73, [%rd64+16];
	add.s64 	%rd74, %rd72, %rd73;
	ld.global.s32 	%rd75, [%rd64+20];
	add.s64 	%rd76, %rd74, %rd75;
	ld.global.s32 	%rd77, [%rd64+24];
	add.s64 	%rd78, %rd76, %rd77;
	ld.global.s32 	%rd79, [%rd64+28];
	add.s64 	%rd104, %rd78, %rd79;
	add.s32 	%r34, %r34, 8;
$L__BB4_8:
	setp.eq.s32 	%p7, %r12, 0;
	@%p7 bra 	$L__BB4_14;
	and.b32  	%r15, %r3, 3;
	setp.lt.u32 	%p8, %r12, 4;
	@%p8 bra 	$L__BB4_11;
	add.s32 	%r30, %r34, %r2;
	mul.wide.s32 	%rd81, %r30, 4;
	add.s64 	%rd82, %rd1, %rd81;
	ld.global.s32 	%rd83, [%rd82];
	add.s64 	%rd84, %rd104, %rd83;
	ld.global.s32 	%rd85, [%rd82+4];
	add.s64 	%rd86, %rd84, %rd85;
	ld.global.s32 	%rd87, [%rd82+8];
	add.s64 	%rd88, %rd86, %rd87;
	ld.global.s32 	%rd89, [%rd82+12];
	add.s64 	%rd104, %rd88, %rd89;
	add.s32 	%r34, %r34, 4;
$L__BB4_11:
	setp.eq.s32 	%p9, %r15, 0;
	@%p9 bra 	$L__BB4_14;
	add.s32 	%r37, %r34, %r2;
	neg.s32 	%r36, %r15;
$L__BB4_13:
	.pragma "nounroll";
	mul.wide.s32 	%rd90, %r37, 4;
	add.s64 	%rd91, %rd1, %rd90;
	ld.global.s32 	%rd92, [%rd91];
	add.s64 	%rd104, %rd104, %rd92;
	add.s32 	%r37, %r37, 1;
	add.s32 	%r36, %r36, 1;
	setp.ne.s32 	%p10, %r36, 0;
	@%p10 bra 	$L__BB4_13;
$L__BB4_14:
	cvta.to.global.u64 	%rd93, %rd18;
	mul.wide.s32 	%rd94, %r1, 8;
	add.s64 	%rd95, %rd93, %rd94;
	st.global.u64 	[%rd95], %rd104;
$L__BB4_15:
	ret;

}
	// .globl	_Z22forman_ricci_1d_kernelPKiS0_S0_Pfi
.visible .entry _Z22forman_ricci_1d_kernelPKiS0_S0_Pfi(
	.param .u64 .ptr .align 1 _Z22forman_ricci_1d_kernelPKiS0_S0_Pfi_param_0,
	.param .u64 .ptr .align 1 _Z22forman_ricci_1d_kernelPKiS0_S0_Pfi_param_1,
	.param .u64 .ptr .align 1 _Z22forman_ricci_1d_kernelPKiS0_S0_Pfi_param_2,
	.param .u64 .ptr .align 1 _Z22forman_ricci_1d_kernelPKiS0_S0_Pfi_param_3,
	.param .u32 _Z22forman_ricci_1d_kernelPKiS0_S0_Pfi_param_4
)
{
	.reg .pred 	%p<7>;
	.reg .b32 	%r<38>;
	.reg .b32 	%f<14>;
	.reg .b64 	%rd<30>;

	ld.param.u64 	%rd7, [_Z22forman_ricci_1d_kernelPKiS0_S0_Pfi_param_0];
	ld.param.u64 	%rd6, [_Z22forman_ricci_1d_kernelPKiS0_S0_Pfi_param_1];
	ld.param.u64 	%rd8, [_Z22forman_ricci_1d_kernelPKiS0_S0_Pfi_param_2];
	ld.param.u64 	%rd9, [_Z22forman_ricci_1d_kernelPKiS0_S0_Pfi_param_3];
	ld.param.u32 	%r18, [_Z22forman_ricci_1d_kernelPKiS0_S0_Pfi_param_4];
	cvta.to.global.u64 	%rd1, %rd9;
	cvta.to.global.u64 	%rd2, %rd7;
	cvta.to.global.u64 	%rd3, %rd8;
	mov.u32 	%r19, %ctaid.x;
	mov.u32 	%r20, %ntid.x;
	mov.u32 	%r21, %tid.x;
	mad.lo.s32 	%r1, %r19, %r20, %r21;
	setp.ge.s32 	%p1, %r1, %r18;
	@%p1 bra 	$L__BB5_8;
	cvta.to.global.u64 	%rd10, %rd6;
	mul.wide.s32 	%rd11, %r1, 4;
	add.s64 	%rd12, %rd10, %rd11;
	ld.global.u32 	%r2, [%rd12];
	add.s64 	%rd13, %rd3, %rd11;
	ld.global.u32 	%r3, [%rd13];
	setp.lt.s32 	%p2, %r3, 1;
	@%p2 bra 	$L__BB5_8;
	cvt.rn.f32.u32 	%f2, %r3;
	mov.f32 	%f3, 0f40800000;
	sub.f32 	%f1, %f3, %f2;
	and.b32  	%r4, %r3, 3;
	setp.lt.u32 	%p3, %r3, 4;
	mov.b32 	%r35, 0;
	@%p3 bra 	$L__BB5_5;
	and.b32  	%r35, %r3, 2147483644;
	neg.s32 	%r34, %r35;
	add.s64 	%rd4, %rd2, 8;
	add.s64 	%rd5, %rd1, 8;
	mov.u32 	%r33, %r2;
$L__BB5_4:
	mul.wide.s32 	%rd14, %r33, 4;
	add.s64 	%rd15, %rd4, %rd14;
	add.s64 	%rd16, %rd5, %rd14;
	ld.global.u32 	%r23, [%rd15+-8];
	mul.wide.s32 	%rd17, %r23, 4;
	add.s64 	%rd18, %rd3, %rd17;
	ld.global.u32 	%r24, [%rd18];
	cvt.rn.f32.s32 	%f4, %r24;
	sub.f32 	%f5, %f1, %f4;
	st.global.f32 	[%rd16+-8], %f5;
	ld.global.u32 	%r25, [%rd15+-4];
	mul.wide.s32 	%rd19, %r25, 4;
	add.s64 	%rd20, %rd3, %rd19;
	ld.global.u32 	%r26, [%rd20];
	cvt.rn.f32.s32 	%f6, %r26;
	sub.f32 	%f7, %f1, %f6;
	st.global.f32 	[%rd16+-4], %f7;
	ld.global.u32 	%r27, [%rd15];
	mul.wide.s32 	%rd21, %r27, 4;
	add.s64 	%rd22, %rd3, %rd21;
	ld.global.u32 	%r28, [%rd22];
	cvt.rn.f32.s32 	%f8, %r28;
	sub.f32 	%f9, %f1, %f8;
	st.global.f32 	[%rd16], %f9;
	ld.global.u32 	%r29, [%rd15+4];
	mul.wide.s32 	%rd23, %r29, 4;
	add.s64 	%rd24, %rd3, %rd23;
	ld.global.u32 	%r30, [%rd24];
	cvt.rn.f32.s32 	%f10, %r30;
	sub.f32 	%f11, %f1, %f10;
	st.global.f32 	[%rd16+4], %f11;
	add.s32 	%r34, %r34, 4;
	add.s32 	%r33, %r33, 4;
	setp.ne.s32 	%p4, %r34, 0;
	@%p4 bra 	$L__BB5_4;
$L__BB5_5:
	setp.eq.s32 	%p5, %r4, 0;
	@%p5 bra 	$L__BB5_8;
	add.s32 	%r37, %r35, %r2;
	neg.s32 	%r36, %r4;
$L__BB5_7:
	.pragma "nounroll";
	mul.wide.s32 	%rd25, %r37, 4;
	add.s64 	%rd26, %rd1, %rd25;
	add.s64 	%rd27, %rd2, %rd25;
	ld.global.u32 	%r31, [%rd27];
	mul.wide.s32 	%rd28, %r31, 4;
	add.s64 	%rd29, %rd3, %rd28;
	ld.global.u32 	%r32, [%rd29];
	cvt.rn.f32.s32 	%f12, %r32;
	sub.f32 	%f13, %f1, %f12;
	st.global.f32 	[%rd26], %f13;
	add.s32 	%r37, %r37, 1;
	add.s32 	%r36, %r36, 1;
	setp.ne.s32 	%p6, %r36, 0;
	@%p6 bra 	$L__BB5_7;
$L__BB5_8:
	ret;

}
	// .globl	_ZN3cub18CUB_300001_SM_10006detail11EmptyKernelIvEEvv
.visible .entry _ZN3cub18CUB_300001_SM_10006detail11EmptyKernelIvEEvv()
{


	ret;

}
	// .globl	_ZN3cub18CUB_300001_SM_10006detail4scan20DeviceScanInitKernelINS0_13ScanTileStateIiLb1EEEEEvT_i
.visible .entry _ZN3cub18CUB_300001_SM_10006detail4scan20DeviceScanInitKernelINS0_13ScanTileStateIiLb1EEEEEvT_i(
	.param .align 8 .b8 _ZN3cub18CUB_300001_SM_10006detail4scan20DeviceScanInitKernelINS0_13ScanTileStateIiLb1EEEEEvT_i_param_0[8],
	.param .u32 _ZN3cub18CUB_300001_SM_10006detail4scan20DeviceScanInitKernelINS0_13ScanTileStateIiLb1EEEEEvT_i_param_1
)
{
	.reg .pred 	%p<5>;
	.reg .b32 	%r<10>;
	.reg .b64 	%rd<7>;

	ld.param.u64 	%rd2, [_ZN3cub18CUB_300001_SM_10006detail4scan20DeviceScanInitKernelINS0_13ScanTileStateIiLb1EEEEEvT_i_param_0];
	ld.param.u32 	%r4, [_ZN3cub18CUB_300001_SM_10006detail4scan20DeviceScanInitKernelINS0_13ScanTileStateIiLb1EEEEEvT_i_param_1];
	cvta.to.global.u64 	%rd1, %rd2;
	mov.u32 	%r1, %ctaid.x;
	mov.u32 	%r5, %ntid.x;
	mov.u32 	%r2, %tid.x;
	mad.lo.s32 	%r3, %r1, %r5, %r2;
	setp.ge.s32 	%p1, %r3, %r4;
	@%p1 bra 	$L__BB7_2;
	mul.wide.s32 	%rd3, %r3, 8;
	add.s64 	%rd4, %rd1, %rd3;
	mov.b32 	%r6, 0;
	mov.b32 	%r7, 99;
	st.global.v2.u32 	[%rd4+256], {%r7, %r6};
$L__BB7_2:
	setp.ne.s32 	%p2, %r1, 0;
	setp.gt.u32 	%p3, %r2, 31;
	or.pred  	%p4, %p2, %p3;
	@%p4 bra 	$L__BB7_4;
	mul.wide.u32 	%rd5, %r2, 8;
	add.s64 	%rd6, %rd1, %rd5;
	mov.b32 	%r9, 0;
	st.global.v2.u32 	[%rd6], {%r9, %r9};
$L__BB7_4:
	ret;

}
	// .globl	_ZN3cub18CUB_300001_SM_10006detail4scan16DeviceScanKernelINS2_10policy_hubIiiijN4cuda3std3__44plusIvEEE10Policy1000EN6thrust24THRUST_300001_SM_1000_NS10device_ptrIiEESF_NS0_13ScanTileStateIiLb1EEES9_NS1_10InputValueIiPiEEjiLb0EiEEvT0_T1_T2_iT3_T4_T5_
.visible .entry _ZN3cub18CUB_300001_SM_10006detail4scan16DeviceScanKernelINS2_10policy_hubIiiijN4cuda3std3__44plusIvEEE10Policy1000EN6thrust24THRUST_300001_SM_1000_NS10device_ptrIiEESF_NS0_13ScanTileStateIiLb1EEES9_NS1_10InputValueIiPiEEjiLb0EiEEvT0_T1_T2_iT3_T4_T5_(
	.param .align 8 .b8 _ZN3cub18CUB_300001_SM_10006detail4scan16DeviceScanKernelINS2_10policy_hubIiiijN4cuda3std3__44plusIvEEE10Policy1000EN6thrust24THRUST_300001_SM_1000_NS10device_ptrIiEESF_NS0_13ScanTileStateIiLb1EEES9_NS1_10InputValueIiPiEEjiLb0EiEEvT0_T1_T2_iT3_T4_T5__param_0[8],
	.param .align 8 .b8 _ZN3cub18CUB_300001_SM_10006detail4scan16DeviceScanKernelINS2_10policy_hubIiiijN4cuda3std3__44plusIvEEE10Policy1000EN6thrust24THRUST_300001_SM_1000_NS10device_ptrIiEESF_NS0_13ScanTileStateIiLb1EEES9_NS1_10InputValueIiPiEEjiLb0EiEEvT0_T1_T2_iT3_T4_T5__param_1[8],
	.param .align 8 .b8 _ZN3cub18CUB_300001_SM_10006detail4scan16DeviceScanKernelINS2_10policy_hubIiiijN4cuda3std3__44plusIvEEE10Policy1000EN6thrust24THRUST_300001_SM_1000_NS10device_ptrIiEESF_NS0_13ScanTileStateIiLb1EEES9_NS1_10InputValueIiPiEEjiLb0EiEEvT0_T1_T2_iT3_T4_T5__param_2[8],
	.param .u32 _ZN3cub18CUB_300001_SM_10006detail4scan16DeviceScanKernelINS2_10policy_hubIiiijN4cuda3std3__44plusIvEEE10Policy1000EN6thrust24THRUST_300001_SM_1000_NS10device_ptrIiEESF_NS0_13ScanTileStateIiLb1EEES9_NS1_10InputValueIiPiEEjiLb0EiEEvT0_T1_T2_iT3_T4_T5__param_3,
	.param .align 1 .b8 _ZN3cub18CUB_300001_SM_10006detail4scan16DeviceScanKernelINS2_10policy_hubIiiijN4cuda3std3__44plusIvEEE10Policy1000EN6thrust24THRUST_300001_SM_1000_NS10device_ptrIiEESF_NS0_13ScanTileStateIiLb1EEES9_NS1_10InputValueIiPiEEjiLb0EiEEvT0_T1_T2_iT3_T4_T5__param_4[1],
	.param .align 8 .b8 _ZN3cub18CUB_300001_SM_10006detail4scan16DeviceScanKernelINS2_10policy_hubIiiijN4cuda3std3__44plusIvEEE10Policy1000EN6thrust24THRUST_300001_SM_1000_NS10device_ptrIiEESF_NS0_13ScanTileStateIiLb1EEES9_NS1_10InputValueIiPiEEjiLb0EiEEvT0_T1_T2_iT3_T4_T5__param_5[16],
	.param .u32 _ZN3cub18CUB_300001_SM_10006detail4scan16DeviceScanKernelINS2_10policy_hubIiiijN4cuda3std3__44plusIvEEE10Policy1000EN6thrust24THRUST_300001_SM_1000_NS10device_ptrIiEESF_NS0_13ScanTileStateIiLb1EEES9_NS1_10InputValueIiPiEEjiLb0EiEEvT0_T1_T2_iT3_T4_T5__param_6
)
.maxntid 384
{
	.reg .pred 	%p<160>;
	.reg .b16 	%rs<3>;
	.reg .b32 	%r<1050>;
	.reg .b64 	%rd<58>;
	// demoted variable
	.shared .align 16 .b8 _ZZN3cub18CUB_300001_SM_10006detail4scan16DeviceScanKernelINS2_10policy_hubIiiijN4cuda3std3__44plusIvEEE10Policy1000EN6thrust24THRUST_300001_SM_1000_NS10device_ptrIiEESF_NS0_13ScanTileStateIiLb1EEES9_NS1_10InputValueIiPiEEjiLb0EiEEvT0_T1_T2_iT3_T4_T5_E12temp_storage[33808];
	ld.param.u32 	%r239, [_ZN3cub18CUB_300001_SM_10006detail4scan16DeviceScanKernelINS2_10policy_hubIiiijN4cuda3std3__44plusIvEEE10Policy1000EN6thrust24THRUST_300001_SM_1000_NS10device_ptrIiEESF_NS0_13ScanTileStateIiLb1EEES9_NS1_10InputValueIiPiEEjiLb0EiEEvT0_T1_T2_iT3_T4_T5__param_5];
	bfe.u32 	%r240, %r239, 0, 8;
	cvt.u16.u32 	%rs1, %r240;
	and.b16  	%rs2, %rs1, 255;
	ld.param.u64 	%rd16, [_ZN3cub18CUB_300001_SM_10006detail4scan16DeviceScanKernelINS2_10policy_hubIiiijN4cuda3std3__44plusIvEEE10Policy1000EN6thrust24THRUST_300001_SM_1000_NS10device_ptrIiEESF_NS0_13ScanTileStateIiLb1EEES9_NS1_10InputValueIiPiEEjiLb0EiEEvT0_T1_T2_iT3_T4_T5__param_2];
	ld.param.u64 	%rd15, [_ZN3cub18CUB_300001_SM_10006detail4scan16DeviceScanKernelINS2_10policy_hubIiiijN4cuda3std3__44plusIvEEE10Policy1000EN6thrust24THRUST_300001_SM_1000_NS10device_ptrIiEESF_NS0_13ScanTileStateIiLb1EEES9_NS1_10InputValueIiPiEEjiLb0EiEEvT0_T1_T2_iT3_T4_T5__param_1];
	ld.param.u64 	%rd14, [_ZN3cub18CUB_300001_SM_10006detail4scan16DeviceScanKernelINS2_10policy_hubIiiijN4cuda3std3__44plusIvEEE10Policy1000EN6thrust24THRUST_300001_SM_1000_NS10device_ptrIiEESF_NS0_13ScanTileStateIiLb1EEES9_NS1_10InputValueIiPiEEjiLb0EiEEvT0_T1_T2_iT3_T4_T5__param_0];
	ld.param.u64 	%rd1, [_ZN3cub18CUB_300001_SM_10006detail4scan16DeviceScanKernelINS2_10policy_hubIiiijN4cuda3std3__44plusIvEEE10Policy1000EN6thrust24THRUST_300001_SM_1000_NS10device_ptrIiEESF_NS0_13ScanTileStateIiLb1EEES9_NS1_10InputValueIiPiEEjiLb0EiEEvT0_T1_T2_iT3_T4_T5__param_5+8];
	ld.param.u32 	%r238, [_ZN3cub18CUB_300001_SM_10006detail4scan16DeviceScanKernelINS2_10policy_hubIiiijN4cuda3std3__44plusIvEEE10Policy1000EN6thrust24THRUST_300001_SM_1000_NS10device_ptrIiEESF_NS0_13ScanTileStateIiLb1EEES9_NS1_10InputValueIiPiEEjiLb0EiEEvT0_T1_T2_iT3_T4_T5__param_6];
	setp.eq.s16 	%p1, %rs2, 0;
	@%p1 bra 	$L__BB8_2;
	cvta.to.global.u64 	%rd17, %rd1;
	ld.global.u32 	%r997, [%rd17];
	bra.uni 	$L__BB8_3;
$L__BB8_2:
	cvt.u32.u64 	%r997, %rd1;
$L__BB8_3:
	ld.param.u32 	%r995, [_ZN3cub18CUB_300001_SM_10006detail4scan16DeviceScanKernelINS2_10policy_hubIiiijN4cuda3std3__44plusIvEEE10Policy1000EN6thrust24THRUST_300001_SM_1000_NS10device_ptrIiEESF_NS0_13ScanTileStateIiLb1EEES9_NS1_10InputValueIiPiEEjiLb0EiEEvT0_T1_T2_iT3_T4_T5__param_3];
	cvta.to.global.u64 	%rd3, %rd14;
	cvta.to.global.u64 	%rd4, %rd15;
	mov.u32 	%r241, %ctaid.x;
	add.s32 	%r998, %r995, %r241;
	mul.lo.s32 	%r5, %r998, 8448;
	sub.s32 	%r6, %r238, %r5;
	setp.lt.u32 	%p2, %r6, 8449;
	@%p2 bra 	$L__BB8_29;
	cvt.u64.u32 	%rd40, %r5;
	mov.u32 	%r7, %tid.x;
	and.b32  	%r640, %r7, 31;
	and.b32  	%r641, %r7, 992;
	mul.lo.s32 	%r642, %r641, 22;
	or.b32  	%r643, %r642, %r640;
	cvt.u64.u32 	%rd41, %r643;
	add.s64 	%rd5, %rd41, %rd40;
	shl.b64 	%rd42, %rd5, 2;
	add.s64 	%rd43, %rd3, %rd42;
	ld.global.u32 	%r644, [%rd43];
	ld.global.u32 	%r645, [%rd43+128];
	ld.global.u32 	%r646, [%rd43+256];
	ld.global.u32 	%r647, [%rd43+384];
	ld.global.u32 	%r648, [%rd43+512];
	ld.global.u32 	%r649, [%rd43+640];
	ld.global.u32 	%r650, [%rd43+768];
	ld.global.u32 	%r651, [%rd43+896];
	ld.global.u32 	%r652, [%rd43+1024];
	ld.global.u32 	%r653, [%rd43+1152];
	ld.global.u32 	%r654, [%rd43+1280];
	ld.global.u32 	%r655, [%rd43+1408];
	ld.global.u32 	%r656, [%rd43+1536];
	ld.global.u32 	%r657, [%rd43+1664];
	ld.global.u32 	%r658, [%rd43+1792];
	ld.global.u32 	%r659, [%rd43+1920];
	ld.global.u32 	%r660, [%rd43+2048];
	ld.global.u32 	%r661, [%rd43+2176];
	ld.global.u32 	%r662, [%rd43+2304];
	ld.global.u32 	%r663, [%rd43+2432];
	ld.global.u32 	%r664, [%rd43+2560];
	ld.global.u32 	%r665, [%rd43+2688];
	// begin inline asm
	mov.u32 %r639, %laneid;
	// end inline asm
	shr.u32 	%r9, %r7, 5;
	mad.lo.s32 	%r666, %r9, 704, %r639;
	shl.b32 	%r667, %r666, 2;
	mov.u32 	%r668, _ZZN3cub18CUB_300001_SM_10006detail4scan16DeviceScanKernelINS2_10policy_hubIiiijN4cuda3std3__44plusIvEEE10Policy1000EN6thrust24THRUST_300001_SM_1000_NS10device_ptrIiEESF_NS0_13ScanTileStateIiLb1EEES9_NS1_10InputValueIiPiEEjiLb0EiEEvT0_T1_T2_iT3_T4_T5_E12temp_storage;
	add.s32 	%r10, %r668, %r667;
	st.shared.u32 	[%r10], %r644;
	st.shared.u32 	[%r10+128], %r645;
	st.shared.u32 	[%r10+256], %r646;
	st.shared.u32 	[%r10+384], %r647;
	st.shared.u32 	[%r10+512], %r648;
	st.shared.u32 	[%r10+640], %r649;
	st.shared.u32 	[%r10+768], %r650;
	st.shared.u32 	[%r10+896], %r651;
	st.shared.u32 	[%r10+1024], %r652;
	st.shared.u32 	[%r10+1152], %r653;
	st.shared.u32 	[%r10+1280], %r654;
	st.shared.u32 	[%r10+1408], %r655;
	st.shared.u32 	[%r10+1536], %r656;
	st.shared.u32 	[%r10+1664], %r657;
	st.shared.u32 	[%r10+1792], %r658;
	st.shared.u32 	[%r10+1920], %r659;
	st.shared.u32 	[%r10+2048], %r660;
	st.shared.u32 	[%r10+2176], %r661;
	st.shared.u32 	[%r10+2304], %r662;
	st.shared.u32 	[%r10+2432], %r663;
	st.shared.u32 	[%r10+2560], %r664;
	st.shared.u32 	[%r10+2688], %r665;
	bar.warp.sync 	-1;
	mad.lo.s32 	%r11, %r639, 84, %r10;
	ld.shared.v2.u32 	{%r12, %r13}, [%r11];
	ld.shared.v2.u32 	{%r14, %r15}, [%r11+8];
	ld.shared.v2.u32 	{%r16, %r17}, [%r11+16];
	ld.shared.v2.u32 	{%r18, %r19}, [%r11+24];
	ld.shared.v2.u32 	{%r20, %r21}, [%r11+32];
	ld.shared.v2.u32 	{%r22, %r23}, [%r11+40];
	ld.shared.v2.u32 	{%r24, %r25}, [%r11+48];
	ld.shared.v2.u32 	{%r26, %r27}, [%r11+56];
	ld.shared.v2.u32 	{%r28, %r29}, [%r11+64];
	ld.shared.v2.u32 	{%r30, %r31}, [%r11+72];
	ld.shared.v2.u32 	{%r32, %r33}, [%r11+80];
	bar.sync 	0;
	setp.ne.s32 	%p104, %r998, 0;
	@%p104 bra 	$L__BB8_9;
	add.s32 	%r890, %r13, %r12;
	add.s32 	%r891, %r14, %r890;
	add.s32 	%r892, %r15, %r891;
	add.s32 	%r893, %r16, %r892;
	add.s32 	%r894, %r17, %r893;
	add.s32 	%r895, %r18, %r894;
	add.s32 	%r896, %r19, %r895;
	add.s32 	%r897, %r20, %r896;
	add.s32 	%r898, %r21, %r897;
	add.s32 	%r899, %r22, %r898;
	add.s32 	%r900, %r23, %r899;
	add.s32 	%r901, %r24, %r900;
	add.s32 	%r902, %r25, %r901;
	add.s32 	%r903, %r26, %r902;
	add.s32 	%r904, %r27, %r903;
	add.s32 	%r905, %r28, %r904;
	add.s32 	%r906, %r29, %r905;
	add.s32 	%r907, %r30, %r906;
	add.s32 	%r908, %r31, %r907;
	add.s32 	%r909, %r32, %r908;
	add.s32 	%r864, %r33, %r909;
	mov.b32 	%r862, 1;
	mov.b32 	%r887, 0;
	mov.b32 	%r889, -1;
	// begin inline asm
	{  .reg .s32 r0;  .reg .pred p;  shfl.sync.up.b32 r0|p, %r864, %r862, %r887, %r889;  @p add.s32 r0, r0, %r864;  mov.s32 %r860, r0;}
	// end inline asm
	mov.b32 	%r868, 2;
	// begin inline asm
	{  .reg .s32 r0;  .reg .pred p;  shfl.sync.up.b32 r0|p, %r860, %r868, %r887, %r889;  @p add.s32 r0, r0, %r860;  mov.s32 %r866, r0;}
	// end inline asm
	mov.b32 	%r874, 4;
	// begin inline asm
	{  .reg .s32 r0;  .reg .pred p;  shfl.sync.up.b32 r0|p, %r866, %r874, %r887, %r889;  @p add.s32 r0, r0, %r866;  mov.s32 %r872, r0;}
	// end inline asm
	mov.b32 	%r880, 8;
	// begin inline asm
	{  .reg .s32 r0;  .reg .pred p;  shfl.sync.up.b32 r0|p, %r872, %r880, %r887, %r889;  @p add.s32 r0, r0, %r872;  mov.s32 %r878, r0;}
	// end inline asm
	mov.b32 	%r886, 16;
	// begin inline asm
	{  .reg .s32 r0;  .reg .pred p;  shfl.sync.up.b32 r0|p, %r878, %r886, %r887, %r889;  @p add.s32 r0, r0, %r878;  mov.s32 %r884, r0;}
	// end inline asm
	setp.ne.s32 	%p146, %r639, 31;
	@%p146 bra 	$L__BB8_7;
	shl.b32 	%r910, %r9, 2;
	add.s32 	%r912, %r668, %r910;
	st.shared.u32 	[%r912+16], %r884;
$L__BB8_7:
	bar.sync 	0;
	ld.shared.v4.u32 	{%r913, %r914, %r915, %r916}, [_ZZN3cub18CUB_300001_SM_10006detail4scan16DeviceScanKernelINS2_10policy_hubIiiijN4cuda3std3__44plusIvEEE10Policy1000EN6thrust24THRUST_300001_SM_1000_NS10device_ptrIiEESF_NS0_13ScanTileStateIiLb1EEES9_NS1_10InputValueIiPiEEjiLb0EiEEvT0_T1_T2_iT3_T4_T5_E12temp_storage+16];
	add.s32 	%r917, %r914, %r913;
	setp.eq.s32 	%p147, %r9, 2;
	selp.b32 	%r918, %r917, %r913, %p147;
	add.s32 	%r919, %r917, %r915;
	setp.eq.s32 	%p148, %r9, 3;
	selp.b32 	%r920, %r919, %r918, %p148;
	add.s32 	%r921, %r919, %r916;
	setp.eq.s32 	%p149, %r9, 4;
	selp.b32 	%r922, %r921, %r920, %p149;
	ld.shared.v4.u32 	{%r923, %r924, %r925, %r926}, [_ZZN3cub18CUB_300001_SM_10006detail4scan16DeviceScanKernelINS2_10policy_hubIiiijN4cuda3std3__44plusIvEEE10Policy1000EN6thrust24THRUST_300001_SM_1000_NS10device_ptrIiEESF_NS0_13ScanTileStateIiLb1EEES9_NS1_10InputValueIiPiEEjiLb0EiEEvT0_T1_T2_iT3_T4_T5_E12temp_storage+32];
	add.s32 	%r927, %r921, %r923;
	setp.eq.s32 	%p150, %r9, 5;
	selp.b32 	%r928, %r927, %r922, %p150;
	add.s32 	%r929, %r927, %r924;
	setp.eq.s32 	%p151, %r9, 6;
	selp.b32 	%r930, %r929, %r928, %p151;
	add.s32 	%r931, %r929, %r925;
	setp.eq.s32 	%p152, %r9, 7;
	selp.b32 	%r932, %r931, %r930, %p152;
	add.s32 	%r933, %r931, %r926;
	setp.eq.s32 	%p153, %r9, 8;
	selp.b32 	%r934, %r933, %r932, %p153;
	ld.shared.v4.u32 	{%r935, %r936, %r937, %r938}, [_ZZN3cub18CUB_300001_SM_10006detail4scan16DeviceScanKernelINS2_10policy_hubIiiijN4cuda3std3__44plusIvEEE10Policy1000EN6thrust24THRUST_300001_SM_1000_NS10device_ptrIiEESF_NS0_13ScanTileStateIiLb1EEES9_NS1_10InputValueIiPiEEjiLb0EiEEvT0_T1_T2_iT3_T4_T5_E12temp_storage+48];
	add.s32 	%r939, %r933, %r935;
	setp.eq.s32 	%p154, %r9, 9;
	selp.b32 	%r940, %r939, %r934, %p154;
	add.s32 	%r941, %r939, %r936;
	setp.eq.s32 	%p155, %r9, 10;
	selp.b32 	%r942, %r941, %r940, %p155;
	add.s32 	%r943, %r941, %r937;
	setp.eq.s32 	%p156, %r9, 11;
	selp.b32 	%r944, %r943, %r942, %p156;
	setp.lt.u32 	%p157, %r7, 32;
	selp.b32 	%r945, 0, %r944, %p157;
	setp.eq.s32 	%p158, %r639, 0;
	sub.s32 	%r946, %r884, %r864;
	selp.b32 	%r947, 0, %r946, %p158;
	add.s32 	%r948, %r947, %r997;
	add.s32 	%r1012, %r948, %r945;
	add.s32 	%r949, %r938, %r997;
	add.s32 	%r37, %r949, %r943;
	setp.ne.s32 	%p159, %r7, 0;
	@%p159 bra 	$L__BB8_28;
	add.s64 	%rd55, %rd16, 256;
	mov.b32 	%r950, 101;
	// begin inline asm
	st.relaxed.gpu.v2.u32 [%rd55], {%r950, %r37};
	// end inline asm
	bra.uni 	$L__BB8_28;
$L__BB8_9:
	add.s32 	%r699, %r13, %r12;
	add.s32 	%r700, %r14, %r699;
	add.s32 	%r701, %r15, %r700;
	add.s32 	%r702, %r16, %r701;
	add.s32 	%r703, %r17, %r702;
	add.s32 	%r704, %r18, %r703;
	add.s32 	%r705, %r19, %r704;
	add.s32 	%r706, %r20, %r705;
	add.s32 	%r707, %r21, %r706;
	add.s32 	%r708, %r22, %r707;
	add.s32 	%r709, %r23, %r708;
	add.s32 	%r710, %r24, %r709;
	add.s32 	%r711, %r25, %r710;
	add.s32 	%r712, %r26, %r711;
	add.s32 	%r713, %r27, %r712;
	add.s32 	%r714, %r28, %r713;
	add.s32 	%r715, %r29, %r714;
	add.s32 	%r716, %r30, %r715;
	add.s32 	%r717, %r31, %r716;
	add.s32 	%r718, %r32, %r717;
	add.s32 	%r673, %r33, %r718;
	mov.b32 	%r671, 1;
	mov.b32 	%r696, 0;
	mov.b32 	%r698, -1;
	// begin inline asm
	{  .reg .s32 r0;  .reg .pred p;  shfl.sync.up.b32 r0|p, %r673, %r671, %r696, %r698;  @p add.s32 r0, r0, %r673;  mov.s32 %r669, r0;}
	// end inline asm
	mov.b32 	%r677, 2;
	// begin inline asm
	{  .reg .s32 r0;  .reg .pred p;  shfl.sync.up.b32 r0|p, %r669, %r677, %r696, %r698;  @p add.s32 r0, r0, %r669;  mov.s32 %r675, r0;}
	// end inline asm
	mov.b32 	%r683, 4;
	// begin inline asm
	{  .reg .s32 r0;  .reg .pred p;  shfl.sync.up.b32 r0|p, %r675, %r683, %r696, %r698;  @p add.s32 r0, r0, %r675;  mov.s32 %r681, r0;}
	// end inline asm
	mov.b32 	%r689, 8;
	// begin inline asm
	{  .reg .s32 r0;  .reg .pred p;  shfl.sync.up.b32 r0|p, %r681, %r689, %r696, %r698;  @p add.s32 r0, r0, %r681;  mov.s32 %r687, r0;}
	// end inline asm
	mov.b32 	%r695, 16;
	// begin inline asm
	{  .reg .s32 r0;  .reg .pred p;  shfl.sync.up.b32 r0|p, %r687, %r695, %r696, %r698;  @p add.s32 r0, r0, %r687;  mov.s32 %r693, r0;}
	// end inline asm
	setp.ne.s32 	%p105, %r639, 31;
	@%p105 bra 	$L__BB8_11;
	shl.b32 	%r719, %r9, 2;
	add.s32 	%r721, %r668, %r719;
	st.shared.u32 	[%r721+16], %r693;
$L__BB8_11:
	sub.s32 	%r722, %r693, %r673;
	bar.sync 	0;
	ld.shared.v4.u32 	{%r723, %r724, %r725, %r726}, [_ZZN3cub18CUB_300001_SM_10006detail4scan16DeviceScanKernelINS2_10policy_hubIiiijN4cuda3std3__44plusIvEEE10Policy1000EN6thrust24THRUST_300001_SM_1000_NS10device_ptrIiEESF_NS0_13ScanTileStateIiLb1EEES9_NS1_10InputValueIiPiEEjiLb0EiEEvT0_T1_T2_iT3_T4_T5_E12temp_storage+16];
	add.s32 	%r727, %r724, %r723;
	setp.eq.s32 	%p106, %r9, 2;
	selp.b32 	%r728, %r727, %r723, %p106;
	add.s32 	%r729, %r727, %r725;
	setp.eq.s32 	%p107, %r9, 3;
	selp.b32 	%r730, %r729, %r728, %p107;
	add.s32 	%r731, %r729, %r726;
	setp.eq.s32 	%p108, %r9, 4;
	selp.b32 	%r732, %r731, %r730, %p108;
	ld.shared.v4.u32 	{%r733, %r734, %r735, %r736}, [_ZZN3cub18CUB_300001_SM_10006detail4scan16DeviceScanKernelINS2_10policy_hubIiiijN4cuda3std3__44plusIvEEE10Policy1000EN6thrust24THRUST_300001_SM_1000_NS10device_ptrIiEESF_NS0_13ScanTileStateIiLb1EEES9_NS1_10InputValueIiPiEEjiLb0EiEEvT0_T1_T2_iT3_T4_T5_E12temp_storage+32];
	add.s32 	%r737, %r731, %r733;
	setp.eq.s32 	%p109, %r9, 5;
	selp.b32 	%r738, %r737, %r732, %p109;
	add.s32 	%r739, %r737, %r734;
	setp.eq.s32 	%p110, %r9, 6;
	selp.b32 	%r740, %r739, %r738, %p110;
	add.s32 	%r741, %r739, %r735;
	setp.eq.s32 	%p111, %r9, 7;
	selp.b32 	%r742, %r741, %r740, %p111;
	add.s32 	%r743, %r741, %r736;
	setp.eq.s32 	%p112, %r9, 8;
	selp.b32 	%r744, %r743, %r742, %p112;
	ld.shared.v4.u32 	{%r745, %r746, %r747, %r748}, [_ZZN3cub18CUB_300001_SM_10006detail4scan16DeviceScanKernelINS2_10policy_hubIiiijN4cuda3std3__44plusIvEEE10Policy1000EN6thrust24THRUST_300001_SM_1000_NS10device_ptrIiEESF_NS0_13ScanTileStateIiLb1EEES9_NS1_10InputValueIiPiEEjiLb0EiEEvT0_T1_T2_iT3_T4_T5_E12temp_storage+48];
	add.s32 	%r749, %r743, %r745;
	setp.eq.s32 	%p113, %r9, 9;
	selp.b32 	%r750, %r749, %r744, %p113;
	add.s32 	%r751, %r749, %r746;
	setp.eq.s32 	%p114, %r9, 10;
	selp.b32 	%r752, %r751, %r750, %p114;
	add.s32 	%r753, %r751, %r747;
	setp.eq.s32 	%p115, %r9, 11;
	selp.b32 	%r754, %r753, %r752, %p115;
	add.s32 	%r40, %r753, %r748;
	setp.gt.u32 	%p116, %r7, 31;
	setp.lt.u32 	%p117, %r7, 32;
	setp.eq.s32 	%p118, %r639, 0;
	selp.b32 	%r755, 0, %r722, %p118;
	add.s32 	%r1011, %r754, %r755;
	selp.b32 	%r42, %r722, %r1011, %p117;
	@%p116 bra 	$L__BB8_27;
	setp.ne.s32 	%p119, %r7, 0;
	mul.wide.s32 	%rd44, %r998, 8;
	add.s64 	%rd6, %rd16, %rd44;
	@%p119 bra 	$L__BB8_14;
	st.shared.u32 	[_ZZN3cub18CUB_300001_SM_10006detail4scan16DeviceScanKernelINS2_10policy_hubIiiijN4cuda3std3__44plusIvEEE10Policy1000EN6thrust24THRUST_300001_SM_1000_NS10device_ptrIiEESF_NS0_13ScanTileStateIiLb1EEES9_NS1_10InputValueIiPiEEjiLb0EiEEvT0_T1_T2_iT3_T4_T5_E12temp_storage+12], %r40;
	add.s64 	%rd45, %rd6, 256;
	mov.b32 	%r756, 100;
	// begin inline asm
	st.relaxed.gpu.v2.u32 [%rd45], {%r756, %r40};
	// end inline asm
$L__BB8_14:
	not.b32 	%r762, %r7;
	add.s32 	%r1006, %r998, %r762;
	mov.b32 	%r758, 830;
	// begin inline asm
	nanosleep.u32 %r758;
	// end inline asm
	mul.wide.s32 	%rd47, %r1006, 8;
	add.s64 	%rd48, %rd16, %rd47;
	add.s64 	%rd46, %rd48, 256;
	// begin inline asm
	ld.relaxed.gpu.v2.u32 {%r1008, %r1000}, [%rd46];
	// end inline asm
	mov.b32 	%r1001, 952;
$L__BB8_15:
	setp.eq.s32 	%p120, %r1008, 99;
	mov.b32 	%r763, -1;
	vote.sync.any.pred 	%p121, %p120, %r763;
	not.pred 	%p122, %p121;
	@%p122 bra 	$L__BB8_17;
	mul.lo.s32 	%r858, %r998, 16807;
	and.b32  	%r998, %r858, 2147483647;
	add.s32 	%r859, %r1001, 1;
	rem.u32 	%r855, %r998, %r859;
	// begin inline asm
	nanosleep.u32 %r855;
	// end inline asm
	shr.u32 	%r1001, %r1001, 1;
	// begin inline asm
	ld.relaxed.gpu.v2.u32 {%r1008, %r1000}, [%rd46];
	// end inline asm
	bra.uni 	$L__BB8_15;
$L__BB8_17:
	setp.eq.s32 	%p123, %r1008, 101;
	mov.b32 	%r790, -1;
	vote.sync.ballot.b32 	%r792, %p123, %r790;
	// begin inline asm
	mov.u32 %r765, %lanemask_ge;
	// end inline asm
	and.b32  	%r793, %r792, %r765;
	or.b32  	%r794, %r793, -2147483648;
	add.s32 	%r795, %r794, -1;
	not.b32 	%r796, %r794;
	and.b32  	%r797, %r796, %r795;
	popc.b32 	%r769, %r797;
	mov.b32 	%r768, 1;
	// begin inline asm
	shfl.sync.down.b32 %r766, %r1000, %r768, %r769, %r790;
	// end inline asm
	setp.lt.s32 	%p125, %r639, %r769;
	selp.b32 	%r798, %r766, 0, %p125;
	add.s32 	%r772, %r798, %r1000;
	mov.b32 	%r773, 2;
	// begin inline asm
	shfl.sync.down.b32 %r771, %r772, %r773, %r769, %r790;
	// end inline asm
	add.s32 	%r57, %r639, 2;
	setp.gt.s32 	%p126, %r57, %r769;
	selp.b32 	%r799, 0, %r771, %p126;
	add.s32 	%r777, %r772, %r799;
	mov.b32 	%r778, 4;
	// begin inline asm
	shfl.sync.down.b32 %r776, %r777, %r778, %r769, %r790;
	// end inline asm
	add.s32 	%r58, %r639, 4;
	setp.gt.s32 	%p127, %r58, %r769;
	selp.b32 	%r800, 0, %r776, %p127;
	add.s32 	%r782, %r777, %r800;
	mov.b32 	%r783, 8;
	// begin inline asm
	shfl.sync.down.b32 %r781, %r782, %r783, %r769, %r790;
	// end inline asm
	add.s32 	%r59, %r639, 8;
	setp.gt.s32 	%p128, %r59, %r769;
	selp.b32 	%r801, 0, %r781, %p128;
	add.s32 	%r787, %r782, %r801;
	mov.b32 	%r788, 16;
	// begin inline asm
	shfl.sync.down.b32 %r786, %r787, %r788, %r769, %r790;
	// end inline asm
	add.s32 	%r60, %r639, 16;
	setp.gt.s32 	%p129, %r60, %r769;
	selp.b32 	%r802, 0, %r786, %p129;
	add.s32 	%r1005, %r787, %r802;
	add.s64 	%rd8, %rd16, 256;
	mov.b32 	%r1002, 952;
$L__BB8_18:
	setp.ne.s32 	%p130, %r1008, 101;
	mov.b32 	%r803, -1;
	vote.sync.all.pred 	%p131, %p130, %r803;
	not.pred 	%p132, %p131;
	@%p132 bra 	$L__BB8_23;
	shr.u32 	%r1002, %r1002, 1;
	mul.wide.s32 	%rd51, %r1006, 8;
	add.s64 	%rd52, %rd8, %rd51;
	add.s64 	%rd50, %rd52, -256;
	// begin inline asm
	ld.relaxed.gpu.v2.u32 {%r1008, %r1009}, [%rd50];
	// end inline asm
	mov.u32 	%r1010, %r1002;
$L__BB8_20:
	setp.eq.s32 	%p136, %r1008, 99;
	mov.b32 	%r811, -1;
	vote.sync.any.pred 	%p137, %p136, %r811;
	not.pred 	%p138, %p137;
	@%p138 bra 	$L__BB8_22;
	mul.lo.s32 	%r853, %r998, 16807;
	and.b32  	%r998, %r853, 2147483647;
	add.s32 	%r854, %r1010, 1;
	rem.u32 	%r850, %r998, %r854;
	// begin inline asm
	nanosleep.u32 %r850;
	// end inline asm
	shr.u32 	%r1010, %r1010, 1;
	// begin inline asm
	ld.relaxed.gpu.v2.u32 {%r1008, %r1009}, [%rd50];
	// end inline asm
	bra.uni 	$L__BB8_20;
$L__BB8_22:
	setp.eq.s32 	%p139, %r1008, 101;
	mov.b32 	%r837, -1;
	vote.sync.ballot.b32 	%r838, %p139, %r837;
	and.b32  	%r839, %r838, %r765;
	or.b32  	%r840, %r839, -2147483648;
	add.s32 	%r841, %r840, -1;
	not.b32 	%r842, %r840;
	and.b32  	%r843, %r842, %r841;
	popc.b32 	%r816, %r843;
	mov.b32 	%r815, 1;
	// begin inline asm
	shfl.sync.down.b32 %r813, %r1009, %r815, %r816, %r837;
	// end inline asm
	setp.lt.s32 	%p141, %r639, %r816;
	selp.b32 	%r844, %r813, 0, %p141;
	add.s32 	%r819, %r844, %r1009;
	mov.b32 	%r820, 2;
	// begin inline asm
	shfl.sync.down.b32 %r818, %r819, %r820, %r816, %r837;
	// end inline asm
	setp.gt.s32 	%p142, %r57, %r816;
	selp.b32 	%r845, 0, %r818, %p142;
	add.s32 	%r824, %r819, %r845;
	mov.b32 	%r825, 4;
	// begin inline asm
	shfl.sync.down.b32 %r823, %r824, %r825, %r816, %r837;
	// end inline asm
	setp.gt.s32 	%p143, %r58, %r816;
	selp.b32 	%r846, 0, %r823, %p143;
	add.s32 	%r829, %r824, %r846;
	mov.b32 	%r830, 8;
	// begin inline asm
	shfl.sync.down.b32 %r828, %r829, %r830, %r816, %r837;
	// end inline asm
	setp.gt.s32 	%p144, %r59, %r816;
	selp.b32 	%r847, 0, %r828, %p144;
	add.s32 	%r834, %r829, %r847;
	mov.b32 	%r835, 16;
	// begin inline asm
	shfl.sync.down.b32 %r833, %r834, %r835, %r816, %r837;
	// end inline asm
	setp.gt.s32 	%p145, %r60, %r816;
	selp.b32 	%r848, 0, %r833, %p145;
	add.s32 	%r849, %r848, %r1005;
	add.s32 	%r1005, %r849, %r834;
	add.s32 	%r1006, %r1006, -32;
	bra.uni 	$L__BB8_18;
$L__BB8_23:
	@%p119 bra 	$L__BB8_25;
	add.s32 	%r806, %r1005, %r40;
	add.s64 	%rd49, %rd6, 256;
	mov.b32 	%r805, 101;
	// begin inline asm
	st.relaxed.gpu.v2.u32 [%rd49], {%r805, %r806};
	// end inline asm
	st.shared.u32 	[_ZZN3cub18CUB_300001_SM_10006detail4scan16DeviceScanKernelINS2_10policy_hubIiiijN4cuda3std3__44plusIvEEE10Policy1000EN6thrust24THRUST_300001_SM_1000_NS10device_ptrIiEESF_NS0_13ScanTileStateIiLb1EEES9_NS1_10InputValueIiPiEEjiLb0EiEEvT0_T1_T2_iT3_T4_T5_E12temp_storage+4], %r1005;
	st.shared.u32 	[_ZZN3cub18CUB_300001_SM_10006detail4scan16DeviceScanKernelINS2_10policy_hubIiiijN4cuda3std3__44plusIvEEE10Policy1000EN6thrust24THRUST_300001_SM_1000_NS10device_ptrIiEESF_NS0_13ScanTileStateIiLb1EEES9_NS1_10InputValueIiPiEEjiLb0EiEEvT0_T1_T2_iT3_T4_T5_E12temp_storage+8], %r806;
$L__BB8_25:
	setp.ne.s32 	%p134, %r639, 0;
	mov.u32 	%r1011, %r42;
	@%p134 bra 	$L__BB8_27;
	st.shared.u32 	[_ZZN3cub18CUB_300001_SM_10006detail4scan16DeviceScanKernelINS2_10policy_hubIiiijN4cuda3std3__44plusIvEEE10Policy1000EN6thrust24THRUST_300001_SM_1000_NS10device_ptrIiEESF_NS0_13ScanTileStateIiLb1EEES9_NS1_10InputValueIiPiEEjiLb0EiEEvT0_T1_T2_iT3_T4_T5_E12temp_storage+76], %r1005;
	mov.u32 	%r1011, %r1005;
$L__BB8_27:
	bar.sync 	0;
	setp.eq.s32 	%p135, %r7, 0;
	ld.shared.u32 	%r807, [_ZZN3cub18CUB_300001_SM_10006detail4scan16DeviceScanKernelINS2_10policy_hubIiiijN4cuda3std3__44plusIvEEE10Policy1000EN6thrust24THRUST_300001_SM_1000_NS10device_ptrIiEESF_NS0_13ScanTileStateIiLb1EEES9_NS1_10InputValueIiPiEEjiLb0EiEEvT0_T1_T2_iT3_T4_T5_E12temp_storage+76];
	selp.b32 	%r808, 0, %r807, %p135;
	add.s32 	%r1012, %r808, %r1011;
$L__BB8_28:
	add.s32 	%r952, %r1012, %r12;
	add.s32 	%r953, %r13, %r952;
	add.s32 	%r954, %r14, %r953;
	add.s32 	%r955, %r15, %r954;
	add.s32 	%r956, %r16, %r955;
	add.s32 	%r957, %r17, %r956;
	add.s32 	%r958, %r18, %r957;
	add.s32 	%r959, %r19, %r958;
	add.s32 	%r960, %r20, %r959;
	add.s32 	%r961, %r21, %r960;
	add.s32 	%r962, %r22, %r961;
	add.s32 	%r963, %r23, %r962;
	add.s32 	%r964, %r24, %r963;
	add.s32 	%r965, %r25, %r964;
	add.s32 	%r966, %r26, %r965;
	add.s32 	%r967, %r27, %r966;
	add.s32 	%r968, %r28, %r967;
	add.s32 	%r969, %r29, %r968;
	add.s32 	%r970, %r30, %r969;
	add.s32 	%r971, %r31, %r970;
	add.s32 	%r972, %r32, %r971;
	bar.sync 	0;
	st.shared.v2.u32 	[%r11], {%r1012, %r952};
	st.shared.v2.u32 	[%r11+8], {%r953, %r954};
	st.shared.v2.u32 	[%r11+16], {%r955, %r956};
	st.shared.v2.u32 	[%r11+24], {%r957, %r958};
	st.shared.v2.u32 	[%r11+32], {%r959, %r960};
	st.shared.v2.u32 	[%r11+40], {%r961, %r962};
	st.shared.v2.u32 	[%r11+48], {%r963, %r964};
	st.shared.v2.u32 	[%r11+56], {%r965, %r966};
	st.shared.v2.u32 	[%r11+64], {%r967, %r968};
	st.shared.v2.u32 	[%r11+72], {%r969, %r970};
	st.shared.v2.u32 	[%r11+80], {%r971, %r972};
	bar.warp.sync 	-1;
	ld.shared.u32 	%r973, [%r10];
	ld.shared.u32 	%r974, [%r10+128];
	ld.shared.u32 	%r975, [%r10+256];
	ld.shared.u32 	%r976, [%r10+384];
	ld.shared.u32 	%r977, [%r10+512];
	ld.shared.u32 	%r978, [%r10+640];
	ld.shared.u32 	%r979, [%r10+768];
	ld.shared.u32 	%r980, [%r10+896];
	ld.shared.u32 	%r981, [%r10+1024];
	ld.shared.u32 	%r982, [%r10+1152];
	ld.shared.u32 	%r983, [%r10+1280];
	ld.shared.u32 	%r984, [%r10+1408];
	ld.shared.u32 	%r985, [%r10+1536];
	ld.shared.u32 	%r986, [%r10+1664];
	ld.shared.u32 	%r987, [%r10+1792];
	ld.shared.u32 	%r988, [%r10+1920];
	ld.shared.u32 	%r989, [%r10+2048];
	ld.shared.u32 	%r990, [%r10+2176];
	ld.shared.u32 	%r991, [%r10+2304];
	ld.shared.u32 	%r992, [%r10+2432];
	ld.shared.u32 	%r993, [%r10+2560];
	ld.shared.u32 	%r994, [%r10+2688];
	add.s64 	%rd57, %rd4, %rd42;
	st.global.u32 	[%rd57], %r973;
	st.global.u32 	[%rd57+128], %r974;
	st.global.u32 	[%rd57+256], %r975;
	st.global.u32 	[%rd57+384], %r976;
	st.global.u32 	[%rd57+512], %r977;
	st.global.u32 	[%rd57+640], %r978;
	st.global.u32 	[%rd57+768], %r979;
	st.global.u32 	[%rd57+896], %r980;
	st.global.u32 	[%rd57+1024], %r981;
	st.global.u32 	[%rd57+1152], %r982;
	st.global.u32 	[%rd57+1280], %r983;
	st.global.u32 	[%rd57+1408], %r984;
	st.global.u32 	[%rd57+1536], %r985;
	st.global.u32 	[%rd57+1664], %r986;
	st.global.u32 	[%rd57+1792], %r987;
	st.global.u32 	[%rd57+1920], %r988;
	st.global.u32 	[%rd57+2048], %r989;
	st.global.u32 	[%rd57+2176], %r990;
	st.global.u32 	[%rd57+2304], %r991;
	st.global.u32 	[%rd57+2432], %r992;
	st.global.u32 	[%rd57+2560], %r993;
	st.global.u32 	[%rd57+2688], %r994;
	bra.uni 	$L__BB8_143;
$L__BB8_29:
	setp.eq.s32 	%p3, %r6, 0;
	@%p3 bra 	$L__BB8_143;
	mul.wide.u32 	%rd18, %r5, 4;
	add.s64 	%rd19, %rd3, %rd18;
	mov.u32 	%r85, %tid.x;
	ld.global.u32 	%r1034, [%rd19];
	and.b32  	%r242, %r85, 31;
	and.b32  	%r243, %r85, 992;
	mul.lo.s32 	%r244, %r243, 22;
	or.b32  	%r87, %r244, %r242;
	setp.ge.u32 	%p4, %r87, %r6;
	shl.b32 	%r245, %r87, 2;
	cvt.u64.u32 	%rd20, %r245;
	add.s64 	%rd10, %rd19, %rd20;
	mov.u32 	%r1013, %r1034;
	@%p4 bra 	$L__BB8_32;
	ld.global.u32 	%r1013, [%rd10];
$L__BB8_32:
	add.s32 	%r90, %r87, 32;
	setp.ge.u32 	%p5, %r90, %r6;
	mov.u32 	%r1014, %r1034;
	@%p5 bra 	$L__BB8_34;
	ld.global.u32 	%r1014, [%rd10+128];
$L__BB8_34:
	add.s32 	%r93, %r87, 64;
	setp.ge.u32 	%p6, %r93, %r6;
	mov.u32 	%r1015, %r1034;
	@%p6 bra 	$L__BB8_36;
	ld.global.u32 	%r1015, [%rd10+256];
$L__BB8_36:
	add.s32 	%r96, %r87, 96;
	setp.ge.u32 	%p7, %r96, %r6;
	mov.u32 	%r1016, %r1034;
	@%p7 bra 	$L__BB8_38;
	ld.global.u32 	%r1016, [%rd10+384];
$L__BB8_38:
	add.s32 	%r246, %r87, 128;
	setp.ge.u32 	%p8, %r246, %r6;
	mov.u32 	%r1017, %r1034;
	@%p8 bra 	$L__BB8_40;
	ld.global.u32 	%r1017, [%rd10+512];
$L__BB8_40:
	add.s32 	%r247, %r87, 160;
	setp.ge.u32 	%p9, %r247, %r6;
	mov.u32 	%r1018, %r1034;
	@%p9 bra 	$L__BB8_42;
	ld.global.u32 	%r1018, [%rd10+640];
$L__BB8_42:
	add.s32 	%r248, %r87, 192;
	setp.ge.u32 	%p10, %r248, %r6;
	mov.u32 	%r1019, %r1034;
	@%p10 bra 	$L__BB8_44;
	ld.global.u32 	%r1019, [%rd10+768];
$L__BB8_44:
	add.s32 	%r249, %r87, 224;
	setp.ge.u32 	%p11, %r249, %r6;
	mov.u32 	%r1020, %r1034;
	@%p11 bra 	$L__BB8_46;
	ld.global.u32 	%r1020, [%rd10+896];
$L__BB8_46:
	add.s32 	%r250, %r87, 256;
	setp.ge.u32 	%p12, %r250, %r6;
	mov.u32 	%r1021, %r1034;
	@%p12 bra 	$L__BB8_48;
	ld.global.u32 	%r1021, [%rd10+1024];
$L__BB8_48:
	add.s32 	%r251, %r87, 288;
	setp.ge.u32 	%p13, %r251, %r6;
	mov.u32 	%r1022, %r1034;
	@%p13 bra 	$L__BB8_50;
	ld.global.u32 	%r1022, [%rd10+1152];
$L__BB8_50:
	add.s32 	%r111, %r87, 320;
	setp.ge.u32 	%p14, %r111, %r6;
	mov.u32 	%r1023, %r1034;
	@%p14 bra 	$L__BB8_52;
	ld.global.u32 	%r1023, [%rd10+1280];
$L__BB8_52:
	add.s32 	%r114, %r87, 352;
	setp.ge.u32 	%p15, %r114, %r6;
	mov.u32 	%r1024, %r1034;
	@%p15 bra 	$L__BB8_54;
	ld.global.u32 	%r1024, [%rd10+1408];
$L__BB8_54:
	add.s32 	%r117, %r87, 384;
	setp.ge.u32 	%p16, %r117, %r6;
	mov.u32 	%r1025, %r1034;
	@%p16 bra 	$L__BB8_56;
	ld.global.u32 	%r1025, [%rd10+1536];
$L__BB8_56:
	add.s32 	%r120, %r87, 416;
	setp.ge.u32 	%p17, %r120, %r6;
	mov.u32 	%r1026, %r1034;
	@%p17 bra 	$L__BB8_58;
	ld.global.u32 	%r1026, [%rd10+1664];
$L__BB8_58:
	add.s32 	%r252, %r87, 448;
	setp.ge.u32 	%p18, %r252, %r6;
	mov.u32 	%r1027, %r1034;
	@%p18 bra 	$L__BB8_60;
	ld.global.u32 	%r1027, [%rd10+1792];
$L__BB8_60:
	add.s32 	%r253, %r87, 480;
	setp.ge.u32 	%p19, %r253, %r6;
	mov.u32 	%r1028, %r1034;
	@%p19 bra 	$L__BB8_62;
	ld.global.u32 	%r1028, [%rd10+1920];
$L__BB8_62:
	add.s32 	%r254, %r87, 512;
	setp.ge.u32 	%p20, %r254, %r6;
	mov.u32 	%r1029, %r1034;
	@%p20 bra 	$L__BB8_64;
	ld.global.u32 	%r1029, [%rd10+2048];
$L__BB8_64:
	add.s32 	%r129, %r87, 544;
	setp.ge.u32 	%p21, %r129, %r6;
	mov.u32 	%r1030, %r1034;
	@%p21 bra 	$L__BB8_66;
	ld.global.u32 	%r1030, [%rd10+2176];
$L__BB8_66:
	add.s32 	%r132, %r87, 576;
	setp.ge.u32 	%p22, %r132, %r6;
	mov.u32 	%r1031, %r1034;
	@%p22 bra 	$L__BB8_68;
	ld.global.u32 	%r1031, [%rd10+2304];
$L__BB8_68:
	add.s32 	%r255, %r87, 608;
	setp.ge.u32 	%p23, %r255, %r6;
	mov.u32 	%r1032, %r1034;
	@%p23 bra 	$L__BB8_70;
	ld.global.u32 	%r1032, [%rd10+2432];
$L__BB8_70:
	add.s32 	%r256, %r87, 640;
	setp.ge.u32 	%p24, %r256, %r6;
	mov.u32 	%r1033, %r1034;
	@%p24 bra 	$L__BB8_72;
	ld.global.u32 	%r1033, [%rd10+2560];
$L__BB8_72:
	add.s32 	%r139, %r87, 672;
	setp.ge.u32 	%p25, %r139, %r6;
	@%p25 bra 	$L__BB8_74;
	ld.global.u32 	%r1034, [%rd10+2688];
$L__BB8_74:
	// begin inline asm
	mov.u32 %r257, %laneid;
	// end inline asm
	shr.u32 	%r143, %r85, 5;
	mad.lo.s32 	%r258, %r143, 704, %r257;
	shl.b32 	%r259, %r258, 2;
	mov.u32 	%r260, _ZZN3cub18CUB_300001_SM_10006detail4scan16DeviceScanKernelINS2_10policy_hubIiiijN4cuda3std3__44plusIvEEE10Policy1000EN6thrust24THRUST_300001_SM_1000_NS10device_ptrIiEESF_NS0_13ScanTileStateIiLb1EEES9_NS1_10InputValueIiPiEEjiLb0EiEEvT0_T1_T2_iT3_T4_T5_E12temp_storage;
	add.s32 	%r144, %r260, %r259;
	st.shared.u32 	[%r144], %r1013;
	st.shared.u32 	[%r144+128], %r1014;
	st.shared.u32 	[%r144+256], %r1015;
	st.shared.u32 	[%r144+384], %r1016;
	st.shared.u32 	[%r144+512], %r1017;
	st.shared.u32 	[%r144+640], %r1018;
	st.shared.u32 	[%r144+768], %r1019;
	st.shared.u32 	[%r144+896], %r1020;
	st.shared.u32 	[%r144+1024], %r1021;
	st.shared.u32 	[%r144+1152], %r1022;
	st.shared.u32 	[%r144+1280], %r1023;
	st.shared.u32 	[%r144+1408], %r1024;
	st.shared.u32 	[%r144+1536], %r1025;
	st.shared.u32 	[%r144+1664], %r1026;
	st.shared.u32 	[%r144+1792], %r1027;
	st.shared.u32 	[%r144+1920], %r1028;
	st.shared.u32 	[%r144+2048], %r1029;
	st.shared.u32 	[%r144+2176], %r1030;
	st.shared.u32 	[%r144+2304], %r1031;
	st.shared.u32 	[%r144+2432], %r1032;
	st.shared.u32 	[%r144+2560], %r1033;
	st.shared.u32 	[%r144+2688], %r1034;
	bar.warp.sync 	-1;
	mad.lo.s32 	%r145, %r257, 84, %r144;
	ld.shared.v2.u32 	{%r146, %r147}, [%r145];
	ld.shared.v2.u32 	{%r148, %r149}, [%r145+8];
	ld.shared.v2.u32 	{%r150, %r151}, [%r145+16];
	ld.shared.v2.u32 	{%r152, %r153}, [%r145+24];
	ld.shared.v2.u32 	{%r154, %r155}, [%r145+32];
	ld.shared.v2.u32 	{%r156, %r157}, [%r145+40];
	ld.shared.v2.u32 	{%r158, %r159}, [%r145+48];
	ld.shared.v2.u32 	{%r160, %r161}, [%r145+56];
	ld.shared.v2.u32 	{%r162, %r163}, [%r145+64];
	ld.shared.v2.u32 	{%r164, %r165}, [%r145+72];
	ld.shared.v2.u32 	{%r166, %r167}, [%r145+80];
	bar.sync 	0;
	setp.ne.s32 	%p26, %r998, 0;
	@%p26 bra 	$L__BB8_78;
	add.s32 	%r490, %r147, %r146;
	add.s32 	%r491, %r148, %r490;
	add.s32 	%r492, %r149, %r491;
	add.s32 	%r493, %r150, %r492;
	add.s32 	%r494, %r151, %r493;
	add.s32 	%r495, %r152, %r494;
	add.s32 	%r496, %r153, %r495;
	add.s32 	%r497, %r154, %r496;
	add.s32 	%r498, %r155, %r497;
	add.s32 	%r499, %r156, %r498;
	add.s32 	%r500, %r157, %r499;
	add.s32 	%r501, %r158, %r500;
	add.s32 	%r502, %r159, %r501;
	add.s32 	%r503, %r160, %r502;
	add.s32 	%r504, %r161, %r503;
	add.s32 	%r505, %r162, %r504;
	add.s32 	%r506, %r163, %r505;
	add.s32 	%r507, %r164, %r506;
	add.s32 	%r508, %r165, %r507;
	add.s32 	%r509, %r166, %r508;
	add.s32 	%r464, %r167, %r509;
	mov.b32 	%r462, 1;
	mov.b32 	%r487, 0;
	mov.b32 	%r489, -1;
	// begin inline asm
	{  .reg .s32 r0;  .reg .pred p;  shfl.sync.up.b32 r0|p, %r464, %r462, %r487, %r489;  @p add.s32 r0, r0, %r464;  mov.s32 %r460, r0;}
	// end inline asm
	mov.b32 	%r468, 2;
	// begin inline asm
	{  .reg .s32 r0;  .reg .pred p;  shfl.sync.up.b32 r0|p, %r460, %r468, %r487, %r489;  @p add.s32 r0, r0, %r460;  mov.s32 %r466, r0;}
	// end inline asm
	mov.b32 	%r474, 4;
	// begin inline asm
	{  .reg .s32 r0;  .reg .pred p;  shfl.sync.up.b32 r0|p, %r466, %r474, %r487, %r489;  @p add.s32 r0, r0, %r466;  mov.s32 %r472, r0;}
	// end inline asm
	mov.b32 	%r480, 8;
	// begin inline asm
	{  .reg .s32 r0;  .reg .pred p;  shfl.sync.up.b32 r0|p, %r472, %r480, %r487, %r489;  @p add.s32 r0, r0, %r472;  mov.s32 %r478, r0;}
	// end inline asm
	mov.b32 	%r486, 16;
	// begin inline asm
	{  .reg .s32 r0;  .reg .pred p;  shfl.sync.up.b32 r0|p, %r478, %r486, %r487, %r489;  @p add.s32 r0, r0, %r478;  mov.s32 %r484, r0;}
	// end inline asm
	setp.ne.s32 	%p68, %r257, 31;
	@%p68 bra 	$L__BB8_77;
	shl.b32 	%r510, %r143, 2;
	mov.u32 	%r511, _ZZN3cub18CUB_300001_SM_10006detail4scan16DeviceScanKernelINS2_10policy_hubIiiijN4cuda3std3__44plusIvEEE10Policy1000EN6thrust24THRUST_300001_SM_1000_NS10device_ptrIiEESF_NS0_13ScanTileStateIiLb1EEES9_NS1_10InputValueIiPiEEjiLb0EiEEvT0_T1_T2_iT3_T4_T5_E12temp_storage;
	add.s32 	%r512, %r511, %r510;
	st.shared.u32 	[%r512+16], %r484;
$L__BB8_77:
	bar.sync 	0;
	ld.shared.v4.u32 	{%r513, %r514, %r515, %r516}, [_ZZN3cub18CUB_300001_SM_10006detail4scan16DeviceScanKernelINS2_10policy_hubIiiijN4cuda3std3__44plusIvEEE10Policy1000EN6thrust24THRUST_300001_SM_1000_NS10device_ptrIiEESF_NS0_13ScanTileStateIiLb1EEES9_NS1_10InputValueIiPiEEjiLb0EiEEvT0_T1_T2_iT3_T4_T5_E12temp_storage+16];
	add.s32 	%r517, %r514, %r513;
	setp.eq.s32 	%p69, %r143, 2;
	selp.b32 	%r518, %r517, %r513, %p69;
	add.s32 	%r519, %r517, %r515;
	setp.eq.s32 	%p70, %r143, 3;
	selp.b32 	%r520, %r519, %r518, %p70;
	add.s32 	%r521, %r519, %r516;
	setp.eq.s32 	%p71, %r143, 4;
	selp.b32 	%r522, %r521, %r520, %p71;
	ld.shared.v4.u32 	{%r523, %r524, %r525, %r526}, [_ZZN3cub18CUB_300001_SM_10006detail4scan16DeviceScanKernelINS2_10policy_hubIiiijN4cuda3std3__44plusIvEEE10Policy1000EN6thrust24THRUST_300001_SM_1000_NS10device_ptrIiEESF_NS0_13ScanTileStateIiLb1EEES9_NS1_10InputValueIiPiEEjiLb0EiEEvT0_T1_T2_iT3_T4_T5_E12temp_storage+32];
	add.s32 	%r527, %r521, %r523;
	setp.eq.s32 	%p72, %r143, 5;
	selp.b32 	%r528, %r527, %r522, %p72;
	add.s32 	%r529, %r527, %r524;
	setp.eq.s32 	%p73, %r143, 6;
	selp.b32 	%r530, %r529, %r528, %p73;
	add.s32 	%r531, %r529, %r525;
	setp.eq.s32 	%p74, %r143, 7;
	selp.b32 	%r532, %r531, %r530, %p74;
	add.s32 	%r533, %r531, %r526;
	setp.eq.s32 	%p75, %r143, 8;
	selp.b32 	%r534, %r533, %r532, %p75;
	.pragma "used_bytes_mask 4095";
	ld.shared.v4.u32 	{%r535, %r536, %r537, %r538}, [_ZZN3cub18CUB_300001_SM_10006detail4scan16DeviceScanKernelINS2_10policy_hubIiiijN4cuda3std3__44plusIvEEE10Policy1000EN6thrust24THRUST_300001_SM_1000_NS10device_ptrIiEESF_NS0_13ScanTileStateIiLb1EEES9_NS1_10InputValueIiPiEEjiLb0EiEEvT0_T1_T2_iT3_T4_T5_E12temp_storage+48];
	add.s32 	%r539, %r533, %r535;
	setp.eq.s32 	%p76, %r143, 9;
	selp.b32 	%r540, %r539, %r534, %p76;
	add.s32 	%r541, %r539, %r536;
	setp.eq.s32 	%p77, %r143, 10;
	selp.b32 	%r542, %r541, %r540, %p77;
	add.s32 	%r543, %r541, %r537;
	setp.eq.s32 	%p78, %r143, 11;
	selp.b32 	%r544, %r543, %r542, %p78;
	setp.lt.u32 	%p79, %r85, 32;
	selp.b32 	%r545, 0, %r544, %p79;
	setp.eq.s32 	%p80, %r257, 0;
	sub.s32 	%r546, %r484, %r464;
	selp.b32 	%r547, 0, %r546, %p80;
	add.s32 	%r548, %r547, %r997;
	add.s32 	%r1049, %r548, %r545;
	bra.uni 	$L__BB8_97;
$L__BB8_78:
	add.s32 	%r291, %r147, %r146;
	add.s32 	%r292, %r148, %r291;
	add.s32 	%r293, %r149, %r292;
	add.s32 	%r294, %r150, %r293;
	add.s32 	%r295, %r151, %r294;
	add.s32 	%r296, %r152, %r295;
	add.s32 	%r297, %r153, %r296;
	add.s32 	%r298, %r154, %r297;
	add.s32 	%r299, %r155, %r298;
	add.s32 	%r300, %r156, %r299;
	add.s32 	%r301, %r157, %r300;
	add.s32 	%r302, %r158, %r301;
	add.s32 	%r303, %r159, %r302;
	add.s32 	%r304, %r160, %r303;
	add.s32 	%r305, %r161, %r304;
	add.s32 	%r306, %r162, %r305;
	add.s32 	%r307, %r163, %r306;
	add.s32 	%r308, %r164, %r307;
	add.s32 	%r309, %r165, %r308;
	add.s32 	%r310, %r166, %r309;
	add.s32 	%r265, %r167, %r310;
	mov.b32 	%r263, 1;
	mov.b32 	%r288, 0;
	mov.b32 	%r290, -1;
	// begin inline asm
	{  .reg .s32 r0;  .reg .pred p;  shfl.sync.up.b32 r0|p, %r265, %r263, %r288, %r290;  @p add.s32 r0, r0, %r265;  mov.s32 %r261, r0;}
	// end inline asm
	mov.b32 	%r269, 2;
	// begin inline asm
	{  .reg .s32 r0;  .reg .pred p;  shfl.sync.up.b32 r0|p, %r261, %r269, %r288, %r290;  @p add.s32 r0, r0, %r261;  mov.s32 %r267, r0;}
	// end inline asm
	mov.b32 	%r275, 4;
	// begin inline asm
	{  .reg .s32 r0;  .reg .pred p;  shfl.sync.up.b32 r0|p, %r267, %r275, %r288, %r290;  @p add.s32 r0, r0, %r267;  mov.s32 %r273, r0;}
	// end inline asm
	mov.b32 	%r281, 8;
	// begin inline asm
	{  .reg .s32 r0;  .reg .pred p;  shfl.sync.up.b32 r0|p, %r273, %r281, %r288, %r290;  @p add.s32 r0, r0, %r273;  mov.s32 %r279, r0;}
	// end inline asm
	mov.b32 	%r287, 16;
	// begin inline asm
	{  .reg .s32 r0;  .reg .pred p;  shfl.sync.up.b32 r0|p, %r279, %r287, %r288, %r290;  @p add.s32 r0, r0, %r279;  mov.s32 %r285, r0;}
	// end inline asm
	setp.ne.s32 	%p27, %r257, 31;
	@%p27 bra 	$L__BB8_80;
	shl.b32 	%r311, %r143, 2;
	mov.u32 	%r312, _ZZN3cub18CUB_300001_SM_10006detail4scan16DeviceScanKernelINS2_10policy_hubIiiijN4cuda3std3__44plusIvEEE10Policy1000EN6thrust24THRUST_300001_SM_1000_NS10device_ptrIiEESF_NS0_13ScanTileStateIiLb1EEES9_NS1_10InputValueIiPiEEjiLb0EiEEvT0_T1_T2_iT3_T4_T5_E12temp_storage;
	add.s32 	%r313, %r312, %r311;
	st.shared.u32 	[%r313+16], %r285;
$L__BB8_80:
	sub.s32 	%r314, %r285, %r265;
	bar.sync 	0;
	ld.shared.v4.u32 	{%r315, %r316, %r317, %r318}, [_ZZN3cub18CUB_300001_SM_10006detail4scan16DeviceScanKernelINS2_10policy_hubIiiijN4cuda3std3__44plusIvEEE10Policy1000EN6thrust24THRUST_300001_SM_1000_NS10device_ptrIiEESF_NS0_13ScanTileStateIiLb1EEES9_NS1_10InputValueIiPiEEjiLb0EiEEvT0_T1_T2_iT3_T4_T5_E12temp_storage+16];
	add.s32 	%r319, %r316, %r315;
	setp.eq.s32 	%p28, %r143, 2;
	selp.b32 	%r320, %r319, %r315, %p28;
	add.s32 	%r321, %r319, %r317;
	setp.eq.s32 	%p29, %r143, 3;
	selp.b32 	%r322, %r321, %r320, %p29;
	add.s32 	%r323, %r321, %r318;
	setp.eq.s32 	%p30, %r143, 4;
	selp.b32 	%r324, %r323, %r322, %p30;
	ld.shared.v4.u32 	{%r325, %r326, %r327, %r328}, [_ZZN3cub18CUB_300001_SM_10006detail4scan16DeviceScanKernelINS2_10policy_hubIiiijN4cuda3std3__44plusIvEEE10Policy1000EN6thrust24THRUST_300001_SM_1000_NS10device_ptrIiEESF_NS0_13ScanTileStateIiLb1EEES9_NS1_10InputValueIiPiEEjiLb0EiEEvT0_T1_T2_iT3_T4_T5_E12temp_storage+32];
	add.s32 	%r329, %r323, %r325;
	setp.eq.s32 	%p31, %r143, 5;
	selp.b32 	%r330, %r329, %r324, %p31;
	add.s32 	%r331, %r329, %r326;
	setp.eq.s32 	%p32, %r143, 6;
	selp.b32 	%r332, %r331, %r330, %p32;
	add.s32 	%r333, %r331, %r327;
	setp.eq.s32 	%p33, %r143, 7;
	selp.b32 	%r334, %r333, %r332, %p33;
	add.s32 	%r335, %r333, %r328;
	setp.eq.s32 	%p34, %r143, 8;
	selp.b32 	%r336, %r335, %r334, %p34;
	ld.shared.v4.u32 	{%r337, %r338, %r339, %r340}, [_ZZN3cub18CUB_300001_SM_10006detail4scan16DeviceScanKernelINS2_10policy_hubIiiijN4cuda3std3__44plusIvEEE10Policy1000EN6thrust24THRUST_300001_SM_1000_NS10device_ptrIiEESF_NS0_13ScanTileStateIiLb1EEES9_NS1_10InputValueIiPiEEjiLb0EiEEvT0_T1_T2_iT3_T4_T5_E12temp_storage+48];
	add.s32 	%r341, %r335, %r337;
	setp.eq.s32 	%p35, %r143, 9;
	selp.b32 	%r342, %r341, %r336, %p35;
	add.s32 	%r343, %r341, %r338;
	setp.eq.s32 	%p36, %r143, 10;
	selp.b32 	%r344, %r343, %r342, %p36;
	add.s32 	%r345, %r343, %r339;
	setp.eq.s32 	%p37, %r143, 11;
	selp.b32 	%r346, %r345, %r344, %p37;
	add.s32 	%r173, %r345, %r340;
	setp.gt.u32 	%p38, %r85, 31;
	setp.lt.u32 	%p39, %r85, 32;
	setp.eq.s32 	%p40, %r257, 0;
	selp.b32 	%r347, 0, %r314, %p40;
	add.s32 	%r1048, %r346, %r347;
	selp.b32 	%r175, %r314, %r1048, %p39;
	@%p38 bra 	$L__BB8_96;
	setp.ne.s32 	%p41, %r85, 0;
	mul.wide.s32 	%rd21, %r998, 8;
	add.s64 	%rd11, %rd16, %rd21;
	@%p41 bra 	$L__BB8_83;
	st.shared.u32 	[_ZZN3cub18CUB_300001_SM_10006detail4scan16DeviceScanKernelINS2_10policy_hubIiiijN4cuda3std3__44plusIvEEE10Policy1000EN6thrust24THRUST_300001_SM_1000_NS10device_ptrIiEESF_NS0_13ScanTileStateIiLb1EEES9_NS1_10InputValueIiPiEEjiLb0EiEEvT0_T1_T2_iT3_T4_T5_E12temp_storage+12], %r173;
	add.s64 	%rd22, %rd11, 256;
	mov.b32 	%r348, 100;
	// begin inline asm
	st.relaxed.gpu.v2.u32 [%rd22], {%r348, %r173};
	// end inline asm
$L__BB8_83:
	not.b32 	%r354, %r85;
	add.s32 	%r1043, %r998, %r354;
	mov.b32 	%r350, 830;
	// begin inline asm
	nanosleep.u32 %r350;
	// end inline asm
	mul.wide.s32 	%rd24, %r1043, 8;
	add.s64 	%rd25, %rd16, %rd24;
	add.s64 	%rd23, %rd25, 256;
	// begin inline asm
	ld.relaxed.gpu.v2.u32 {%r1045, %r1037}, [%rd23];
	// end inline asm
	mov.b32 	%r1038, 952;
$L__BB8_84:
	setp.eq.s32 	%p42, %r1045, 99;
	mov.b32 	%r355, -1;
	vote.sync.any.pred 	%p43, %p42, %r355;
	not.pred 	%p44, %p43;
	@%p44 bra 	$L__BB8_86;
	mul.lo.s32 	%r458, %r998, 16807;
	and.b32  	%r998, %r458, 2147483647;
	add.s32 	%r459, %r1038, 1;
	rem.u32 	%r455, %r998, %r459;
	// begin inline asm
	nanosleep.u32 %r455;
	// end inline asm
	shr.u32 	%r1038, %r1038, 1;
	// begin inline asm
	ld.relaxed.gpu.v2.u32 {%r1045, %r1037}, [%rd23];
	// end inline asm
	bra.uni 	$L__BB8_84;
$L__BB8_86:
	setp.eq.s32 	%p45, %r1045, 101;
	mov.b32 	%r382, -1;
	vote.sync.ballot.b32 	%r384, %p45, %r382;
	// begin inline asm
	mov.u32 %r357, %lanemask_ge;
	// end inline asm
	and.b32  	%r385, %r384, %r357;
	or.b32  	%r386, %r385, -2147483648;
	add.s32 	%r387, %r386, -1;
	not.b32 	%r388, %r386;
	and.b32  	%r389, %r388, %r387;
	popc.b32 	%r361, %r389;
	mov.b32 	%r360, 1;
	// begin inline asm
	shfl.sync.down.b32 %r358, %r1037, %r360, %r361, %r382;
	// end inline asm
	setp.lt.s32 	%p47, %r257, %r361;
	selp.b32 	%r390, %r358, 0, %p47;
	add.s32 	%r364, %r390, %r1037;
	mov.b32 	%r365, 2;
	// begin inline asm
	shfl.sync.down.b32 %r363, %r364, %r365, %r361, %r382;
	// end inline asm
	add.s32 	%r391, %r257, 2;
	setp.gt.s32 	%p48, %r391, %r361;
	selp.b32 	%r392, 0, %r363, %p48;
	add.s32 	%r369, %r364, %r392;
	mov.b32 	%r370, 4;
	// begin inline asm
	shfl.sync.down.b32 %r368, %r369, %r370, %r361, %r382;
	// end inline asm
	add.s32 	%r393, %r257, 4;
	setp.gt.s32 	%p49, %r393, %r361;
	selp.b32 	%r394, 0, %r368, %p49;
	add.s32 	%r374, %r369, %r394;
	mov.b32 	%r375, 8;
	// begin inline asm
	shfl.sync.down.b32 %r373, %r374, %r375, %r361, %r382;
	// end inline asm
	add.s32 	%r395, %r257, 8;
	setp.gt.s32 	%p50, %r395, %r361;
	selp.b32 	%r396, 0, %r373, %p50;
	add.s32 	%r379, %r374, %r396;
	mov.b32 	%r380, 16;
	// begin inline asm
	shfl.sync.down.b32 %r378, %r379, %r380, %r361, %r382;
	// end inline asm
	add.s32 	%r397, %r257, 16;
	setp.gt.s32 	%p51, %r397, %r361;
	selp.b32 	%r398, 0, %r378, %p51;
	add.s32 	%r1041, %r379, %r398;
	add.s64 	%rd12, %rd16, 256;
	mov.b32 	%r1039, 952;
$L__BB8_87:
	setp.ne.s32 	%p52, %r1045, 101;
	mov.b32 	%r399, -1;
	vote.sync.all.pred 	%p53, %p52, %r399;
	not.pred 	%p54, %p53;
	@%p54 bra 	$L__BB8_92;
	shr.u32 	%r1039, %r1039, 1;
	mul.wide.s32 	%rd28, %r1043, 8;
	add.s64 	%rd29, %rd12, %rd28;
	add.s64 	%rd27, %rd29, -256;
	// begin inline asm
	ld.relaxed.gpu.v2.u32 {%r1045, %r1046}, [%rd27];
	// end inline asm
	mov.u32 	%r1047, %r1039;
$L__BB8_89:
	setp.eq.s32 	%p58, %r1045, 99;
	mov.b32 	%r407, -1;
	vote.sync.any.pred 	%p59, %p58, %r407;
	not.pred 	%p60, %p59;
	@%p60 bra 	$L__BB8_91;
	mul.lo.s32 	%r453, %r998, 16807;
	and.b32  	%r998, %r453, 2147483647;
	add.s32 	%r454, %r1047, 1;
	rem.u32 	%r450, %r998, %r454;
	// begin inline asm
	nanosleep.u32 %r450;
	// end inline asm
	shr.u32 	%r1047, %r1047, 1;
	// begin inline asm
	ld.relaxed.gpu.v2.u32 {%r1045, %r1046}, [%rd27];
	// end inline asm
	bra.uni 	$L__BB8_89;
$L__BB8_91:
	setp.eq.s32 	%p61, %r1045, 101;
	mov.b32 	%r433, -1;
	vote.sync.ballot.b32 	%r434, %p61, %r433;
	and.b32  	%r435, %r434, %r357;
	or.b32  	%r436, %r435, -2147483648;
	add.s32 	%r437, %r436, -1;
	not.b32 	%r438, %r436;
	and.b32  	%r439, %r438, %r437;
	popc.b32 	%r412, %r439;
	mov.b32 	%r411, 1;
	// begin inline asm
	shfl.sync.down.b32 %r409, %r1046, %r411, %r412, %r433;
	// end inline asm
	setp.lt.s32 	%p63, %r257, %r412;
	selp.b32 	%r440, %r409, 0, %p63;
	add.s32 	%r415, %r440, %r1046;
	mov.b32 	%r416, 2;
	// begin inline asm
	shfl.sync.down.b32 %r414, %r415, %r416, %r412, %r433;
	// end inline asm
	add.s32 	%r441, %r257, 2;
	setp.gt.s32 	%p64, %r441, %r412;
	selp.b32 	%r442, 0, %r414, %p64;
	add.s32 	%r420, %r415, %r442;
	mov.b32 	%r421, 4;
	// begin inline asm
	shfl.sync.down.b32 %r419, %r420, %r421, %r412, %r433;
	// end inline asm
	add.s32 	%r443, %r257, 4;
	setp.gt.s32 	%p65, %r443, %r412;
	selp.b32 	%r444, 0, %r419, %p65;
	add.s32 	%r425, %r420, %r444;
	mov.b32 	%r426, 8;
	// begin inline asm
	shfl.sync.down.b32 %r424, %r425, %r426, %r412, %r433;
	// end inline asm
	add.s32 	%r445, %r257, 8;
	setp.gt.s32 	%p66, %r445, %r412;
	selp.b32 	%r446, 0, %r424, %p66;
	add.s32 	%r430, %r425, %r446;
	mov.b32 	%r431, 16;
	// begin inline asm
	shfl.sync.down.b32 %r429, %r430, %r431, %r412, %r433;
	// end inline asm
	add.s32 	%r447, %r257, 16;
	setp.gt.s32 	%p67, %r447, %r412;
	selp.b32 	%r448, 0, %r429, %p67;
	add.s32 	%r449, %r448, %r1041;
	add.s32 	%r1041, %r449, %r430;
	add.s32 	%r1043, %r1043, -32;
	bra.uni 	$L__BB8_87;
$L__BB8_92:
	@%p41 bra 	$L__BB8_94;
	add.s32 	%r402, %r1041, %r173;
	add.s64 	%rd26, %rd11, 256;
	mov.b32 	%r401, 101;
	// begin inline asm
	st.relaxed.gpu.v2.u32 [%rd26], {%r401, %r402};
	// end inline asm
	st.shared.u32 	[_ZZN3cub18CUB_300001_SM_10006detail4scan16DeviceScanKernelINS2_10policy_hubIiiijN4cuda3std3__44plusIvEEE10Policy1000EN6thrust24THRUST_300001_SM_1000_NS10device_ptrIiEESF_NS0_13ScanTileStateIiLb1EEES9_NS1_10InputValueIiPiEEjiLb0EiEEvT0_T1_T2_iT3_T4_T5_E12temp_storage+4], %r1041;
	st.shared.u32 	[_ZZN3cub18CUB_300001_SM_10006detail4scan16DeviceScanKernelINS2_10policy_hubIiiijN4cuda3std3__44plusIvEEE10Policy1000EN6thrust24THRUST_300001_SM_1000_NS10device_ptrIiEESF_NS0_13ScanTileStateIiLb1EEES9_NS1_10InputValueIiPiEEjiLb0EiEEvT0_T1_T2_iT3_T4_T5_E12temp_storage+8], %r402;
$L__BB8_94:
	setp.ne.s32 	%p56, %r257, 0;
	mov.u32 	%r1048, %r175;
	@%p56 bra 	$L__BB8_96;
	st.shared.u32 	[_ZZN3cub18CUB_300001_SM_10006detail4scan16DeviceScanKernelINS2_10policy_hubIiiijN4cuda3std3__44plusIvEEE10Policy1000EN6thrust24THRUST_300001_SM_1000_NS10device_ptrIiEESF_NS0_13ScanTileStateIiLb1EEES9_NS1_10InputValueIiPiEEjiLb0EiEEvT0_T1_T2_iT3_T4_T5_E12temp_storage+76], %r1041;
	mov.u32 	%r1048, %r1041;
$L__BB8_96:
	bar.sync 	0;
	setp.eq.s32 	%p57, %r85, 0;
	ld.shared.u32 	%r403, [_ZZN3cub18CUB_300001_SM_10006detail4scan16DeviceScanKernelINS2_10policy_hubIiiijN4cuda3std3__44plusIvEEE10Policy1000EN6thrust24THRUST_300001_SM_1000_NS10device_ptrIiEESF_NS0_13ScanTileStateIiLb1EEES9_NS1_10InputValueIiPiEEjiLb0EiEEvT0_T1_T2_iT3_T4_T5_E12temp_storage+76];
	selp.b32 	%r404, 0, %r403, %p57;
	add.s32 	%r1049, %r404, %r1048;
$L__BB8_97:
	add.s32 	%r549, %r1049, %r146;
	add.s32 	%r550, %r147, %r549;
	add.s32 	%r551, %r148, %r550;
	add.s32 	%r552, %r149, %r551;
	add.s32 	%r553, %r150, %r552;
	add.s32 	%r554, %r151, %r553;
	add.s32 	%r555, %r152, %r554;
	add.s32 	%r556, %r153, %r555;
	add.s32 	%r557, %r154, %r556;
	add.s32 	%r558, %r155, %r557;
	add.s32 	%r559, %r156, %r558;
	add.s32 	%r560, %r157, %r559;
	add.s32 	%r561, %r158, %r560;
	add.s32 	%r562, %r159, %r561;
	add.s32 	%r563, %r160, %r562;
	add.s32 	%r564, %r161, %r563;
	add.s32 	%r565, %r162, %r564;
	add.s32 	%r566, %r163, %r565;
	add.s32 	%r567, %r164, %r566;
	add.s32 	%r568, %r165, %r567;
	add.s32 	%r569, %r166, %r568;
	bar.sync 	0;
	st.shared.v2.u32 	[%r145], {%r1049, %r549};
	st.shared.v2.u32 	[%r145+8], {%r550, %r551};
	st.shared.v2.u32 	[%r145+16], {%r552, %r553};
	st.shared.v2.u32 	[%r145+24], {%r554, %r555};
	st.shared.v2.u32 	[%r145+32], {%r556, %r557};
	st.shared.v2.u32 	[%r145+40], {%r558, %r559};
	st.shared.v2.u32 	[%r145+48], {%r560, %r561};
	st.shared.v2.u32 	[%r145+56], {%r562, %r563};
	st.shared.v2.u32 	[%r145+64], {%r564, %r565};
	st.shared.v2.u32 	[%r145+72], {%r566, %r567};
	st.shared.v2.u32 	[%r145+80], {%r568, %r569};
	bar.warp.sync 	-1;
	ld.shared.u32 	%r214, [%r144];
	ld.shared.u32 	%r215, [%r144+128];
	ld.shared.u32 	%r216, [%r144+256];
	ld.shared.u32 	%r217, [%r144+384];
	ld.shared.u32 	%r218, [%r144+512];
	ld.shared.u32 	%r219, [%r144+640];
	ld.shared.u32 	%r220, [%r144+768];
	ld.shared.u32 	%r221, [%r144+896];
	ld.shared.u32 	%r222, [%r144+1024];
	ld.shared.u32 	%r223, [%r144+1152];
	ld.shared.u32 	%r224, [%r144+1280];
	ld.shared.u32 	%r225, [%r144+1408];
	ld.shared.u32 	%r226, [%r144+1536];
	ld.shared.u32 	%r227, [%r144+1664];
	ld.shared.u32 	%r228, [%r144+1792];
	ld.shared.u32 	%r229, [%r144+1920];
	ld.shared.u32 	%r230, [%r144+2048];
	ld.shared.u32 	%r231, [%r144+2176];
	ld.shared.u32 	%r232, [%r144+2304];
	ld.shared.u32 	%r233, [%r144+2432];
	ld.shared.u32 	%r234, [%r144+2560];
	ld.shared.u32 	%r235, [%r144+2688];
	setp.ne.s32 	%p81, %r85, 0;
	@%p81 bra 	$L__BB8_99;
	st.volatile.shared.u32 	[_ZZN3cub18CUB_300001_SM_10006detail4scan16DeviceScanKernelINS2_10policy_hubIiiijN4cuda3std3__44plusIvEEE10Policy1000EN6thrust24THRUST_300001_SM_1000_NS10device_ptrIiEESF_NS0_13ScanTileStateIiLb1EEES9_NS1_10InputValueIiPiEEjiLb0EiEEvT0_T1_T2_iT3_T4_T5_E12temp_storage+33792], %r6;
$L__BB8_99:
	ld.param.u32 	%r996, [_ZN3cub18CUB_300001_SM_10006detail4scan16DeviceScanKernelINS2_10policy_hubIiiijN4cuda3std3__44plusIvEEE10Policy1000EN6thrust24THRUST_300001_SM_1000_NS10device_ptrIiEESF_NS0_13ScanTileStateIiLb1EEES9_NS1_10InputValueIiPiEEjiLb0EiEEvT0_T1_T2_iT3_T4_T5__param_3];
	bar.sync 	0;
	ld.volatile.shared.u32 	%r236, [_ZZN3cub18CUB_300001_SM_10006detail4scan16DeviceScanKernelINS2_10policy_hubIiiijN4cuda3std3__44plusIvEEE10Policy1000EN6thrust24THRUST_300001_SM_1000_NS10device_ptrIiEESF_NS0_13ScanTileStateIiLb1EEES9_NS1_10InputValueIiPiEEjiLb0EiEEvT0_T1_T2_iT3_T4_T5_E12temp_storage+33792];
	cvt.u64.u32 	%rd36, %r87;
	mov.u32 	%r570, %ctaid.x;
	add.s32 	%r571, %r996, %r570;
	mul.lo.s32 	%r572, %r571, 8448;
	cvt.u64.u32 	%rd37, %r572;
	add.s64 	%rd38, %rd36, %rd37;
	setp.ge.s32 	%p82, %r87, %r236;
	shl.b64 	%rd39, %rd38, 2;
	add.s64 	%rd13, %rd4, %rd39;
	@%p82 bra 	$L__BB8_101;
	st.global.u32 	[%rd13], %r214;
$L__BB8_101:
	setp.ge.s32 	%p83, %r90, %r236;
	@%p83 bra 	$L__BB8_103;
	st.global.u32 	[%rd13+128], %r215;
$L__BB8_103:
	setp.ge.s32 	%p84, %r93, %r236;
	@%p84 bra 	$L__BB8_105;
	st.global.u32 	[%rd13+256], %r216;
$L__BB8_105:
	setp.ge.s32 	%p85, %r96, %r236;
	@%p85 bra 	$L__BB8_107;
	st.global.u32 	[%rd13+384], %r217;
$L__BB8_107:
	mov.u32 	%r573, %tid.x;
	and.b32  	%r574, %r573, 992;
	mul.lo.s32 	%r575, %r574, 22;
	and.b32  	%r576, %r573, 31;
	or.b32  	%r577, %r575, %r576;
	add.s32 	%r578, %r577, 128;
	setp.ge.s32 	%p86, %r578, %r236;
	@%p86 bra 	$L__BB8_109;
	st.global.u32 	[%rd13+512], %r218;
$L__BB8_109:
	add.s32 	%r584, %r577, 160;
	setp.ge.s32 	%p87, %r584, %r236;
	@%p87 bra 	$L__BB8_111;
	st.global.u32 	[%rd13+640], %r219;
$L__BB8_111:
	add.s32 	%r590, %r577, 192;
	setp.ge.s32 	%p88, %r590, %r236;
	@%p88 bra 	$L__BB8_113;
	st.global.u32 	[%rd13+768], %r220;
$L__BB8_113:
	add.s32 	%r596, %r577, 224;
	setp.ge.s32 	%p89, %r596, %r236;
	@%p89 bra 	$L__BB8_115;
	st.global.u32 	[%rd13+896], %r221;
$L__BB8_115:
	add.s32 	%r602, %r577, 256;
	setp.ge.s32 	%p90, %r602, %r236;
	@%p90 bra 	$L__BB8_117;
	st.global.u32 	[%rd13+1024], %r222;
$L__BB8_117:
	add.s32 	%r608, %r577, 288;
	setp.ge.s32 	%p91, %r608, %r236;
	@%p91 bra 	$L__BB8_119;
	st.global.u32 	[%rd13+1152], %r223;
$L__BB8_119:
	setp.ge.s32 	%p92, %r111, %r236;
	@%p92 bra 	$L__BB8_121;
	st.global.u32 	[%rd13+1280], %r224;
$L__BB8_121:
	setp.ge.s32 	%p93, %r114, %r236;
	@%p93 bra 	$L__BB8_123;
	st.global.u32 	[%rd13+1408], %r225;
$L__BB8_123:
	setp.ge.s32 	%p94, %r117, %r236;
	@%p94 bra 	$L__BB8_125;
	st.global.u32 	[%rd13+1536], %r226;
$L__BB8_125:
	setp.ge.s32 	%p95, %r120, %r236;
	@%p95 bra 	$L__BB8_127;
	st.global.u32 	[%rd13+1664], %r227;
$L__BB8_127:
	add.s32 	%r614, %r577, 448;
	setp.ge.s32 	%p96, %r614, %r236;
	@%p96 bra 	$L__BB8_129;
	st.global.u32 	[%rd13+1792], %r228;
$L__BB8_129:
	add.s32 	%r620, %r577, 480;
	setp.ge.s32 	%p97, %r620, %r236;
	@%p97 bra 	$L__BB8_131;
	st.global.u32 	[%rd13+1920], %r229;
$L__BB8_131:
	add.s32 	%r626, %r577, 512;
	setp.ge.s32 	%p98, %r626, %r236;
	@%p98 bra 	$L__BB8_133;
	st.global.u32 	[%rd13+2048], %r230;
$L__BB8_133:
	setp.ge.s32 	%p99, %r129, %r236;
	@%p99 bra 	$L__BB8_135;
	st.global.u32 	[%rd13+2176], %r231;
$L__BB8_135:
	setp.ge.s32 	%p100, %r132, %r236;
	@%p100 bra 	$L__BB8_137;
	st.global.u32 	[%rd13+2304], %r232;
$L__BB8_137:
	add.s32 	%r632, %r577, 608;
	setp.ge.s32 	%p101, %r632, %r236;
	@%p101 bra 	$L__BB8_139;
	st.global.u32 	[%rd13+2432], %r233;
$L__BB8_139:
	add.s32 	%r638, %r577, 640;
	setp.ge.s32 	%p102, %r638, %r236;
	@%p102 bra 	$L__BB8_141;
	st.global.u32 	[%rd13+2560], %r234;
$L__BB8_141:
	setp.ge.s32 	%p103, %r139, %r236;
	@%p103 bra 	$L__BB8_143;
	st.global.u32 	[%rd13+2688], %r235;
$L__BB8_143:
	ret;

}
	// .globl	_ZN3cub18CUB_300001_SM_10006detail4scan16DeviceScanKernelINS2_10policy_hubIiiimN4cuda3std3__44plusIvEEE10Policy1000EN6thrust24THRUST_300001_SM_1000_NS10device_ptrIiEESF_NS0_13ScanTileStateIiLb1EEES9_NS1_10InputValueIiPiEEmiLb0EiEEvT0_T1_T2_iT3_T4_T5_
.visible .entry _ZN3cub18CUB_300001_SM_10006detail4scan16DeviceScanKernelINS2_10policy_hubIiiimN4cuda3std3__44plusIvEEE10Policy1000EN6thrust24THRUST_300001_SM_1000_NS10device_ptrIiEESF_NS0_13ScanTileStateIiLb1EEES9_NS1_10InputValueIiPiEEmiLb0EiEEvT0_T1_T2_iT3_T4_T5_(
	.param .align 8 .b8 _ZN3cub18CUB_300001_SM_10006detail4scan16DeviceScanKernelINS2_10policy_hubIiiimN4cuda3std3__44plusIvEEE10Policy1000EN6thrust24THRUST_300001_SM_1000_NS10device_ptrIiEESF_NS0_13ScanTileStateIiLb1EEES9_NS1_10InputValueIiPiEEmiLb0EiEEvT0_T1_T2_iT3_T4_T5__param_0[8],
	.param .align 8 .b8 _ZN3cub18CUB_300001_SM_10006detail4scan16DeviceScanKernelINS2_10policy_hubIiiimN4cuda3std3__44plusIvEEE10Policy1000EN6thrust24THRUST_300001_SM_1000_NS10device_ptrIiEESF_NS0_13ScanTileStateIiLb1EEES9_NS1_10InputValueIiPiEEmiLb0EiEEvT0_T1_T2_iT3_T4_T5__param_1[8],
	.param .align 8 .b8 _ZN3cub18CUB_300001_SM_10006detail4scan16DeviceScanKernelINS2_10policy_hubIiiimN4cuda3std3__44plusIvEEE10Policy1000EN6thrust24THRUST_300001_SM_1000_NS10device_ptrIiEESF_NS0_13ScanTileStateIiLb1EEES9_NS1_10InputValueIiPiEEmiLb0EiEEvT0_T1_T2_iT3_T4_T5__param_2[8],
	.param .u32 _ZN3cub18CUB_300001_SM_10006detail4scan16DeviceScanKernelINS2_10policy_hubIiiimN4cuda3std3__44plusIvEEE10Policy1000EN6thrust24THRUST_300001_SM_1000_NS10device_ptrIiEESF_NS0_13ScanTileStateIiLb1EEES9_NS1_10InputValueIiPiEEmiLb0EiEEvT0_T1_T2_iT3_T4_T5__param_3,
	.param .align 1 .b8 _ZN3cub18CUB_300001_SM_10006detail4scan16DeviceScanKernelINS2_10policy_hubIiiimN4cuda3std3__44plusIvEEE10Policy1000EN6thrust24THRUST_300001_SM_1000_NS10device_ptrIiEESF_NS0_13ScanTileStateIiLb1EEES9_NS1_10InputValueIiPiEEmiLb0EiEEvT0_T1_T2_iT3_T4_T5__param_4[1],
	.param .align 8 .b8 _ZN3cub18CUB_300001_SM_10006detail4scan16DeviceScanKernelINS2_10policy_hubIiiimN4cuda3std3__44plusIvEEE10Policy1000EN6thrust24THRUST_300001_SM_1000_NS10device_ptrIiEESF_NS0_13ScanTileStateIiLb1EEES9_NS1_10InputValueIiPiEEmiLb0EiEEvT0_T1_T2_iT3_T4_T5__param_5[16],
	.param .u64 _ZN3cub18CUB_300001_SM_10006detail4scan16DeviceScanKernelINS2_10policy_hubIiiimN4cuda3std3__44plusIvEEE10Policy1000EN6thrust24THRUST_300001_SM_1000_NS10device_ptrIiEESF_NS0_13ScanTileStateIiLb1EEES9_NS1_10InputValueIiPiEEmiLb0EiEEvT0_T1_T2_iT3_T4_T5__param_6
)
.maxntid 416
{
	.reg .pred 	%p<158>;
	.reg .b16 	%rs<3>;
	.reg .b32 	%r<1003>;
	.reg .b64 	%rd<59>;
	// demoted variable
	.shared .align 16 .b8 _ZZN3cub18CUB_300001_SM_10006detail4scan16DeviceScanKernelINS2_10policy_hubIiiimN4cuda3std3__44plusIvEEE10Policy1000EN6thrust24THRUST_300001_SM_1000_NS10device_ptrIiEESF_NS0_13ScanTileStateIiLb1EEES9_NS1_10InputValueIiPiEEmiLb0EiEEvT0_T1_T2_iT3_T4_T5_E12temp_storage[31632];
	ld.param.u32 	%r206, [_ZN3cub18CUB_300001_SM_10006detail4scan16DeviceScanKernelINS2_10policy_hubIiiimN4cuda3std3__44plusIvEEE10Policy1000EN6thrust24THRUST_300001_SM_1000_NS10device_ptrIiEESF_NS0_13ScanTileStateIiLb1EEES9_NS1_10InputValueIiPiEEmiLb0EiEEvT0_T1_T2_iT3_T4_T5__param_5];
	bfe.u32 	%r207, %r206, 0, 8;
	cvt.u16.u32 	%rs1, %r207;
	and.b16  	%rs2, %rs1, 255;
	ld.param.u64 	%rd18, [_ZN3cub18CUB_300001_SM_10006detail4scan16DeviceScanKernelINS2_10policy_hubIiiimN4cuda3std3__44plusIvEEE10Policy1000EN6thrust24THRUST_300001_SM_1000_NS10device_ptrIiEESF_NS0_13ScanTileStateIiLb1EEES9_NS1_10InputValueIiPiEEmiLb0EiEEvT0_T1_T2_iT3_T4_T5__param_2];
	ld.param.u64 	%rd17, [_ZN3cub18CUB_300001_SM_10006detail4scan16DeviceScanKernelINS2_10policy_hubIiiimN4cuda3std3__44plusIvEEE10Policy1000EN6thrust24THRUST_300001_SM_1000_NS10device_ptrIiEESF_NS0_13ScanTileStateIiLb1EEES9_NS1_10InputValueIiPiEEmiLb0EiEEvT0_T1_T2_iT3_T4_T5__param_1];
	ld.param.u64 	%rd16, [_ZN3cub18CUB_300001_SM_10006detail4scan16DeviceScanKernelINS2_10policy_hubIiiimN4cuda3std3__44plusIvEEE10Policy1000EN6thrust24THRUST_300001_SM_1000_NS10device_ptrIiEESF_NS0_13ScanTileStateIiLb1EEES9_NS1_10InputValueIiPiEEmiLb0EiEEvT0_T1_T2_iT3_T4_T5__param_0];
	ld.param.u64 	%rd1, [_ZN3cub18CUB_300001_SM_10006detail4scan16DeviceScanKernelINS2_10policy_hubIiiimN4cuda3std3__44plusIvEEE10Policy1000EN6thrust24THRUST_300001_SM_1000_NS10device_ptrIiEESF_NS0_13ScanTileStateIiLb1EEES9_NS1_10InputValueIiPiEEmiLb0EiEEvT0_T1_T2_iT3_T4_T5__param_5+8];
	ld.param.u32 	%r205, [_ZN3cub18CUB_300001_SM_10006detail4scan16DeviceScanKernelINS2_10policy_hubIiiimN4cuda3std3__44plusIvEEE10Policy1000EN6thrust24THRUST_300001_SM_1000_NS10device_ptrIiEESF_NS0_13ScanTileStateIiLb1EEES9_NS1_10InputValueIiPiEEmiLb0EiEEvT0_T1_T2_iT3_T4_T5__param_3];
	ld.param.u64 	%rd19, [_ZN3cub18CUB_300001_SM_10006detail4scan16DeviceScanKernelINS2_10policy_hubIiiimN4cuda3std3__44plusIvEEE10Policy1000EN6thrust24THRUST_300001_SM_1000_NS10device_ptrIiEESF_NS0_13ScanTileStateIiLb1EEES9_NS1_10InputValueIiPiEEmiLb0EiEEvT0_T1_T2_iT3_T4_T5__param_6];
	setp.eq.s16 	%p1, %rs2, 0;
	@%p1 bra 	$L__BB9_2;
	cvta.to.global.u64 	%rd20, %rd1;
	ld.global.u32 	%r959, [%rd20];
	bra.uni 	$L__BB9_3;
$L__BB9_2:
	cvt.u32.u64 	%r959, %rd1;
$L__BB9_3:
	cvta.to.global.u64 	%rd3, %rd16;
	cvta.to.global.u64 	%rd4, %rd17;
	mov.u32 	%r208, %ctaid.x;
	add.s32 	%r4, %r205, %r208;
	mul.wide.s32 	%rd5, %r4, 7904;
	sub.s64 	%rd6, %rd19, %rd5;
	setp.lt.u64 	%p2, %rd6, 7905;
	@%p2 bra 	$L__BB9_29;
	mov.u32 	%r5, %tid.x;
	and.b32  	%r617, %r5, 31;
	and.b32  	%r618, %r5, 992;
	mul.lo.s32 	%r619, %r618, 19;
	or.b32  	%r620, %r619, %r617;
	cvt.u64.u32 	%rd42, %r620;
	add.s64 	%rd7, %rd5, %rd42;
	shl.b64 	%rd43, %rd7, 2;
	add.s64 	%rd44, %rd3, %rd43;
	ld.global.u32 	%r621, [%rd44];
	ld.global.u32 	%r622, [%rd44+128];
	ld.global.u32 	%r623, [%rd44+256];
	ld.global.u32 	%r624, [%rd44+384];
	ld.global.u32 	%r625, [%rd44+512];
	ld.global.u32 	%r626, [%rd44+640];
	ld.global.u32 	%r627, [%rd44+768];
	ld.global.u32 	%r628, [%rd44+896];
	ld.global.u32 	%r629, [%rd44+1024];
	ld.global.u32 	%r630, [%rd44+1152];
	ld.global.u32 	%r631, [%rd44+1280];
	ld.global.u32 	%r632, [%rd44+1408];
	ld.global.u32 	%r633, [%rd44+1536];
	ld.global.u32 	%r634, [%rd44+1664];
	ld.global.u32 	%r635, [%rd44+1792];
	ld.global.u32 	%r636, [%rd44+1920];
	ld.global.u32 	%r637, [%rd44+2048];
	ld.global.u32 	%r638, [%rd44+2176];
	ld.global.u32 	%r639, [%rd44+2304];
	// begin inline asm
	mov.u32 %r616, %laneid;
	// end inline asm
	shr.u32 	%r7, %r5, 5;
	mad.lo.s32 	%r640, %r7, 608, %r616;
	shl.b32 	%r641, %r640, 2;
	mov.u32 	%r642, _ZZN3cub18CUB_300001_SM_10006detail4scan16DeviceScanKernelINS2_10policy_hubIiiimN4cuda3std3__44plusIvEEE10Policy1000EN6thrust24THRUST_300001_SM_1000_NS10device_ptrIiEESF_NS0_13ScanTileStateIiLb1EEES9_NS1_10InputValueIiPiEEmiLb0EiEEvT0_T1_T2_iT3_T4_T5_E12temp_storage;
	add.s32 	%r8, %r642, %r641;
	st.shared.u32 	[%r8], %r621;
	st.shared.u32 	[%r8+128], %r622;
	st.shared.u32 	[%r8+256], %r623;
	st.shared.u32 	[%r8+384], %r624;
	st.shared.u32 	[%r8+512], %r625;
	st.shared.u32 	[%r8+640], %r626;
	st.shared.u32 	[%r8+768], %r627;
	st.shared.u32 	[%r8+896], %r628;
	st.shared.u32 	[%r8+1024], %r629;
	st.shared.u32 	[%r8+1152], %r630;
	st.shared.u32 	[%r8+1280], %r631;
	st.shared.u32 	[%r8+1408], %r632;
	st.shared.u32 	[%r8+1536], %r633;
	st.shared.u32 	[%r8+1664], %r634;
	st.shared.u32 	[%r8+1792], %r635;
	st.shared.u32 	[%r8+1920], %r636;
	st.shared.u32 	[%r8+2048], %r637;
	st.shared.u32 	[%r8+2176], %r638;
	st.shared.u32 	[%r8+2304], %r639;
	bar.warp.sync 	-1;
	mad.lo.s32 	%r9, %r616, 72, %r8;
	ld.shared.u32 	%r10, [%r9];
	ld.shared.u32 	%r11, [%r9+4];
	ld.shared.u32 	%r12, [%r9+8];
	ld.shared.u32 	%r13, [%r9+12];
	ld.shared.u32 	%r14, [%r9+16];
	ld.shared.u32 	%r15, [%r9+20];
	ld.shared.u32 	%r16, [%r9+24];
	ld.shared.u32 	%r17, [%r9+28];
	ld.shared.u32 	%r18, [%r9+32];
	ld.shared.u32 	%r19, [%r9+36];
	ld.shared.u32 	%r20, [%r9+40];
	ld.shared.u32 	%r21, [%r9+44];
	ld.shared.u32 	%r22, [%r9+48];
	ld.shared.u32 	%r23, [%r9+52];
	ld.shared.u32 	%r24, [%r9+56];
	ld.shared.u32 	%r25, [%r9+60];
	ld.shared.u32 	%r26, [%r9+64];
	ld.shared.u32 	%r27, [%r9+68];
	ld.shared.u32 	%r28, [%r9+72];
	bar.sync 	0;
	setp.ne.s32 	%p100, %r4, 0;
	@%p100 bra 	$L__BB9_9;
	add.s32 	%r860, %r11, %r10;
	add.s32 	%r861, %r12, %r860;
	add.s32 	%r862, %r13, %r861;
	add.s32 	%r863, %r14, %r862;
	add.s32 	%r864, %r15, %r863;
	add.s32 	%r865, %r16, %r864;
	add.s32 	%r866, %r17, %r865;
	add.s32 	%r867, %r18, %r866;
	add.s32 	%r868, %r19, %r867;
	add.s32 	%r869, %r20, %r868;
	add.s32 	%r870, %r21, %r869;
	add.s32 	%r871, %r22, %r870;
	add.s32 	%r872, %r23, %r871;
	add.s32 	%r873, %r24, %r872;
	add.s32 	%r874, %r25, %r873;
	add.s32 	%r875, %r26, %r874;
	add.s32 	%r876, %r27, %r875;
	add.s32 	%r834, %r28, %r876;
	mov.b32 	%r832, 1;
	mov.b32 	%r857, 0;
	mov.b32 	%r859, -1;
	// begin inline asm
	{  .reg .s32 r0;  .reg .pred p;  shfl.sync.up.b32 r0|p, %r834, %r832, %r857, %r859;  @p add.s32 r0, r0, %r834;  mov.s32 %r830, r0;}
	// end inline asm
	mov.b32 	%r838, 2;
	// begin inline asm
	{  .reg .s32 r0;  .reg .pred p;  shfl.sync.up.b32 r0|p, %r830, %r838, %r857, %r859;  @p add.s32 r0, r0, %r830;  mov.s32 %r836, r0;}
	// end inline asm
	mov.b32 	%r844, 4;
	// begin inline asm
	{  .reg .s32 r0;  .reg .pred p;  shfl.sync.up.b32 r0|p, %r836, %r844, %r857, %r859;  @p add.s32 r0, r0, %r836;  mov.s32 %r842, r0;}
	// end inline asm
	mov.b32 	%r850, 8;
	// begin inline asm
	{  .reg .s32 r0;  .reg .pred p;  shfl.sync.up.b32 r0|p, %r842, %r850, %r857, %r859;  @p add.s32 r0, r0, %r842;  mov.s32 %r848, r0;}
	// end inline asm
	mov.b32 	%r856, 16;
	// begin inline asm
	{  .reg .s32 r0;  .reg .pred p;  shfl.sync.up.b32 r0|p, %r848, %r856, %r857, %r859;  @p add.s32 r0, r0, %r848;  mov.s32 %r854, r0;}
	// end inline asm
	setp.ne.s32 	%p143, %r616, 31;
	@%p143 bra 	$L__BB9_7;
	shl.b32 	%r877, %r7, 2;
	mov.u32 	%r878, _ZZN3cub18CUB_300001_SM_10006detail4scan16DeviceScanKernelINS2_10policy_hubIiiimN4cuda3std3__44plusIvEEE10Policy1000EN6thrust24THRUST_300001_SM_1000_NS10device_ptrIiEESF_NS0_13ScanTileStateIiLb1EEES9_NS1_10InputValueIiPiEEmiLb0EiEEvT0_T1_T2_iT3_T4_T5_E12temp_storage;
	add.s32 	%r879, %r878, %r877;
	st.shared.u32 	[%r879+16], %r854;
$L__BB9_7:
	bar.sync 	0;
	ld.shared.v4.u32 	{%r880, %r881, %r882, %r883}, [_ZZN3cub18CUB_300001_SM_10006detail4scan16DeviceScanKernelINS2_10policy_hubIiiimN4cuda3std3__44plusIvEEE10Policy1000EN6thrust24THRUST_300001_SM_1000_NS10device_ptrIiEESF_NS0_13ScanTileStateIiLb1EEES9_NS1_10InputValueIiPiEEmiLb0EiEEvT0_T1_T2_iT3_T4_T5_E12temp_storage+16];
	add.s32 	%r884, %r881, %r880;
	setp.eq.s32 	%p144, %r7, 2;
	selp.b32 	%r885, %r884, %r880, %p144;
	add.s32 	%r886, %r884, %r882;
	setp.eq.s32 	%p145, %r7, 3;
	selp.b32 	%r887, %r886, %r885, %p145;
	add.s32 	%r888, %r886, %r883;
	setp.eq.s32 	%p146, %r7, 4;
	selp.b32 	%r889, %r888, %r887, %p146;
	ld.shared.v4.u32 	{%r890, %r891, %r892, %r893}, [_ZZN3cub18CUB_300001_SM_10006detail4scan16DeviceScanKernelINS2_10policy_hubIiiimN4cuda3std3__44plusIvEEE10Policy1000EN6thrust24THRUST_300001_SM_1000_NS10device_ptrIiEESF_NS0_13ScanTileStateIiLb1EEES9_NS1_10InputValueIiPiEEmiLb0EiEEvT0_T1_T2_iT3_T4_T5_E12temp_storage+32];
	add.s32 	%r894, %r888, %r890;
	setp.eq.s32 	%p147, %r7, 5;
	selp.b32 	%r895, %r894, %r889, %p147;
	add.s32 	%r896, %r894, %r891;
	setp.eq.s32 	%p148, %r7, 6;
	selp.b32 	%r897, %r896, %r895, %p148;
	add.s32 	%r898, %r896, %r892;
	setp.eq.s32 	%p149, %r7, 7;
	selp.b32 	%r899, %r898, %r897, %p149;
	add.s32 	%r900, %r898, %r893;
	setp.eq.s32 	%p150, %r7, 8;
	selp.b32 	%r901, %r900, %r899, %p150;
	ld.shared.v4.u32 	{%r902, %r903, %r904, %r905}, [_ZZN3cub18CUB_300001_SM_10006detail4scan16DeviceScanKernelINS2_10policy_hubIiiimN4cuda3std3__44plusIvEEE10Policy1000EN6thrust24THRUST_300001_SM_1000_NS10device_ptrIiEESF_NS0_13ScanTileStateIiLb1EEES9_NS1_10InputValueIiPiEEmiLb0EiEEvT0_T1_T2_iT3_T4_T5_E12temp_storage+48];
	add.s32 	%r906, %r900, %r902;
	setp.eq.s32 	%p151, %r7, 9;
	selp.b32 	%r907, %r906, %r901, %p151;
	add.s32 	%r908, %r906, %r903;
	setp.eq.s32 	%p152, %r7, 10;
	selp.b32 	%r909, %r908, %r907, %p152;
	add.s32 	%r910, %r908, %r904;
	setp.eq.s32 	%p153, %r7, 11;
	selp.b32 	%r911, %r910, %r909, %p153;
	add.s32 	%r912, %r910, %r905;
	setp.eq.s32 	%p154, %r7, 12;
	selp.b32 	%r913, %r912, %r911, %p154;
	ld.shared.u32 	%r914, [_ZZN3cub18CUB_300001_SM_10006detail4scan16DeviceScanKernelINS2_10policy_hubIiiimN4cuda3std3__44plusIvEEE10Policy1000EN6thrust24THRUST_300001_SM_1000_NS10device_ptrIiEESF_NS0_13ScanTileStateIiLb1EEES9_NS1_10InputValueIiPiEEmiLb0EiEEvT0_T1_T2_iT3_T4_T5_E12temp_storage+64];
	setp.lt.u32 	%p155, %r5, 32;
	selp.b32 	%r915, 0, %r913, %p155;
	setp.eq.s32 	%p156, %r616, 0;
	sub.s32 	%r916, %r854, %r834;
	selp.b32 	%r917, 0, %r916, %p156;
	add.s32 	%r918, %r917, %r959;
	add.s32 	%r971, %r918, %r915;
	add.s32 	%r919, %r914, %r959;
	add.s32 	%r32, %r919, %r912;
	setp.ne.s32 	%p157, %r5, 0;
	@%p157 bra 	$L__BB9_28;
	add.s64 	%rd56, %rd18, 256;
	mov.b32 	%r920, 101;
	// begin inline asm
	st.relaxed.gpu.v2.u32 [%rd56], {%r920, %r32};
	// end inline asm
	bra.uni 	$L__BB9_28;
$L__BB9_9:
	add.s32 	%r673, %r11, %r10;
	add.s32 	%r674, %r12, %r673;
	add.s32 	%r675, %r13, %r674;
	add.s32 	%r676, %r14, %r675;
	add.s32 	%r677, %r15, %r676;
	add.s32 	%r678, %r16, %r677;
	add.s32 	%r679, %r17, %r678;
	add.s32 	%r680, %r18, %r679;
	add.s32 	%r681, %r19, %r680;
	add.s32 	%r682, %r20, %r681;
	add.s32 	%r683, %r21, %r682;
	add.s32 	%r684, %r22, %r683;
	add.s32 	%r685, %r23, %r684;
	add.s32 	%r686, %r24, %r685;
	add.s32 	%r687, %r25, %r686;
	add.s32 	%r688, %r26, %r687;
	add.s32 	%r689, %r27, %r688;
	add.s32 	%r647, %r28, %r689;
	mov.b32 	%r645, 1;
	mov.b32 	%r670, 0;
	mov.b32 	%r672, -1;
	// begin inline asm
	{  .reg .s32 r0;  .reg .pred p;  shfl.sync.up.b32 r0|p, %r647, %r645, %r670, %r672;  @p add.s32 r0, r0, %r647;  mov.s32 %r643, r0;}
	// end inline asm
	mov.b32 	%r651, 2;
	// begin inline asm
	{  .reg .s32 r0;  .reg .pred p;  shfl.sync.up.b32 r0|p, %r643, %r651, %r670, %r672;  @p add.s32 r0, r0, %r643;  mov.s32 %r649, r0;}
	// end inline asm
	mov.b32 	%r657, 4;
	// begin inline asm
	{  .reg .s32 r0;  .reg .pred p;  shfl.sync.up.b32 r0|p, %r649, %r657, %r670, %r672;  @p add.s32 r0, r0, %r649;  mov.s32 %r655, r0;}
	// end inline asm
	mov.b32 	%r663, 8;
	// begin inline asm
	{  .reg .s32 r0;  .reg .pred p;  shfl.sync.up.b32 r0|p, %r655, %r663, %r670, %r672;  @p add.s32 r0, r0, %r655;  mov.s32 %r661, r0;}
	// end inline asm
	mov.b32 	%r669, 16;
	// begin inline asm
	{  .reg .s32 r0;  .reg .pred p;  shfl.sync.up.b32 r0|p, %r661, %r669, %r670, %r672;  @p add.s32 r0, r0, %r661;  mov.s32 %r667, r0;}
	// end inline asm
	setp.ne.s32 	%p101, %r616, 31;
	@%p101 bra 	$L__BB9_11;
	shl.b32 	%r690, %r7, 2;
	mov.u32 	%r691, _ZZN3cub18CUB_300001_SM_10006detail4scan16DeviceScanKernelINS2_10policy_hubIiiimN4cuda3std3__44plusIvEEE10Policy1000EN6thrust24THRUST_300001_SM_1000_NS10device_ptrIiEESF_NS0_13ScanTileStateIiLb1EEES9_NS1_10InputValueIiPiEEmiLb0EiEEvT0_T1_T2_iT3_T4_T5_E12temp_storage;
	add.s32 	%r692, %r691, %r690;
	st.shared.u32 	[%r692+16], %r667;
$L__BB9_11:
	sub.s32 	%r693, %r667, %r647;
	bar.sync 	0;
	ld.shared.v4.u32 	{%r694, %r695, %r696, %r697}, [_ZZN3cub18CUB_300001_SM_10006detail4scan16DeviceScanKernelINS2_10policy_hubIiiimN4cuda3std3__44plusIvEEE10Policy1000EN6thrust24THRUST_300001_SM_1000_NS10device_ptrIiEESF_NS0_13ScanTileStateIiLb1EEES9_NS1_10InputValueIiPiEEmiLb0EiEEvT0_T1_T2_iT3_T4_T5_E12temp_storage+16];
	add.s32 	%r698, %r695, %r694;
	setp.eq.s32 	%p102, %r7, 2;
	selp.b32 	%r699, %r698, %r694, %p102;
	add.s32 	%r700, %r698, %r696;
	setp.eq.s32 	%p103, %r7, 3;
	selp.b32 	%r701, %r700, %r699, %p103;
	add.s32 	%r702, %r700, %r697;
	setp.eq.s32 	%p104, %r7, 4;
	selp.b32 	%r703, %r702, %r701, %p104;
	ld.shared.v4.u32 	{%r704, %r705, %r706, %r707}, [_ZZN3cub18CUB_300001_SM_10006detail4scan16DeviceScanKernelINS2_10policy_hubIiiimN4cuda3std3__44plusIvEEE10Policy1000EN6thrust24THRUST_300001_SM_1000_NS10device_ptrIiEESF_NS0_13ScanTileStateIiLb1EEES9_NS1_10InputValueIiPiEEmiLb0EiEEvT0_T1_T2_iT3_T4_T5_E12temp_storage+32];
	add.s32 	%r708, %r702, %r704;
	setp.eq.s32 	%p105, %r7, 5;
	selp.b32 	%r709, %r708, %r703, %p105;
	add.s32 	%r710, %r708, %r705;
	setp.eq.s32 	%p106, %r7, 6;
	selp.b32 	%r711, %r710, %r709, %p106;
	add.s32 	%r712, %r710, %r706;
	setp.eq.s32 	%p107, %r7, 7;
	selp.b32 	%r713, %r712, %r711, %p107;
	add.s32 	%r714, %r712, %r707;
	setp.eq.s32 	%p108, %r7, 8;
	selp.b32 	%r715, %r714, %r713, %p108;
	ld.shared.v4.u32 	{%r716, %r717, %r718, %r719}, [_ZZN3cub18CUB_300001_SM_10006detail4scan16DeviceScanKernelINS2_10policy_hubIiiimN4cuda3std3__44plusIvEEE10Policy1000EN6thrust24THRUST_300001_SM_1000_NS10device_ptrIiEESF_NS0_13ScanTileStateIiLb1EEES9_NS1_10InputValueIiPiEEmiLb0EiEEvT0_T1_T2_iT3_T4_T5_E12temp_storage+48];
	add.s32 	%r720, %r714, %r716;
	setp.eq.s32 	%p109, %r7, 9;
	selp.b32 	%r721, %r720, %r715, %p109;
	add.s32 	%r722, %r720, %r717;
	setp.eq.s32 	%p110, %r7, 10;
	selp.b32 	%r723, %r722, %r721, %p110;
	add.s32 	%r724, %r722, %r718;
	setp.eq.s32 	%p111, %r7, 11;
	selp.b32 	%r725, %r724, %r723, %p111;
	add.s32 	%r726, %r724, %r719;
	setp.eq.s32 	%p112, %r7, 12;
	selp.b32 	%r727, %r726, %r725, %p112;
	ld.shared.u32 	%r728, [_ZZN3cub18CUB_300001_SM_10006detail4scan16DeviceScanKernelINS2_10policy_hubIiiimN4cuda3std3__44plusIvEEE10Policy1000EN6thrust24THRUST_300001_SM_1000_NS10device_ptrIiEESF_NS0_13ScanTileStateIiLb1EEES9_NS1_10InputValueIiPiEEmiLb0EiEEvT0_T1_T2_iT3_T4_T5_E12temp_storage+64];
	add.s32 	%r35, %r726, %r728;
	setp.gt.u32 	%p113, %r5, 31;
	setp.lt.u32 	%p114, %r5, 32;
	setp.eq.s32 	%p115, %r616, 0;
	selp.b32 	%r729, 0, %r693, %p115;
	add.s32 	%r970, %r727, %r729;
	selp.b32 	%r37, %r693, %r970, %p114;
	@%p113 bra 	$L__BB9_27;
	setp.ne.s32 	%p116, %r5, 0;
	mul.wide.s32 	%rd45, %r4, 8;
	add.s64 	%rd8, %rd18, %rd45;
	@%p116 bra 	$L__BB9_14;
	st.shared.u32 	[_ZZN3cub18CUB_300001_SM_10006detail4scan16DeviceScanKernelINS2_10policy_hubIiiimN4cuda3std3__44plusIvEEE10Policy1000EN6thrust24THRUST_300001_SM_1000_NS10device_ptrIiEESF_NS0_13ScanTileStateIiLb1EEES9_NS1_10InputValueIiPiEEmiLb0EiEEvT0_T1_T2_iT3_T4_T5_E12temp_storage+12], %r35;
	add.s64 	%rd46, %rd8, 256;
	mov.b32 	%r730, 100;
	// begin inline asm
	st.relaxed.gpu.v2.u32 [%rd46], {%r730, %r35};
	// end inline asm
$L__BB9_14:
	not.b32 	%r736, %r5;
	add.s32 	%r966, %r4, %r736;
	mov.b32 	%r732, 550;
	// begin inline asm
	nanosleep.u32 %r732;
	// end inline asm
	mul.wide.s32 	%rd48, %r966, 8;
	add.s64 	%rd49, %rd18, %rd48;
	add.s64 	%rd47, %rd49, 256;
	// begin inline asm
	ld.relaxed.gpu.v2.u32 {%r967, %r961}, [%rd47];
	// end inline asm
	mov.b32 	%r962, 478;
$L__BB9_15:
	setp.eq.s32 	%p117, %r967, 99;
	mov.b32 	%r737, -1;
	vote.sync.any.pred 	%p118, %p117, %r737;
	not.pred 	%p119, %p118;
	@%p119 bra 	$L__BB9_17;
	// begin inline asm
	nanosleep.u32 %r962;
	// end inline asm
	shr.u32 	%r962, %r962, 1;
	// begin inline asm
	ld.relaxed.gpu.v2.u32 {%r967, %r961}, [%rd47];
	// end inline asm
	bra.uni 	$L__BB9_15;
$L__BB9_17:
	setp.eq.s32 	%p120, %r967, 101;
	mov.b32 	%r764, -1;
	vote.sync.ballot.b32 	%r766, %p120, %r764;
	// begin inline asm
	mov.u32 %r739, %lanemask_ge;
	// end inline asm
	and.b32  	%r767, %r766, %r739;
	or.b32  	%r768, %r767, -2147483648;
	add.s32 	%r769, %r768, -1;
	not.b32 	%r770, %r768;
	and.b32  	%r771, %r770, %r769;
	popc.b32 	%r743, %r771;
	mov.b32 	%r742, 1;
	// begin inline asm
	shfl.sync.down.b32 %r740, %r961, %r742, %r743, %r764;
	// end inline asm
	setp.lt.s32 	%p122, %r616, %r743;
	selp.b32 	%r772, %r740, 0, %p122;
	add.s32 	%r746, %r772, %r961;
	mov.b32 	%r747, 2;
	// begin inline asm
	shfl.sync.down.b32 %r745, %r746, %r747, %r743, %r764;
	// end inline asm
	add.s32 	%r50, %r616, 2;
	setp.gt.s32 	%p123, %r50, %r743;
	selp.b32 	%r773, 0, %r745, %p123;
	add.s32 	%r751, %r746, %r773;
	mov.b32 	%r752, 4;
	// begin inline asm
	shfl.sync.down.b32 %r750, %r751, %r752, %r743, %r764;
	// end inline asm
	add.s32 	%r51, %r616, 4;
	setp.gt.s32 	%p124, %r51, %r743;
	selp.b32 	%r774, 0, %r750, %p124;
	add.s32 	%r756, %r751, %r774;
	mov.b32 	%r757, 8;
	// begin inline asm
	shfl.sync.down.b32 %r755, %r756, %r757, %r743, %r764;
	// end inline asm
	add.s32 	%r52, %r616, 8;
	setp.gt.s32 	%p125, %r52, %r743;
	selp.b32 	%r775, 0, %r755, %p125;
	add.s32 	%r761, %r756, %r775;
	mov.b32 	%r762, 16;
	// begin inline asm
	shfl.sync.down.b32 %r760, %r761, %r762, %r743, %r764;
	// end inline asm
	add.s32 	%r53, %r616, 16;
	setp.gt.s32 	%p126, %r53, %r743;
	selp.b32 	%r776, 0, %r760, %p126;
	add.s32 	%r965, %r761, %r776;
	add.s64 	%rd10, %rd18, 256;
	mov.b32 	%r963, 478;
$L__BB9_18:
	setp.ne.s32 	%p127, %r967, 101;
	mov.b32 	%r777, -1;
	vote.sync.all.pred 	%p128, %p127, %r777;
	not.pred 	%p129, %p128;
	@%p129 bra 	$L__BB9_23;
	shr.u32 	%r963, %r963, 1;
	mul.wide.s32 	%rd52, %r966, 8;
	add.s64 	%rd53, %rd10, %rd52;
	add.s64 	%rd51, %rd53, -256;
	// begin inline asm
	ld.relaxed.gpu.v2.u32 {%r967, %r968}, [%rd51];
	// end inline asm
	mov.u32 	%r969, %r963;
$L__BB9_20:
	setp.eq.s32 	%p133, %r967, 99;
	mov.b32 	%r785, -1;
	vote.sync.any.pred 	%p134, %p133, %r785;
	not.pred 	%p135, %p134;
	@%p135 bra 	$L__BB9_22;
	// begin inline asm
	nanosleep.u32 %r969;
	// end inline asm
	shr.u32 	%r969, %r969, 1;
	// begin inline asm
	ld.relaxed.gpu.v2.u32 {%r967, %r968}, [%rd51];
	// end inline asm
	bra.uni 	$L__BB9_20;
$L__BB9_22:
	setp.eq.s32 	%p136, %r967, 101;
	mov.b32 	%r811, -1;
	vote.sync.ballot.b32 	%r812, %p136, %r811;
	and.b32  	%r813, %r812, %r739;
	or.b32  	%r814, %r813, -2147483648;
	add.s32 	%r815, %r814, -1;
	not.b32 	%r816, %r814;
	and.b32  	%r817, %r816, %r815;
	popc.b32 	%r790, %r817;
	mov.b32 	%r789, 1;
	// begin inline asm
	shfl.sync.down.b32 %r787, %r968, %r789, %r790, %r811;
	// end inline asm
	setp.lt.s32 	%p138, %r616, %r790;
	selp.b32 	%r818, %r787, 0, %p138;
	add.s32 	%r793, %r818, %r968;
	mov.b32 	%r794, 2;
	// begin inline asm
	shfl.sync.down.b32 %r792, %r793, %r794, %r790, %r811;
	// end inline asm
	setp.gt.s32 	%p139, %r50, %r790;
	selp.b32 	%r819, 0, %r792, %p139;
	add.s32 	%r798, %r793, %r819;
	mov.b32 	%r799, 4;
	// begin inline asm
	shfl.sync.down.b32 %r797, %r798, %r799, %r790, %r811;
	// end inline asm
	setp.gt.s32 	%p140, %r51, %r790;
	selp.b32 	%r820, 0, %r797, %p140;
	add.s32 	%r803, %r798, %r820;
	mov.b32 	%r804, 8;
	// begin inline asm
	shfl.sync.down.b32 %r802, %r803, %r804, %r790, %r811;
	// end inline asm
	setp.gt.s32 	%p141, %r52, %r790;
	selp.b32 	%r821, 0, %r802, %p141;
	add.s32 	%r808, %r803, %r821;
	mov.b32 	%r809, 16;
	// begin inline asm
	shfl.sync.down.b32 %r807, %r808, %r809, %r790, %r811;
	// end inline asm
	setp.gt.s32 	%p142, %r53, %r790;
	selp.b32 	%r822, 0, %r807, %p142;
	add.s32 	%r823, %r822, %r965;
	add.s32 	%r965, %r823, %r808;
	add.s32 	%r966, %r966, -32;
	bra.uni 	$L__BB9_18;
$L__BB9_23:
	@%p116 bra 	$L__BB9_25;
	add.s32 	%r780, %r965, %r35;
	add.s64 	%rd50, %rd8, 256;
	mov.b32 	%r779, 101;
	// begin inline asm
	st.relaxed.gpu.v2.u32 [%rd50], {%r779, %r780};
	// end inline asm
	st.shared.u32 	[_ZZN3cub18CUB_300001_SM_10006detail4scan16DeviceScanKernelINS2_10policy_hubIiiimN4cuda3std3__44plusIvEEE10Policy1000EN6thrust24THRUST_300001_SM_1000_NS10device_ptrIiEESF_NS0_13ScanTileStateIiLb1EEES9_NS1_10InputValueIiPiEEmiLb0EiEEvT0_T1_T2_iT3_T4_T5_E12temp_storage+4], %r965;
	st.shared.u32 	[_ZZN3cub18CUB_300001_SM_10006detail4scan16DeviceScanKernelINS2_10policy_hubIiiimN4cuda3std3__44plusIvEEE10Policy1000EN6thrust24THRUST_300001_SM_1000_NS10device_ptrIiEESF_NS0_13ScanTileStateIiLb1EEES9_NS1_10InputValueIiPiEEmiLb0EiEEvT0_T1_T2_iT3_T4_T5_E12temp_storage+8], %r780;
$L__BB9_25:
	setp.ne.s32 	%p131, %r616, 0;
	mov.u32 	%r970, %r37;
	@%p131 bra 	$L__BB9_27;
	st.shared.u32 	[_ZZN3cub18CUB_300001_SM_10006detail4scan16DeviceScanKernelINS2_10policy_hubIiiimN4cuda3std3__44plusIvEEE10Policy1000EN6thrust24THRUST_300001_SM_1000_NS10device_ptrIiEESF_NS0_13ScanTileStateIiLb1EEES9_NS1_10InputValueIiPiEEmiLb0EiEEvT0_T1_T2_iT3_T4_T5_E12temp_storage+84], %r965;
	mov.u32 	%r970, %r965;
$L__BB9_27:
	bar.sync 	0;
	setp.eq.s32 	%p132, %r5, 0;
	ld.shared.u32 	%r781, [_ZZN3cub18CUB_300001_SM_10006detail4scan16DeviceScanKernelINS2_10policy_hubIiiimN4cuda3std3__44plusIvEEE10Policy1000EN6thrust24THRUST_300001_SM_1000_NS10device_ptrIiEESF_NS0_13ScanTileStateIiLb1EEES9_NS1_10InputValueIiPiEEmiLb0EiEEvT0_T1_T2_iT3_T4_T5_E12temp_storage+84];
	selp.b32 	%r782, 0, %r781, %p132;
	add.s32 	%r971, %r782, %r970;
$L__BB9_28:
	add.s32 	%r922, %r971, %r10;
	add.s32 	%r923, %r11, %r922;
	add.s32 	%r924, %r12, %r923;
	add.s32 	%r925, %r13, %r924;
	add.s32 	%r926, %r14, %r925;
	add.s32 	%r927, %r15, %r926;
	add.s32 	%r928, %r16, %r927;
	add.s32 	%r929, %r17, %r928;
	add.s32 	%r930, %r18, %r929;
	add.s32 	%r931, %r19, %r930;
	add.s32 	%r932, %r20, %r931;
	add.s32 	%r933, %r21, %r932;
	add.s32 	%r934, %r22, %r933;
	add.s32 	%r935, %r23, %r934;
	add.s32 	%r936, %r24, %r935;
	add.s32 	%r937, %r25, %r936;
	add.s32 	%r938, %r26, %r937;
	add.s32 	%r939, %r27, %r938;
	bar.sync 	0;
	st.shared.u32 	[%r9], %r971;
	st.shared.u32 	[%r9+4], %r922;
	st.shared.u32 	[%r9+8], %r923;
	st.shared.u32 	[%r9+12], %r924;
	st.shared.u32 	[%r9+16], %r925;
	st.shared.u32 	[%r9+20], %r926;
	st.shared.u32 	[%r9+24], %r927;
	st.shared.u32 	[%r9+28], %r928;
	st.shared.u32 	[%r9+32], %r929;
	st.shared.u32 	[%r9+36], %r930;
	st.shared.u32 	[%r9+40], %r931;
	st.shared.u32 	[%r9+44], %r932;
	st.shared.u32 	[%r9+48], %r933;
	st.shared.u32 	[%r9+52], %r934;
	st.shared.u32 	[%r9+56], %r935;
	st.shared.u32 	[%r9+60], %r936;
	st.shared.u32 	[%r9+64], %r937;
	st.shared.u32 	[%r9+68], %r938;
	st.shared.u32 	[%r9+72], %r939;
	bar.warp.sync 	-1;
	ld.shared.u32 	%r940, [%r8];
	ld.shared.u32 	%r941, [%r8+128];
	ld.shared.u32 	%r942, [%r8+256];
	ld.shared.u32 	%r943, [%r8+384];
	ld.shared.u32 	%r944, [%r8+512];
	ld.shared.u32 	%r945, [%r8+640];
	ld.shared.u32 	%r946, [%r8+768];
	ld.shared.u32 	%r947, [%r8+896];
	ld.shared.u32 	%r948, [%r8+1024];
	ld.shared.u32 	%r949, [%r8+1152];
	ld.shared.u32 	%r950, [%r8+1280];
	ld.shared.u32 	%r951, [%r8+1408];
	ld.shared.u32 	%r952, [%r8+1536];
	ld.shared.u32 	%r953, [%r8+1664];
	ld.shared.u32 	%r954, [%r8+1792];
	ld.shared.u32 	%r955, [%r8+1920];
	ld.shared.u32 	%r956, [%r8+2048];
	ld.shared.u32 	%r957, [%r8+2176];
	ld.shared.u32 	%r958, [%r8+2304];
	add.s64 	%rd58, %rd4, %rd43;
	st.global.u32 	[%rd58], %r940;
	st.global.u32 	[%rd58+128], %r941;
	st.global.u32 	[%rd58+256], %r942;
	st.global.u32 	[%rd58+384], %r943;
	st.global.u32 	[%rd58+512], %r944;
	st.global.u32 	[%rd58+640], %r945;
	st.global.u32 	[%rd58+768], %r946;
	st.global.u32 	[%rd58+896], %r947;
	st.global.u32 	[%rd58+1024], %r948;
	st.global.u32 	[%rd58+1152], %r949;
	st.global.u32 	[%rd58+1280], %r950;
	st.global.u32 	[%rd58+1408], %r951;
	st.global.u32 	[%rd58+1536], %r952;
	st.global.u32 	[%rd58+1664], %r953;
	st.global.u32 	[%rd58+1792], %r954;
	st.global.u32 	[%rd58+1920], %r955;
	st.global.u32 	[%rd58+2048], %r956;
	st.global.u32 	[%rd58+2176], %r957;
	st.global.u32 	[%rd58+2304], %r958;
	bra.uni 	$L__BB9_131;
$L__BB9_29:
	setp.eq.s64 	%p3, %rd6, 0;
	@%p3 bra 	$L__BB9_131;
	cvt.u32.u64 	%r75, %rd6;
	shl.b64 	%rd21, %rd5, 2;
	add.s64 	%rd22, %rd3, %rd21;
	mov.u32 	%r76, %tid.x;
	ld.global.u32 	%r990, [%rd22];
	and.b32  	%r209, %r76, 31;
	and.b32  	%r210, %r76, 992;
	mul.lo.s32 	%r211, %r210, 19;
	or.b32  	%r78, %r211, %r209;
	setp.ge.u32 	%p4, %r78, %r75;
	shl.b32 	%r212, %r78, 2;
	cvt.u64.u32 	%rd23, %r212;
	add.s64 	%rd12, %rd22, %rd23;
	mov.u32 	%r972, %r990;
	@%p4 bra 	$L__BB9_32;
	ld.global.u32 	%r972, [%rd12];
$L__BB9_32:
	add.s32 	%r213, %r78, 32;
	setp.ge.u32 	%p5, %r213, %r75;
	mov.u32 	%r973, %r990;
	@%p5 bra 	$L__BB9_34;
	ld.global.u32 	%r973, [%rd12+128];
$L__BB9_34:
	add.s32 	%r214, %r78, 64;
	setp.ge.u32 	%p6, %r214, %r75;
	mov.u32 	%r974, %r990;
	@%p6 bra 	$L__BB9_36;
	ld.global.u32 	%r974, [%rd12+256];
$L__BB9_36:
	add.s32 	%r215, %r78, 96;
	setp.ge.u32 	%p7, %r215, %r75;
	mov.u32 	%r975, %r990;
	@%p7 bra 	$L__BB9_38;
	ld.global.u32 	%r975, [%rd12+384];
$L__BB9_38:
	add.s32 	%r216, %r78, 128;
	setp.ge.u32 	%p8, %r216, %r75;
	mov.u32 	%r976, %r990;
	@%p8 bra 	$L__BB9_40;
	ld.global.u32 	%r976, [%rd12+512];
$L__BB9_40:
	add.s32 	%r217, %r78, 160;
	setp.ge.u32 	%p9, %r217, %r75;
	mov.u32 	%r977, %r990;
	@%p9 bra 	$L__BB9_42;
	ld.global.u32 	%r977, [%rd12+640];
$L__BB9_42:
	add.s32 	%r218, %r78, 192;
	setp.ge.u32 	%p10, %r218, %r75;
	mov.u32 	%r978, %r990;
	@%p10 bra 	$L__BB9_44;
	ld.global.u32 	%r978, [%rd12+768];
$L__BB9_44:
	add.s32 	%r219, %r78, 224;
	setp.ge.u32 	%p11, %r219, %r75;
	mov.u32 	%r979, %r990;
	@%p11 bra 	$L__BB9_46;
	ld.global.u32 	%r979, [%rd12+896];
$L__BB9_46:
	add.s32 	%r95, %r78, 256;
	setp.ge.u32 	%p12, %r95, %r75;
	mov.u32 	%r980, %r990;
	@%p12 bra 	$L__BB9_48;
	ld.global.u32 	%r980, [%rd12+1024];
$L__BB9_48:
	add.s32 	%r98, %r78, 288;
	setp.ge.u32 	%p13, %r98, %r75;
	mov.u32 	%r981, %r990;
	@%p13 bra 	$L__BB9_50;
	ld.global.u32 	%r981, [%rd12+1152];
$L__BB9_50:
	add.s32 	%r220, %r78, 320;
	setp.ge.u32 	%p14, %r220, %r75;
	mov.u32 	%r982, %r990;
	@%p14 bra 	$L__BB9_52;
	ld.global.u32 	%r982, [%rd12+1280];
$L__BB9_52:
	add.s32 	%r221, %r78, 352;
	setp.ge.u32 	%p15, %r221, %r75;
	mov.u32 	%r983, %r990;
	@%p15 bra 	$L__BB9_54;
	ld.global.u32 	%r983, [%rd12+1408];
$L__BB9_54:
	add.s32 	%r222, %r78, 384;
	setp.ge.u32 	%p16, %r222, %r75;
	mov.u32 	%r984, %r990;
	@%p16 bra 	$L__BB9_56;
	ld.global.u32 	%r984, [%rd12+1536];
$L__BB9_56:
	add.s32 	%r223, %r78, 416;
	setp.ge.u32 	%p17, %r223, %r75;
	mov.u32 	%r985, %r990;
	@%p17 bra 	$L__BB9_58;
	ld.global.u32 	%r985, [%rd12+1664];
$L__BB9_58:
	add.s32 	%r224, %r78, 448;
	setp.ge.u32 	%p18, %r224, %r75;
	mov.u32 	%r986, %r990;
	@%p18 bra 	$L__BB9_60;
	ld.global.u32 	%r986, [%rd12+1792];
$L__BB9_60:
	add.s32 	%r225, %r78, 480;
	setp.ge.u32 	%p19, %r225, %r75;
	mov.u32 	%r987, %r990;
	@%p19 bra 	$L__BB9_62;
	ld.global.u32 	%r987, [%rd12+1920];
$L__BB9_62:
	add.s32 	%r226, %r78, 512;
	setp.ge.u32 	%p20, %r226, %r75;
	mov.u32 	%r988, %r990;
	@%p20 bra 	$L__BB9_64;
	ld.global.u32 	%r988, [%rd12+2048];
$L__BB9_64:
	add.s32 	%r115, %r78, 544;
	setp.ge.u32 	%p21, %r115, %r75;
	mov.u32 	%r989, %r990;
	@%p21 bra 	$L__BB9_66;
	ld.global.u32 	%r989, [%rd12+2176];
$L__BB9_66:
	add.s32 	%r118, %r78, 576;
	setp.ge.u32 	%p22, %r118, %r75;
	@%p22 bra 	$L__BB9_68;
	ld.global.u32 	%r990, [%rd12+2304];
$L__BB9_68:
	// begin inline asm
	mov.u32 %r227, %laneid;
	// end inline asm
	shr.u32 	%r122, %r76, 5;
	mad.lo.s32 	%r228, %r122, 608, %r227;
	shl.b32 	%r229, %r228, 2;
	mov.u32 	%r230, _ZZN3cub18CUB_300001_SM_10006detail4scan16DeviceScanKernelINS2_10policy_hubIiiimN4cuda3std3__44plusIvEEE10Policy1000EN6thrust24THRUST_300001_SM_1000_NS10device_ptrIiEESF_NS0_13ScanTileStateIiLb1EEES9_NS1_10InputValueIiPiEEmiLb0EiEEvT0_T1_T2_iT3_T4_T5_E12temp_storage;
	add.s32 	%r123, %r230, %r229;
	st.shared.u32 	[%r123], %r972;
	st.shared.u32 	[%r123+128], %r973;
	st.shared.u32 	[%r123+256], %r974;
	st.shared.u32 	[%r123+384], %r975;
	st.shared.u32 	[%r123+512], %r976;
	st.shared.u32 	[%r123+640], %r977;
	st.shared.u32 	[%r123+768], %r978;
	st.shared.u32 	[%r123+896], %r979;
	st.shared.u32 	[%r123+1024], %r980;
	st.shared.u32 	[%r123+1152], %r981;
	st.shared.u32 	[%r123+1280], %r982;
	st.shared.u32 	[%r123+1408], %r983;
	st.shared.u32 	[%r123+1536], %r984;
	st.shared.u32 	[%r123+1664], %r985;
	st.shared.u32 	[%r123+1792], %r986;
	st.shared.u32 	[%r123+1920], %r987;
	st.shared.u32 	[%r123+2048], %r988;
	st.shared.u32 	[%r123+2176], %r989;
	st.shared.u32 	[%r123+2304], %r990;
	bar.warp.sync 	-1;
	mad.lo.s32 	%r124, %r227, 72, %r123;
	ld.shared.u32 	%r125, [%r124];
	ld.shared.u32 	%r126, [%r124+4];
	ld.shared.u32 	%r127, [%r124+8];
	ld.shared.u32 	%r128, [%r124+12];
	ld.shared.u32 	%r129, [%r124+16];
	ld.shared.u32 	%r130, [%r124+20];
	ld.shared.u32 	%r131, [%r124+24];
	ld.shared.u32 	%r132, [%r124+28];
	ld.shared.u32 	%r133, [%r124+32];
	ld.shared.u32 	%r134, [%r124+36];
	ld.shared.u32 	%r135, [%r124+40];
	ld.shared.u32 	%r136, [%r124+44];
	ld.shared.u32 	%r137, [%r124+48];
	ld.shared.u32 	%r138, [%r124+52];
	ld.shared.u32 	%r139, [%r124+56];
	ld.shared.u32 	%r140, [%r124+60];
	ld.shared.u32 	%r141, [%r124+64];
	ld.shared.u32 	%r142, [%r124+68];
	ld.shared.u32 	%r143, [%r124+72];
	bar.sync 	0;
	setp.ne.s32 	%p23, %r4, 0;
	@%p23 bra 	$L__BB9_72;
	add.s32 	%r456, %r126, %r125;
	add.s32 	%r457, %r127, %r456;
	add.s32 	%r458, %r128, %r457;
	add.s32 	%r459, %r129, %r458;
	add.s32 	%r460, %r130, %r459;
	add.s32 	%r461, %r131, %r460;
	add.s32 	%r462, %r132, %r461;
	add.s32 	%r463, %r133, %r462;
	add.s32 	%r464, %r134, %r463;
	add.s32 	%r465, %r135, %r464;
	add.s32 	%r466, %r136, %r465;
	add.s32 	%r467, %r137, %r466;
	add.s32 	%r468, %r138, %r467;
	add.s32 	%r469, %r139, %r468;
	add.s32 	%r470, %r140, %r469;
	add.s32 	%r471, %r141, %r470;
	add.s32 	%r472, %r142, %r471;
	add.s32 	%r430, %r143, %r472;
	mov.b32 	%r428, 1;
	mov.b32 	%r453, 0;
	mov.b32 	%r455, -1;
	// begin inline asm
	{  .reg .s32 r0;  .reg .pred p;  shfl.sync.up.b32 r0|p, %r430, %r428, %r453, %r455;  @p add.s32 r0, r0, %r430;  mov.s32 %r426, r0;}
	// end inline asm
	mov.b32 	%r434, 2;
	// begin inline asm
	{  .reg .s32 r0;  .reg .pred p;  shfl.sync.up.b32 r0|p, %r426, %r434, %r453, %r455;  @p add.s32 r0, r0, %r426;  mov.s32 %r432, r0;}
	// end inline asm
	mov.b32 	%r440, 4;
	// begin inline asm
	{  .reg .s32 r0;  .reg .pred p;  shfl.sync.up.b32 r0|p, %r432, %r440, %r453, %r455;  @p add.s32 r0, r0, %r432;  mov.s32 %r438, r0;}
	// end inline asm
	mov.b32 	%r446, 8;
	// begin inline asm
	{  .reg .s32 r0;  .reg .pred p;  shfl.sync.up.b32 r0|p, %r438, %r446, %r453, %r455;  @p add.s32 r0, r0, %r438;  mov.s32 %r444, r0;}
	// end inline asm
	mov.b32 	%r452, 16;
	// begin inline asm
	{  .reg .s32 r0;  .reg .pred p;  shfl.sync.up.b32 r0|p, %r444, %r452, %r453, %r455;  @p add.s32 r0, r0, %r444;  mov.s32 %r450, r0;}
	// end inline asm
	setp.ne.s32 	%p66, %r227, 31;
	@%p66 bra 	$L__BB9_71;
	shl.b32 	%r473, %r122, 2;
	mov.u32 	%r474, _ZZN3cub18CUB_300001_SM_10006detail4scan16DeviceScanKernelINS2_10policy_hubIiiimN4cuda3std3__44plusIvEEE10Policy1000EN6thrust24THRUST_300001_SM_1000_NS10device_ptrIiEESF_NS0_13ScanTileStateIiLb1EEES9_NS1_10InputValueIiPiEEmiLb0EiEEvT0_T1_T2_iT3_T4_T5_E12temp_storage;
	add.s32 	%r475, %r474, %r473;
	st.shared.u32 	[%r475+16], %r450;
$L__BB9_71:
	bar.sync 	0;
	ld.shared.v4.u32 	{%r476, %r477, %r478, %r479}, [_ZZN3cub18CUB_300001_SM_10006detail4scan16DeviceScanKernelINS2_10policy_hubIiiimN4cuda3std3__44plusIvEEE10Policy1000EN6thrust24THRUST_300001_SM_1000_NS10device_ptrIiEESF_NS0_13ScanTileStateIiLb1EEES9_NS1_10InputValueIiPiEEmiLb0EiEEvT0_T1_T2_iT3_T4_T5_E12temp_storage+16];
	add.s32 	%r480, %r477, %r476;
	setp.eq.s32 	%p67, %r122, 2;
	selp.b32 	%r481, %r480, %r476, %p67;
	add.s32 	%r482, %r480, %r478;
	setp.eq.s32 	%p68, %r122, 3;
	selp.b32 	%r483, %r482, %r481, %p68;
	add.s32 	%r484, %r482, %r479;
	setp.eq.s32 	%p69, %r122, 4;
	selp.b32 	%r485, %r484, %r483, %p69;
	ld.shared.v4.u32 	{%r486, %r487, %r488, %r489}, [_ZZN3cub18CUB_300001_SM_10006detail4scan16DeviceScanKernelINS2_10policy_hubIiiimN4cuda3std3__44plusIvEEE10Policy1000EN6thrust24THRUST_300001_SM_1000_NS10device_ptrIiEESF_NS0_13ScanTileStateIiLb1EEES9_NS1_10InputValueIiPiEEmiLb0EiEEvT0_T1_T2_iT3_T4_T5_E12temp_storage+32];
	add.s32 	%r490, %r484, %r486;
	setp.eq.s32 	%p70, %r122, 5;
	selp.b32 	%r491, %r490, %r485, %p70;
	add.s32 	%r492, %r490, %r487;
	setp.eq.s32 	%p71, %r122, 6;
	selp.b32 	%r493, %r492, %r491, %p71;
	add.s32 	%r494, %r492, %r488;
	setp.eq.s32 	%p72, %r122, 7;
	selp.b32 	%r495, %r494, %r493, %p72;
	add.s32 	%r496, %r494, %r489;
	setp.eq.s32 	%p73, %r122, 8;
	selp.b32 	%r497, %r496, %r495, %p73;
	ld.shared.v4.u32 	{%r498, %r499, %r500, %r501}, [_ZZN3cub18CUB_300001_SM_10006detail4scan16DeviceScanKernelINS2_10policy_hubIiiimN4cuda3std3__44plusIvEEE10Policy1000EN6thrust24THRUST_300001_SM_1000_NS10device_ptrIiEESF_NS0_13ScanTileStateIiLb1EEES9_NS1_10InputValueIiPiEEmiLb0EiEEvT0_T1_T2_iT3_T4_T5_E12temp_storage+48];
	add.s32 	%r502, %r496, %r498;
	setp.eq.s32 	%p74, %r122, 9;
	selp.b32 	%r503, %r502, %r497, %p74;
	add.s32 	%r504, %r502, %r499;
	setp.eq.s32 	%p75, %r122, 10;
	selp.b32 	%r505, %r504, %r503, %p75;
	add.s32 	%r506, %r504, %r500;
	setp.eq.s32 	%p76, %r122, 11;
	selp.b32 	%r507, %r506, %r505, %p76;
	add.s32 	%r508, %r506, %r501;
	setp.eq.s32 	%p77, %r122, 12;
	selp.b32 	%r509, %r508, %r507, %p77;
	setp.lt.u32 	%p78, %r76, 32;
	selp.b32 	%r510, 0, %r509, %p78;
	setp.eq.s32 	%p79, %r227, 0;
	sub.s32 	%r511, %r450, %r430;
	selp.b32 	%r512, 0, %r511, %p79;
	add.s32 	%r513, %r512, %r959;
	add.s32 	%r1002, %r513, %r510;
	bra.uni 	$L__BB9_91;
$L__BB9_72:
	add.s32 	%r261, %r126, %r125;
	add.s32 	%r262, %r127, %r261;
	add.s32 	%r263, %r128, %r262;
	add.s32 	%r264, %r129, %r263;
	add.s32 	%r265, %r130, %r264;
	add.s32 	%r266, %r131, %r265;
	add.s32 	%r267, %r132, %r266;
	add.s32 	%r268, %r133, %r267;
	add.s32 	%r269, %r134, %r268;
	add.s32 	%r270, %r135, %r269;
	add.s32 	%r271, %r136, %r270;
	add.s32 	%r272, %r137, %r271;
	add.s32 	%r273, %r138, %r272;
	add.s32 	%r274, %r139, %r273;
	add.s32 	%r275, %r140, %r274;
	add.s32 	%r276, %r141, %r275;
	add.s32 	%r277, %r142, %r276;
	add.s32 	%r235, %r143, %r277;
	mov.b32 	%r233, 1;
	mov.b32 	%r258, 0;
	mov.b32 	%r260, -1;
	// begin inline asm
	{  .reg .s32 r0;  .reg .pred p;  shfl.sync.up.b32 r0|p, %r235, %r233, %r258, %r260;  @p add.s32 r0, r0, %r235;  mov.s32 %r231, r0;}
	// end inline asm
	mov.b32 	%r239, 2;
	// begin inline asm
	{  .reg .s32 r0;  .reg .pred p;  shfl.sync.up.b32 r0|p, %r231, %r239, %r258, %r260;  @p add.s32 r0, r0, %r231;  mov.s32 %r237, r0;}
	// end inline asm
	mov.b32 	%r245, 4;
	// begin inline asm
	{  .reg .s32 r0;  .reg .pred p;  shfl.sync.up.b32 r0|p, %r237, %r245, %r258, %r260;  @p add.s32 r0, r0, %r237;  mov.s32 %r243, r0;}
	// end inline asm
	mov.b32 	%r251, 8;
	// begin inline asm
	{  .reg .s32 r0;  .reg .pred p;  shfl.sync.up.b32 r0|p, %r243, %r251, %r258, %r260;  @p add.s32 r0, r0, %r243;  mov.s32 %r249, r0;}
	// end inline asm
	mov.b32 	%r257, 16;
	// begin inline asm
	{  .reg .s32 r0;  .reg .pred p;  shfl.sync.up.b32 r0|p, %r249, %r257, %r258, %r260;  @p add.s32 r0, r0, %r249;  mov.s32 %r255, r0;}
	// end inline asm
	setp.ne.s32 	%p24, %r227, 31;
	@%p24 bra 	$L__BB9_74;
	shl.b32 	%r278, %r122, 2;
	mov.u32 	%r279, _ZZN3cub18CUB_300001_SM_10006detail4scan16DeviceScanKernelINS2_10policy_hubIiiimN4cuda3std3__44plusIvEEE10Policy1000EN6thrust24THRUST_300001_SM_1000_NS10device_ptrIiEESF_NS0_13ScanTileStateIiLb1EEES9_NS1_10InputValueIiPiEEmiLb0EiEEvT0_T1_T2_iT3_T4_T5_E12temp_storage;
	add.s32 	%r280, %r279, %r278;
	st.shared.u32 	[%r280+16], %r255;
$L__BB9_74:
	sub.s32 	%r281, %r255, %r235;
	bar.sync 	0;
	ld.shared.v4.u32 	{%r282, %r283, %r284, %r285}, [_ZZN3cub18CUB_300001_SM_10006detail4scan16DeviceScanKernelINS2_10policy_hubIiiimN4cuda3std3__44plusIvEEE10Policy1000EN6thrust24THRUST_300001_SM_1000_NS10device_ptrIiEESF_NS0_13ScanTileStateIiLb1EEES9_NS1_10InputValueIiPiEEmiLb0EiEEvT0_T1_T2_iT3_T4_T5_E12temp_storage+16];
	add.s32 	%r286, %r283, %r282;
	setp.eq.s32 	%p25, %r122, 2;
	selp.b32 	%r287, %r286, %r282, %p25;
	add.s32 	%r288, %r286, %r284;
	setp.eq.s32 	%p26, %r122, 3;
	selp.b32 	%r289, %r288, %r287, %p26;
	add.s32 	%r290, %r288, %r285;
	setp.eq.s32 	%p27, %r122, 4;
	selp.b32 	%r291, %r290, %r289, %p27;
	ld.shared.v4.u32 	{%r292, %r293, %r294, %r295}, [_ZZN3cub18CUB_300001_SM_10006detail4scan16DeviceScanKernelINS2_10policy_hubIiiimN4cuda3std3__44plusIvEEE10Policy1000EN6thrust24THRUST_300001_SM_1000_NS10device_ptrIiEESF_NS0_13ScanTileStateIiLb1EEES9_NS1_10InputValueIiPiEEmiLb0EiEEvT0_T1_T2_iT3_T4_T5_E12temp_storage+32];
	add.s32 	%r296, %r290, %r292;
	setp.eq.s32 	%p28, %r122, 5;
	selp.b32 	%r297, %r296, %r291, %p28;
	add.s32 	%r298, %r296, %r293;
	setp.eq.s32 	%p29, %r122, 6;
	selp.b32 	%r299, %r298, %r297, %p29;
	add.s32 	%r300, %r298, %r294;
	setp.eq.s32 	%p30, %r122, 7;
	selp.b32 	%r301, %r300, %r299, %p30;
	add.s32 	%r302, %r300, %r295;
	setp.eq.s32 	%p31, %r122, 8;
	selp.b32 	%r303, %r302, %r301, %p31;
	ld.shared.v4.u32 	{%r304, %r305, %r306, %r307}, [_ZZN3cub18CUB_300001_SM_10006detail4scan16DeviceScanKernelINS2_10policy_hubIiiimN4cuda3std3__44plusIvEEE10Policy1000EN6thrust24THRUST_300001_SM_1000_NS10device_ptrIiEESF_NS0_13ScanTileStateIiLb1EEES9_NS1_10InputValueIiPiEEmiLb0EiEEvT0_T1_T2_iT3_T4_T5_E12temp_storage+48];
	add.s32 	%r308, %r302, %r304;
	setp.eq.s32 	%p32, %r122, 9;
	selp.b32 	%r309, %r308, %r303, %p32;
	add.s32 	%r310, %r308, %r305;
	setp.eq.s32 	%p33, %r122, 10;
	selp.b32 	%r311, %r310, %r309, %p33;
	add.s32 	%r312, %r310, %r306;
	setp.eq.s32 	%p34, %r122, 11;
	selp.b32 	%r313, %r312, %r311, %p34;
	add.s32 	%r314, %r312, %r307;
	setp.eq.s32 	%p35, %r122, 12;
	selp.b32 	%r315, %r314, %r313, %p35;
	ld.shared.u32 	%r316, [_ZZN3cub18CUB_300001_SM_10006detail4scan16DeviceScanKernelINS2_10policy_hubIiiimN4cuda3std3__44plusIvEEE10Policy1000EN6thrust24THRUST_300001_SM_1000_NS10device_ptrIiEESF_NS0_13ScanTileStateIiLb1EEES9_NS1_10InputValueIiPiEEmiLb0EiEEvT0_T1_T2_iT3_T4_T5_E12temp_storage+64];
	add.s32 	%r149, %r314, %r316;
	setp.gt.u32 	%p36, %r76, 31;
	setp.lt.u32 	%p37, %r76, 32;
	setp.eq.s32 	%p38, %r227, 0;
	selp.b32 	%r317, 0, %r281, %p38;
	add.s32 	%r1001, %r315, %r317;
	selp.b32 	%r151, %r281, %r1001, %p37;
	@%p36 bra 	$L__BB9_90;
	setp.ne.s32 	%p39, %r76, 0;
	mul.wide.s32 	%rd24, %r4, 8;
	add.s64 	%rd13, %rd18, %rd24;
	@%p39 bra 	$L__BB9_77;
	st.shared.u32 	[_ZZN3cub18CUB_300001_SM_10006detail4scan16DeviceScanKernelINS2_10policy_hubIiiimN4cuda3std3__44plusIvEEE10Policy1000EN6thrust24THRUST_300001_SM_1000_NS10device_ptrIiEESF_NS0_13ScanTileStateIiLb1EEES9_NS1_10InputValueIiPiEEmiLb0EiEEvT0_T1_T2_iT3_T4_T5_E12temp_storage+12], %r149;
	add.s64 	%rd25, %rd13, 256;
	mov.b32 	%r318, 100;
	// begin inline asm
	st.relaxed.gpu.v2.u32 [%rd25], {%r318, %r149};
	// end inline asm
$L__BB9_77:
	not.b32 	%r324, %r76;
	add.s32 	%r997, %r4, %r324;
	mov.b32 	%r320, 550;
	// begin inline asm
	nanosleep.u32 %r320;
	// end inline asm
	mul.wide.s32 	%rd27, %r997, 8;
	add.s64 	%rd28, %rd18, %rd27;
	add.s64 	%rd26, %rd28, 256;
	// begin inline asm
	ld.relaxed.gpu.v2.u32 {%r998, %r992}, [%rd26];
	// end inline asm
	mov.b32 	%r993, 478;
$L__BB9_78:
	setp.eq.s32 	%p40, %r998, 99;
	mov.b32 	%r325, -1;
	vote.sync.any.pred 	%p41, %p40, %r325;
	not.pred 	%p42, %p41;
	@%p42 bra 	$L__BB9_80;
	// begin inline asm
	nanosleep.u32 %r993;
	// end inline asm
	shr.u32 	%r993, %r993, 1;
	// begin inline asm
	ld.relaxed.gpu.v2.u32 {%r998, %r992}, [%rd26];
	// end inline asm
	bra.uni 	$L__BB9_78;
$L__BB9_80:
	setp.eq.s32 	%p43, %r998, 101;
	mov.b32 	%r352, -1;
	vote.sync.ballot.b32 	%r354, %p43, %r352;
	// begin inline asm
	mov.u32 %r327, %lanemask_ge;
	// end inline asm
	and.b32  	%r355, %r354, %r327;
	or.b32  	%r356, %r355, -2147483648;
	add.s32 	%r357, %r356, -1;
	not.b32 	%r358, %r356;
	and.b32  	%r359, %r358, %r357;
	popc.b32 	%r331, %r359;
	mov.b32 	%r330, 1;
	// begin inline asm
	shfl.sync.down.b32 %r328, %r992, %r330, %r331, %r352;
	// end inline asm
	setp.lt.s32 	%p45, %r227, %r331;
	selp.b32 	%r360, %r328, 0, %p45;
	add.s32 	%r334, %r360, %r992;
	mov.b32 	%r335, 2;
	// begin inline asm
	shfl.sync.down.b32 %r333, %r334, %r335, %r331, %r352;
	// end inline asm
	add.s32 	%r361, %r227, 2;
	setp.gt.s32 	%p46, %r361, %r331;
	selp.b32 	%r362, 0, %r333, %p46;
	add.s32 	%r339, %r334, %r362;
	mov.b32 	%r340, 4;
	// begin inline asm
	shfl.sync.down.b32 %r338, %r339, %r340, %r331, %r352;
	// end inline asm
	add.s32 	%r363, %r227, 4;
	setp.gt.s32 	%p47, %r363, %r331;
	selp.b32 	%r364, 0, %r338, %p47;
	add.s32 	%r344, %r339, %r364;
	mov.b32 	%r345, 8;
	// begin inline asm
	shfl.sync.down.b32 %r343, %r344, %r345, %r331, %r352;
	// end inline asm
	add.s32 	%r365, %r227, 8;
	setp.gt.s32 	%p48, %r365, %r331;
	selp.b32 	%r366, 0, %r343, %p48;
	add.s32 	%r349, %r344, %r366;
	mov.b32 	%r350, 16;
	// begin inline asm
	shfl.sync.down.b32 %r348, %r349, %r350, %r331, %r352;
	// end inline asm
	add.s32 	%r367, %r227, 16;
	setp.gt.s32 	%p49, %r367, %r331;
	selp.b32 	%r368, 0, %r348, %p49;
	add.s32 	%r994, %r349, %r368;
	add.s64 	%rd14, %rd18, 256;
	mov.b32 	%r995, 478;
$L__BB9_81:
	setp.ne.s32 	%p50, %r998, 101;
	mov.b32 	%r369, -1;
	vote.sync.all.pred 	%p51, %p50, %r369;
	not.pred 	%p52, %p51;
	@%p52 bra 	$L__BB9_86;
	shr.u32 	%r995, %r995, 1;
	mul.wide.s32 	%rd31, %r997, 8;
	add.s64 	%rd32, %rd14, %rd31;
	add.s64 	%rd30, %rd32, -256;
	// begin inline asm
	ld.relaxed.gpu.v2.u32 {%r998, %r999}, [%rd30];
	// end inline asm
	mov.u32 	%r1000, %r995;
$L__BB9_83:
	setp.eq.s32 	%p56, %r998, 99;
	mov.b32 	%r377, -1;
	vote.sync.any.pred 	%p57, %p56, %r377;
	not.pred 	%p58, %p57;
	@%p58 bra 	$L__BB9_85;
	// begin inline asm
	nanosleep.u32 %r1000;
	// end inline asm
	shr.u32 	%r1000, %r1000, 1;
	// begin inline asm
	ld.relaxed.gpu.v2.u32 {%r998, %r999}, [%rd30];
	// end inline asm
	bra.uni 	$L__BB9_83;
$L__BB9_85:
	setp.eq.s32 	%p59, %r998, 101;
	mov.b32 	%r403, -1;
	vote.sync.ballot.b32 	%r404, %p59, %r403;
	and.b32  	%r405, %r404, %r327;
	or.b32  	%r406, %r405, -2147483648;
	add.s32 	%r407, %r406, -1;
	not.b32 	%r408, %r406;
	and.b32  	%r409, %r408, %r407;
	popc.b32 	%r382, %r409;
	mov.b32 	%r381, 1;
	// begin inline asm
	shfl.sync.down.b32 %r379, %r999, %r381, %r382, %r403;
	// end inline asm
	setp.lt.s32 	%p61, %r227, %r382;
	selp.b32 	%r410, %r379, 0, %p61;
	add.s32 	%r385, %r410, %r999;
	mov.b32 	%r386, 2;
	// begin inline asm
	shfl.sync.down.b32 %r384, %r385, %r386, %r382, %r403;
	// end inline asm
	add.s32 	%r411, %r227, 2;
	setp.gt.s32 	%p62, %r411, %r382;
	selp.b32 	%r412, 0, %r384, %p62;
	add.s32 	%r390, %r385, %r412;
	mov.b32 	%r391, 4;
	// begin inline asm
	shfl.sync.down.b32 %r389, %r390, %r391, %r382, %r403;
	// end inline asm
	add.s32 	%r413, %r227, 4;
	setp.gt.s32 	%p63, %r413, %r382;
	selp.b32 	%r414, 0, %r389, %p63;
	add.s32 	%r395, %r390, %r414;
	mov.b32 	%r396, 8;
	// begin inline asm
	shfl.sync.down.b32 %r394, %r395, %r396, %r382, %r403;
	// end inline asm
	add.s32 	%r415, %r227, 8;
	setp.gt.s32 	%p64, %r415, %r382;
	selp.b32 	%r416, 0, %r394, %p64;
	add.s32 	%r400, %r395, %r416;
	mov.b32 	%r401, 16;
	// begin inline asm
	shfl.sync.down.b32 %r399, %r400, %r401, %r382, %r403;
	// end inline asm
	add.s32 	%r417, %r227, 16;
	setp.gt.s32 	%p65, %r417, %r382;
	selp.b32 	%r418, 0, %r399, %p65;
	add.s32 	%r419, %r418, %r994;
	add.s32 	%r994, %r419, %r400;
	add.s32 	%r997, %r997, -32;
	bra.uni 	$L__BB9_81;
$L__BB9_86:
	@%p39 bra 	$L__BB9_88;
	add.s32 	%r372, %r994, %r149;
	add.s64 	%rd29, %rd13, 256;
	mov.b32 	%r371, 101;
	// begin inline asm
	st.relaxed.gpu.v2.u32 [%rd29], {%r371, %r372};
	// end inline asm
	st.shared.u32 	[_ZZN3cub18CUB_300001_SM_10006detail4scan16DeviceScanKernelINS2_10policy_hubIiiimN4cuda3std3__44plusIvEEE10Policy1000EN6thrust24THRUST_300001_SM_1000_NS10device_ptrIiEESF_NS0_13ScanTileStateIiLb1EEES9_NS1_10InputValueIiPiEEmiLb0EiEEvT0_T1_T2_iT3_T4_T5_E12temp_storage+4], %r994;
	st.shared.u32 	[_ZZN3cub18CUB_300001_SM_10006detail4scan16DeviceScanKernelINS2_10policy_hubIiiimN4cuda3std3__44plusIvEEE10Policy1000EN6thrust24THRUST_300001_SM_1000_NS10device_ptrIiEESF_NS0_13ScanTileStateIiLb1EEES9_NS1_10InputValueIiPiEEmiLb0EiEEvT0_T1_T2_iT3_T4_T5_E12temp_storage+8], %r372;
$L__BB9_88:
	setp.ne.s32 	%p54, %r227, 0;
	mov.u32 	%r1001, %r151;
	@%p54 bra 	$L__BB9_90;
	st.shared.u32 	[_ZZN3cub18CUB_300001_SM_10006detail4scan16DeviceScanKernelINS2_10policy_hubIiiimN4cuda3std3__44plusIvEEE10Policy1000EN6thrust24THRUST_300001_SM_1000_NS10device_ptrIiEESF_NS0_13ScanTileStateIiLb1EEES9_NS1_10InputValueIiPiEEmiLb0EiEEvT0_T1_T2_iT3_T4_T5_E12temp_storage+84], %r994;
	mov.u32 	%r1001, %r994;
$L__BB9_90:
	bar.sync 	0;
	setp.eq.s32 	%p55, %r76, 0;
	ld.shared.u32 	%r373, [_ZZN3cub18CUB_300001_SM_10006detail4scan16DeviceScanKernelINS2_10policy_hubIiiimN4cuda3std3__44plusIvEEE10Policy1000EN6thrust24THRUST_300001_SM_1000_NS10device_ptrIiEESF_NS0_13ScanTileStateIiLb1EEES9_NS1_10InputValueIiPiEEmiLb0EiEEvT0_T1_T2_iT3_T4_T5_E12temp_storage+84];
	selp.b32 	%r374, 0, %r373, %p55;
	add.s32 	%r1002, %r374, %r1001;
$L__BB9_91:
	add.s32 	%r514, %r1002, %r125;
	add.s32 	%r515, %r126, %r514;
	add.s32 	%r516, %r127, %r515;
	add.s32 	%r517, %r128, %r516;
	add.s32 	%r518, %r129, %r517;
	add.s32 	%r519, %r130, %r518;
	add.s32 	%r520, %r131, %r519;
	add.s32 	%r521, %r132, %r520;
	add.s32 	%r522, %r133, %r521;
	add.s32 	%r523, %r134, %r522;
	add.s32 	%r524, %r135, %r523;
	add.s32 	%r525, %r136, %r524;
	add.s32 	%r526, %r137, %r525;
	add.s32 	%r527, %r138, %r526;
	add.s32 	%r528, %r139, %r527;
	add.s32 	%r529, %r140, %r528;
	add.s32 	%r530, %r141, %r529;
	add.s32 	%r531, %r142, %r530;
	bar.sync 	0;
	st.shared.u32 	[%r124], %r1002;
	st.shared.u32 	[%r124+4], %r514;
	st.shared.u32 	[%r124+8], %r515;
	st.shared.u32 	[%r124+12], %r516;
	st.shared.u32 	[%r124+16], %r517;
	st.shared.u32 	[%r124+20], %r518;
	st.shared.u32 	[%r124+24], %r519;
	st.shared.u32 	[%r124+28], %r520;
	st.shared.u32 	[%r124+32], %r521;
	st.shared.u32 	[%r124+36], %r522;
	st.shared.u32 	[%r124+40], %r523;
	st.shared.u32 	[%r124+44], %r524;
	st.shared.u32 	[%r124+48], %r525;
	st.shared.u32 	[%r124+52], %r526;
	st.shared.u32 	[%r124+56], %r527;
	st.shared.u32 	[%r124+60], %r528;
	st.shared.u32 	[%r124+64], %r529;
	st.shared.u32 	[%r124+68], %r530;
	st.shared.u32 	[%r124+72], %r531;
	bar.warp.sync 	-1;
	ld.shared.u32 	%r185, [%r123];
	ld.shared.u32 	%r186, [%r123+128];
	ld.shared.u32 	%r187, [%r123+256];
	ld.shared.u32 	%r188, [%r123+384];
	ld.shared.u32 	%r189, [%r123+512];
	ld.shared.u32 	%r190, [%r123+640];
	ld.shared.u32 	%r191, [%r123+768];
	ld.shared.u32 	%r192, [%r123+896];
	ld.shared.u32 	%r193, [%r123+1024];
	ld.shared.u32 	%r194, [%r123+1152];
	ld.shared.u32 	%r195, [%r123+1280];
	ld.shared.u32 	%r196, [%r123+1408];
	ld.shared.u32 	%r197, [%r123+1536];
	ld.shared.u32 	%r198, [%r123+1664];
	ld.shared.u32 	%r199, [%r123+1792];
	ld.shared.u32 	%r200, [%r123+1920];
	ld.shared.u32 	%r201, [%r123+2048];
	ld.shared.u32 	%r202, [%r123+2176];
	ld.shared.u32 	%r203, [%r123+2304];
	setp.ne.s32 	%p80, %r76, 0;
	@%p80 bra 	$L__BB9_93;
	st.volatile.shared.u32 	[_ZZN3cub18CUB_300001_SM_10006detail4scan16DeviceScanKernelINS2_10policy_hubIiiimN4cuda3std3__44plusIvEEE10Policy1000EN6thrust24THRUST_300001_SM_1000_NS10device_ptrIiEESF_NS0_13ScanTileStateIiLb1EEES9_NS1_10InputValueIiPiEEmiLb0EiEEvT0_T1_T2_iT3_T4_T5_E12temp_storage+31616], %r75;
$L__BB9_93:
	bar.sync 	0;
	ld.volatile.shared.u32 	%r204, [_ZZN3cub18CUB_300001_SM_10006detail4scan16DeviceScanKernelINS2_10policy_hubIiiimN4cuda3std3__44plusIvEEE10Policy1000EN6thrust24THRUST_300001_SM_1000_NS10device_ptrIiEESF_NS0_13ScanTileStateIiLb1EEES9_NS1_10InputValueIiPiEEmiLb0EiEEvT0_T1_T2_iT3_T4_T5_E12temp_storage+31616];
	cvt.u64.u32 	%rd39, %r78;
	add.s64 	%rd40, %rd5, %rd39;
	setp.ge.s32 	%p81, %r78, %r204;
	shl.b64 	%rd41, %rd40, 2;
	add.s64 	%rd15, %rd4, %rd41;
	@%p81 bra 	$L__BB9_95;
	st.global.u32 	[%rd15], %r185;
$L__BB9_95:
	mov.u32 	%r532, %tid.x;
	and.b32  	%r533, %r532, 992;
	mul.lo.s32 	%r534, %r533, 19;
	and.b32  	%r535, %r532, 31;
	or.b32  	%r536, %r534, %r535;
	add.s32 	%r537, %r536, 32;
	setp.ge.s32 	%p82, %r537, %r204;
	@%p82 bra 	$L__BB9_97;
	st.global.u32 	[%rd15+128], %r186;
$L__BB9_97:
	add.s32 	%r543, %r536, 64;
	setp.ge.s32 	%p83, %r543, %r204;
	@%p83 bra 	$L__BB9_99;
	st.global.u32 	[%rd15+256], %r187;
$L__BB9_99:
	add.s32 	%r549, %r536, 96;
	setp.ge.s32 	%p84, %r549, %r204;
	@%p84 bra 	$L__BB9_101;
	st.global.u32 	[%rd15+384], %r188;
$L__BB9_101:
	add.s32 	%r555, %r536, 128;
	setp.ge.s32 	%p85, %r555, %r204;
	@%p85 bra 	$L__BB9_103;
	st.global.u32 	[%rd15+512], %r189;
$L__BB9_103:
	add.s32 	%r561, %r536, 160;
	setp.ge.s32 	%p86, %r561, %r204;
	@%p86 bra 	$L__BB9_105;
	st.global.u32 	[%rd15+640], %r190;
$L__BB9_105:
	add.s32 	%r567, %r536, 192;
	setp.ge.s32 	%p87, %r567, %r204;
	@%p87 bra 	$L__BB9_107;
	st.global.u32 	[%rd15+768], %r191;
$L__BB9_107:
	add.s32 	%r573, %r536, 224;
	setp.ge.s32 	%p88, %r573, %r204;
	@%p88 bra 	$L__BB9_109;
	st.global.u32 	[%rd15+896], %r192;
$L__BB9_109:
	setp.ge.s32 	%p89, %r95, %r204;
	@%p89 bra 	$L__BB9_111;
	st.global.u32 	[%rd15+1024], %r193;
$L__BB9_111:
	setp.ge.s32 	%p90, %r98, %r204;
	@%p90 bra 	$L__BB9_113;
	st.global.u32 	[%rd15+1152], %r194;
$L__BB9_113:
	add.s32 	%r579, %r536, 320;
	setp.ge.s32 	%p91, %r579, %r204;
	@%p91 bra 	$L__BB9_115;
	st.global.u32 	[%rd15+1280], %r195;
$L__BB9_115:
	add.s32 	%r585, %r536, 352;
	setp.ge.s32 	%p92, %r585, %r204;
	@%p92 bra 	$L__BB9_117;
	st.global.u32 	[%rd15+1408], %r196;
$L__BB9_117:
	add.s32 	%r591, %r536, 384;
	setp.ge.s32 	%p93, %r591, %r204;
	@%p93 bra 	$L__BB9_119;
	st.global.u32 	[%rd15+1536], %r197;
$L__BB9_119:
	add.s32 	%r597, %r536, 416;
	setp.ge.s32 	%p94, %r597, %r204;
	@%p94 bra 	$L__BB9_121;
	st.global.u32 	[%rd15+1664], %r198;
$L__BB9_121:
	add.s32 	%r603, %r536, 448;
	setp.ge.s32 	%p95, %r603, %r204;
	@%p95 bra 	$L__BB9_123;
	st.global.u32 	[%rd15+1792], %r199;
$L__BB9_123:
	add.s32 	%r609, %r536, 480;
	setp.ge.s32 	%p96, %r609, %r204;
	@%p96 bra 	$L__BB9_125;
	st.global.u32 	[%rd15+1920], %r200;
$L__BB9_125:
	add.s32 	%r615, %r536, 512;
	setp.ge.s32 	%p97, %r615, %r204;
	@%p97 bra 	$L__BB9_127;
	st.global.u32 	[%rd15+2048], %r201;
$L__BB9_127:
	setp.ge.s32 	%p98, %r115, %r204;
	@%p98 bra 	$L__BB9_129;
	st.global.u32 	[%rd15+2176], %r202;
$L__BB9_129:
	setp.ge.s32 	%p99, %r118, %r204;
	@%p99 bra 	$L__BB9_131;
	st.global.u32 	[%rd15+2304], %r203;
$L__BB9_131:
	ret;

}
	// .globl	_ZN3cub18CUB_300001_SM_10006detail10radix_sort31DeviceRadixSortSingleTileKernelINS1_5radix10policy_hubIiiyE10Policy1000ELNS0_9SortOrderE0EiiyNS1_21identity_decomposer_tEEEvPKT1_PSA_PKT2_PSE_T3_iiT4_
.visible .entry _ZN3cub18CUB_300001_SM_10006detail10radix_sort31DeviceRadixSortSingleTileKernelINS1_5radix10policy_hubIiiyE10Policy1000ELNS0_9SortOrderE0EiiyNS1_21identity_decomposer_tEEEvPKT1_PSA_PKT2_PSE_T3_iiT4_(
	.param .u64 .ptr .align 1 _ZN3cub18CUB_300001_SM_10006detail10radix_sort31DeviceRadixSortSingleTileKernelINS1_5radix10policy_hubIiiyE10Policy1000ELNS0_9SortOrderE0EiiyNS1_21identity_decomposer_tEEEvPKT1_PSA_PKT2_PSE_T3_iiT4__param_0,
	.param .u64 .ptr .align 1 _ZN3cub18CUB_300001_SM_10006detail10radix_sort31DeviceRadixSortSingleTileKernelINS1_5radix10policy_hubIiiyE10Policy1000ELNS0_9SortOrderE0EiiyNS1_21identity_decomposer_tEEEvPKT1_PSA_PKT2_PSE_T3_iiT4__param_1,
	.param .u64 .ptr .align 1 _ZN3cub18CUB_300001_SM_10006detail10radix_sort31DeviceRadixSortSingleTileKernelINS1_5radix10policy_hubIiiyE10Policy1000ELNS0_9SortOrderE0EiiyNS1_21identity_decomposer_tEEEvPKT1_PSA_PKT2_PSE_T3_iiT4__param_2,
	.param .u64 .ptr .align 1 _ZN3cub18CUB_300001_SM_10006detail10radix_sort31DeviceRadixSortSingleTileKernelINS1_5radix10policy_hubIiiyE10Policy1000ELNS0_9SortOrderE0EiiyNS1_21identity_decomposer_tEEEvPKT1_PSA_PKT2_PSE_T3_iiT4__param_3,
	.param .u64 _ZN3cub18CUB_300001_SM_10006detail10radix_sort31DeviceRadixSortSingleTileKernelINS1_5radix10policy_hubIiiyE10Policy1000ELNS0_9SortOrderE0EiiyNS1_21identity_decomposer_tEEEvPKT1_PSA_PKT2_PSE_T3_iiT4__param_4,
	.param .u32 _ZN3cub18CUB_300001_SM_10006detail10radix_sort31DeviceRadixSortSingleTileKernelINS1_5radix10policy_hubIiiyE10Policy1000ELNS0_9SortOrderE0EiiyNS1_21identity_decomposer_tEEEvPKT1_PSA_PKT2_PSE_T3_iiT4__param_5,
	.param .u32 _ZN3cub18CUB_300001_SM_10006detail10radix_sort31DeviceRadixSortSingleTileKernelINS1_5radix10policy_hubIiiyE10Policy1000ELNS0_9SortOrderE0EiiyNS1_21identity_decomposer_tEEEvPKT1_PSA_PKT2_PSE_T3_iiT4__param_6,
	.param .align 1 .b8 _ZN3cub18CUB_300001_SM_10006detail10radix_sort31DeviceRadixSortSingleTileKernelINS1_5radix10policy_hubIiiyE10Policy1000ELNS0_9SortOrderE0EiiyNS1_21identity_decomposer_tEEEvPKT1_PSA_PKT2_PSE_T3_iiT4__param_7[1]
)
.maxntid 256
.minnctapersm 1
{
	.reg .pred 	%p<73>;
	.reg .b16 	%rs<39>;
	.reg .b32 	%r<900>;
	.reg .b64 	%rd<37>;
	// demoted variable
	.shared .align 16 .b8 _ZZN3cub18CUB_300001_SM_10006detail10radix_sort31DeviceRadixSortSingleTileKernelINS1_5radix10policy_hubIiiyE10Policy1000ELNS0_9SortOrderE0EiiyNS1_21identity_decomposer_tEEEvPKT1_PSA_PKT2_PSE_T3_iiT4_E12temp_storage[33856];
	ld.param.u64 	%rd10, [_ZN3cub18CUB_300001_SM_10006detail10radix_sort31DeviceRadixSortSingleTileKernelINS1_5radix10policy_hubIiiyE10Policy1000ELNS0_9SortOrderE0EiiyNS1_21identity_decomposer_tEEEvPKT1_PSA_PKT2_PSE_T3_iiT4__param_0];
	ld.param.u64 	%rd6, [_ZN3cub18CUB_300001_SM_10006detail10radix_sort31DeviceRadixSortSingleTileKernelINS1_5radix10policy_hubIiiyE10Policy1000ELNS0_9SortOrderE0EiiyNS1_21identity_decomposer_tEEEvPKT1_PSA_PKT2_PSE_T3_iiT4__param_1];
	ld.param.u64 	%rd7, [_ZN3cub18CUB_300001_SM_10006detail10radix_sort31DeviceRadixSortSingleTileKernelINS1_5radix10policy_hubIiiyE10Policy1000ELNS0_9SortOrderE0EiiyNS1_21identity_decomposer_tEEEvPKT1_PSA_PKT2_PSE_T3_iiT4__param_2];
	ld.param.u64 	%rd8, [_ZN3cub18CUB_300001_SM_10006detail10radix_sort31DeviceRadixSortSingleTileKernelINS1_5radix10policy_hubIiiyE10Policy1000ELNS0_9SortOrderE0EiiyNS1_21identity_decomposer_tEEEvPKT1_PSA_PKT2_PSE_T3_iiT4__param_3];
	ld.param.u64 	%rd9, [_ZN3cub18CUB_300001_SM_10006detail10radix_sort31DeviceRadixSortSingleTileKernelINS1_5radix10policy_hubIiiyE10Policy1000ELNS0_9SortOrderE0EiiyNS1_21identity_decomposer_tEEEvPKT1_PSA_PKT2_PSE_T3_iiT4__param_4];
	ld.param.u32 	%r303, [_ZN3cub18CUB_300001_SM_10006detail10radix_sort31DeviceRadixSortSingleTileKernelINS1_5radix10policy_hubIiiyE10Policy1000ELNS0_9SortOrderE0EiiyNS1_21identity_decomposer_tEEEvPKT1_PSA_PKT2_PSE_T3_iiT4__param_5];
	ld.param.u32 	%r304, [_ZN3cub18CUB_300001_SM_10006detail10radix_sort31DeviceRadixSortSingleTileKernelINS1_5radix10policy_hubIiiyE10Policy1000ELNS0_9SortOrderE0EiiyNS1_21identity_decomposer_tEEEvPKT1_PSA_PKT2_PSE_T3_iiT4__param_6];
	cvta.to.global.u64 	%rd11, %rd10;
	cvt.u32.u64 	%r1, %rd9;
	mov.u32 	%r2, %tid.x;
	mul.lo.s32 	%r3, %r2, 19;
	setp.ge.s32 	%p1, %r3, %r1;
	mul.wide.u32 	%rd12, %r3, 4;
	add.s64 	%rd1, %rd11, %rd12;
	mov.b32 	%r878, -1;
	@%p1 bra 	$L__BB10_2;
	ld.global.u32 	%r306, [%rd1];
	xor.b32  	%r878, %r306, -2147483648;
$L__BB10_2:
	add.s32 	%r6, %r3, 1;
	setp.ge.s32 	%p2, %r6, %r1;
	mov.b32 	%r877, -1;
	@%p2 bra 	$L__BB10_4;
	ld.global.u32 	%r308, [%rd1+4];
	xor.b32  	%r877, %r308, -2147483648;
$L__BB10_4:
	add.s32 	%r9, %r3, 2;
	setp.ge.s32 	%p3, %r9, %r1;
	mov.b32 	%r876, -1;
	@%p3 bra 	$L__BB10_6;
	ld.global.u32 	%r310, [%rd1+8];
	xor.b32  	%r876, %r310, -2147483648;
$L__BB10_6:
	add.s32 	%r12, %r3, 3;
	setp.ge.s32 	%p4, %r12, %r1;
	mov.b32 	%r875, -1;
	@%p4 bra 	$L__BB10_8;
	ld.global.u32 	%r312, [%rd1+12];
	xor.b32  	%r875, %r312, -2147483648;
$L__BB10_8:
	add.s32 	%r15, %r3, 4;
	setp.ge.s32 	%p5, %r15, %r1;
	mov.b32 	%r874, -1;
	@%p5 bra 	$L__BB10_10;
	ld.global.u32 	%r314, [%rd1+16];
	xor.b32  	%r874, %r314, -2147483648;
$L__BB10_10:
	add.s32 	%r18, %r3, 5;
	setp.ge.s32 	%p6, %r18, %r1;
	mov.b32 	%r873, -1;
	@%p6 bra 	$L__BB10_12;
	ld.global.u32 	%r316, [%rd1+20];
	xor.b32  	%r873, %r316, -2147483648;
$L__BB10_12:
	add.s32 	%r21, %r3, 6;
	setp.ge.s32 	%p7, %r21, %r1;
	mov.b32 	%r872, -1;
	@%p7 bra 	$L__BB10_14;
	ld.global.u32 	%r318, [%rd1+24];
	xor.b32  	%r872, %r318, -2147483648;
$L__BB10_14:
	add.s32 	%r24, %r3, 7;
	setp.ge.s32 	%p8, %r24, %r1;
	mov.b32 	%r871, -1;
	@%p8 bra 	$L__BB10_16;
	ld.global.u32 	%r320, [%rd1+28];
	xor.b32  	%r871, %r320, -2147483648;
$L__BB10_16:
	add.s32 	%r27, %r3, 8;
	setp.ge.s32 	%p9, %r27, %r1;
	mov.b32 	%r870, -1;
	@%p9 bra 	$L__BB10_18;
	ld.global.u32 	%r322, [%rd1+32];
	xor.b32  	%r870, %r322, -2147483648;
$L__BB10_18:
	add.s32 	%r30, %r3, 9;
	setp.ge.s32 	%p10, %r30, %r1;
	mov.b32 	%r869, -1;
	@%p10 bra 	$L__BB10_20;
	ld.global.u32 	%r324, [%rd1+36];
	xor.b32  	%r869, %r324, -2147483648;
$L__BB10_20:
	add.s32 	%r33, %r3, 10;
	setp.ge.s32 	%p11, %r33, %r1;
	mov.b32 	%r868, -1;
	@%p11 bra 	$L__BB10_22;
	ld.global.u32 	%r326, [%rd1+40];
	xor.b32  	%r868, %r326, -2147483648;
$L__BB10_22:
	add.s32 	%r36, %r3, 11;
	setp.ge.s32 	%p12, %r36, %r1;
	mov.b32 	%r867, -1;
	@%p12 bra 	$L__BB10_24;
	ld.global.u32 	%r328, [%rd1+44];
	xor.b32  	%r867, %r328, -2147483648;
$L__BB10_24:
	add.s32 	%r39, %r3, 12;
	setp.ge.s32 	%p13, %r39, %r1;
	mov.b32 	%r866, -1;
	@%p13 bra 	$L__BB10_26;
	ld.global.u32 	%r330, [%rd1+48];
	xor.b32  	%r866, %r330, -2147483648;
$L__BB10_26:
	add.s32 	%r42, %r3, 13;
	setp.ge.s32 	%p14, %r42, %r1;
	mov.b32 	%r865, -1;
	@%p14 bra 	$L__BB10_28;
	ld.global.u32 	%r332, [%rd1+52];
	xor.b32  	%r865, %r332, -2147483648;
$L__BB10_28:
	add.s32 	%r45, %r3, 14;
	setp.ge.s32 	%p15, %r45, %r1;
	mov.b32 	%r864, -1;
	@%p15 bra 	$L__BB10_30;
	ld.global.u32 	%r334, [%rd1+56];
	xor.b32  	%r864, %r334, -2147483648;
$L__BB10_30:
	add.s32 	%r48, %r3, 15;
	setp.ge.s32 	%p16, %r48, %r1;
	mov.b32 	%r863, -1;
	@%p16 bra 	$L__BB10_32;
	ld.global.u32 	%r336, [%rd1+60];
	xor.b32  	%r863, %r336, -2147483648;
$L__BB10_32:
	add.s32 	%r51, %r3, 16;
	setp.ge.s32 	%p17, %r51, %r1;
	mov.b32 	%r862, -1;
	@%p17 bra 	$L__BB10_34;
	ld.global.u32 	%r338, [%rd1+64];
	xor.b32  	%r862, %r338, -2147483648;
$L__BB10_34:
	add.s32 	%r54, %r3, 17;
	setp.ge.s32 	%p18, %r54, %r1;
	mov.b32 	%r861, -1;
	@%p18 bra 	$L__BB10_36;
	ld.global.u32 	%r340, [%rd1+68];
	xor.b32  	%r861, %r340, -2147483648;
$L__BB10_36:
	add.s32 	%r57, %r3, 18;
	setp.ge.s32 	%p19, %r57, %r1;
	mov.b32 	%r860, -1;
	@%p19 bra 	$L__BB10_38;
	ld.global.u32 	%r342, [%rd1+72];
	xor.b32  	%r860, %r342, -2147483648;
$L__BB10_38:
	bar.sync 	0;
	mov.b64 	{%r344, %r345}, %rd9;
	shfl.sync.idx.b32	%r60|%p20, %r344, 0, 31, -1;
	shfl.sync.idx.b32	%r346|%p21, %r345, 0, 31, -1;
	mov.b64 	%rd2, {%r60, %r346};
	setp.ge.s32 	%p22, %r3, %r60;
	cvta.to.global.u64 	%rd13, %rd7;
	add.s64 	%rd3, %rd13, %rd12;
	@%p22 bra 	$L__BB10_40;
	ld.global.u32 	%r897, [%rd3];
$L__BB10_40:
	setp.ge.s32 	%p23, %r6, %r60;
	@%p23 bra 	$L__BB10_42;
	ld.global.u32 	%r896, [%rd3+4];
$L__BB10_42:
	setp.ge.s32 	%p24, %r9, %r60;
	@%p24 bra 	$L__BB10_44;
	ld.global.u32 	%r895, [%rd3+8];
$L__BB10_44:
	setp.ge.s32 	%p25, %r12, %r60;
	@%p25 bra 	$L__BB10_46;
	ld.global.u32 	%r894, [%rd3+12];
$L__BB10_46:
	setp.ge.s32 	%p26, %r15, %r60;
	@%p26 bra 	$L__BB10_48;
	ld.global.u32 	%r893, [%rd3+16];
$L__BB10_48:
	setp.ge.s32 	%p27, %r18, %r60;
	@%p27 bra 	$L__BB10_50;
	ld.global.u32 	%r892, [%rd3+20];
$L__BB10_50:
	setp.ge.s32 	%p28, %r21, %r60;
	@%p28 bra 	$L__BB10_52;
	ld.global.u32 	%r891, [%rd3+24];
$L__BB10_52:
	setp.ge.s32 	%p29, %r24, %r60;
	@%p29 bra 	$L__BB10_54;
	ld.global.u32 	%r890, [%rd3+28];
$L__BB10_54:
	setp.ge.s32 	%p30, %r27, %r60;
	@%p30 bra 	$L__BB10_56;
	ld.global.u32 	%r889, [%rd3+32];
$L__BB10_56:
	setp.ge.s32 	%p31, %r30, %r60;
	@%p31 bra 	$L__BB10_58;
	ld.global.u32 	%r888, [%rd3+36];
$L__BB10_58:
	setp.ge.s32 	%p32, %r33, %r60;
	@%p32 bra 	$L__BB10_60;
	ld.global.u32 	%r887, [%rd3+40];
$L__BB10_60:
	setp.ge.s32 	%p33, %r36, %r60;
	@%p33 bra 	$L__BB10_62;
	ld.global.u32 	%r886, [%rd3+44];
$L__BB10_62:
	setp.ge.s32 	%p34, %r39, %r60;
	@%p34 bra 	$L__BB10_64;
	ld.global.u32 	%r885, [%rd3+48];
$L__BB10_64:
	setp.ge.s32 	%p35, %r42, %r60;
	@%p35 bra 	$L__BB10_66;
	ld.global.u32 	%r884, [%rd3+52];
$L__BB10_66:
	setp.ge.s32 	%p36, %r45, %r60;
	@%p36 bra 	$L__BB10_68;
	ld.global.u32 	%r883, [%rd3+56];
$L__BB10_68:
	setp.ge.s32 	%p37, %r48, %r60;
	@%p37 bra 	$L__BB10_70;
	ld.global.u32 	%r882, [%rd3+60];
$L__BB10_70:
	setp.ge.s32 	%p38, %r51, %r60;
	@%p38 bra 	$L__BB10_72;
	ld.global.u32 	%r881, [%rd3+64];
$L__BB10_72:
	setp.ge.s32 	%p39, %r54, %r60;
	@%p39 bra 	$L__BB10_74;
	ld.global.u32 	%r880, [%rd3+68];
$L__BB10_74:
	setp.ge.s32 	%p40, %r57, %r60;
	@%p40 bra 	$L__BB10_76;
	ld.global.u32 	%r879, [%rd3+72];
$L__BB10_76:
	bar.sync 	0;
	shr.u32 	%r99, %r2, 5;
	shl.b32 	%r366, %r2, 2;
	mov.u32 	%r367, _ZZN3cub18CUB_300001_SM_10006detail10radix_sort31DeviceRadixSortSingleTileKernelINS1_5radix10policy_hubIiiyE10Policy1000ELNS0_9SortOrderE0EiiyNS1_21identity_decomposer_tEEEvPKT1_PSA_PKT2_PSE_T3_iiT4_E12temp_storage;
	add.s32 	%r100, %r367, %r366;
	shl.b32 	%r368, %r2, 7;
	add.s32 	%r101, %r100, %r368;
	shl.b32 	%r369, %r99, 2;
	add.s32 	%r370, %r367, %r369;
	add.s32 	%r102, %r370, 33792;
	mad.lo.s32 	%r103, %r2, -56, %r101;
	add.s32 	%r859, %r303, 6;
	sub.s32 	%r858, %r304, %r303;
$L__BB10_77:
	add.s32 	%r430, %r859, -6;
	min.s32 	%r373, %r858, 6;
	mov.b32 	%r459, 0;
	st.shared.u32 	[%r100], %r459;
	st.shared.u32 	[%r100+1024], %r459;
	st.shared.u32 	[%r100+2048], %r459;
	st.shared.u32 	[%r100+3072], %r459;
	st.shared.u32 	[%r100+4096], %r459;
	st.shared.u32 	[%r100+5120], %r459;
	st.shared.u32 	[%r100+6144], %r459;
	st.shared.u32 	[%r100+7168], %r459;
	st.shared.u32 	[%r100+8192], %r459;
	st.shared.u32 	[%r100+9216], %r459;
	st.shared.u32 	[%r100+10240], %r459;
	st.shared.u32 	[%r100+11264], %r459;
	st.shared.u32 	[%r100+12288], %r459;
	st.shared.u32 	[%r100+13312], %r459;
	st.shared.u32 	[%r100+14336], %r459;
	st.shared.u32 	[%r100+15360], %r459;
	st.shared.u32 	[%r100+16384], %r459;
	st.shared.u32 	[%r100+17408], %r459;
	st.shared.u32 	[%r100+18432], %r459;
	st.shared.u32 	[%r100+19456], %r459;
	st.shared.u32 	[%r100+20480], %r459;
	st.shared.u32 	[%r100+21504], %r459;
	st.shared.u32 	[%r100+22528], %r459;
	st.shared.u32 	[%r100+23552], %r459;
	st.shared.u32 	[%r100+24576], %r459;
	st.shared.u32 	[%r100+25600], %r459;
	st.shared.u32 	[%r100+26624], %r459;
	st.shared.u32 	[%r100+27648], %r459;
	st.shared.u32 	[%r100+28672], %r459;
	st.shared.u32 	[%r100+29696], %r459;
	st.shared.u32 	[%r100+30720], %r459;
	st.shared.u32 	[%r100+31744], %r459;
	st.shared.u32 	[%r100+32768], %r459;
	// begin inline asm
	bmsk.clamp.b32 %r371, %r459, %r373;
	// end inline asm
	// begin inline asm
	shr.b32 %r374, %r878, %r430;
	// end inline asm
	and.b32  	%r462, %r371, %r374;
	shl.b32 	%r463, %r462, 10;
	and.b32  	%r464, %r463, 31744;
	add.s32 	%r465, %r100, %r464;
	shr.u32 	%r466, %r462, 4;
	and.b32  	%r467, %r466, 268435454;
	add.s32 	%r147, %r465, %r467;
	ld.shared.u16 	%rs1, [%r147];
	add.s16 	%rs20, %rs1, 1;
	st.shared.u16 	[%r147], %rs20;
	// begin inline asm
	shr.b32 %r377, %r877, %r430;
	// end inline asm
	and.b32  	%r468, %r371, %r377;
	shl.b32 	%r469, %r468, 10;
	and.b32  	%r470, %r469, 31744;
	add.s32 	%r471, %r100, %r470;
	shr.u32 	%r472, %r468, 4;
	and.b32  	%r473, %r472, 268435454;
	add.s32 	%r148, %r471, %r473;
	ld.shared.u16 	%rs2, [%r148];
	add.s16 	%rs21, %rs2, 1;
	st.shared.u16 	[%r148], %rs21;
	// begin inline asm
	shr.b32 %r380, %r876, %r430;
	// end inline asm
	and.b32  	%r474, %r371, %r380;
	shl.b32 	%r475, %r474, 10;
	and.b32  	%r476, %r475, 31744;
	add.s32 	%r477, %r100, %r476;
	shr.u32 	%r478, %r474, 4;
	and.b32  	%r479, %r478, 268435454;
	add.s32 	%r149, %r477, %r479;
	ld.shared.u16 	%rs3, [%r149];
	add.s16 	%rs22, %rs3, 1;
	st.shared.u16 	[%r149], %rs22;
	// begin inline asm
	shr.b32 %r383, %r875, %r430;
	// end inline asm
	and.b32  	%r480, %r371, %r383;
	shl.b32 	%r481, %r480, 10;
	and.b32  	%r482, %r481, 31744;
	add.s32 	%r483, %r100, %r482;
	shr.u32 	%r484, %r480, 4;
	and.b32  	%r485, %r484, 268435454;
	add.s32 	%r150, %r483, %r485;
	ld.shared.u16 	%rs4, [%r150];
	add.s16 	%rs23, %rs4, 1;
	st.shared.u16 	[%r150], %rs23;
	// begin inline asm
	shr.b32 %r386, %r874, %r430;
	// end inline asm
	and.b32  	%r486, %r371, %r386;
	shl.b32 	%r487, %r486, 10;
	and.b32  	%r488, %r487, 31744;
	add.s32 	%r489, %r100, %r488;
	shr.u32 	%r490, %r486, 4;
	and.b32  	%r491, %r490, 268435454;
	add.s32 	%r151, %r489, %r491;
	ld.shared.u16 	%rs5, [%r151];
	add.s16 	%rs24, %rs5, 1;
	st.shared.u16 	[%r151], %rs24;
	// begin inline asm
	shr.b32 %r389, %r873, %r430;
	// end inline asm
	and.b32  	%r492, %r371, %r389;
	shl.b32 	%r493, %r492, 10;
	and.b32  	%r494, %r493, 31744;
	add.s32 	%r495, %r100, %r494;
	shr.u32 	%r496, %r492, 4;
	and.b32  	%r497, %r496, 268435454;
	add.s32 	%r152, %r495, %r497;
	ld.shared.u16 	%rs6, [%r152];
	add.s16 	%rs25, %rs6, 1;
	st.shared.u16 	[%r152], %rs25;
	// begin inline asm
	shr.b32 %r392, %r872, %r430;
	// end inline asm
	and.b32  	%r498, %r371, %r392;
	shl.b32 	%r499, %r498, 10;
	and.b32  	%r500, %r499, 31744;
	add.s32 	%r501, %r100, %r500;
	shr.u32 	%r502, %r498, 4;
	and.b32  	%r503, %r502, 268435454;
	add.s32 	%r153, %r501, %r503;
	ld.shared.u16 	%rs7, [%r153];
	add.s16 	%rs26, %rs7, 1;
	st.shared.u16 	[%r153], %rs26;
	// begin inline asm
	shr.b32 %r395, %r871, %r430;
	// end inline asm
	and.b32  	%r504, %r371, %r395;
	shl.b32 	%r505, %r504, 10;
	and.b32  	%r506, %r505, 31744;
	add.s32 	%r507, %r100, %r506;
	shr.u32 	%r508, %r504, 4;
	and.b32  	%r509, %r508, 268435454;
	add.s32 	%r154, %r507, %r509;
	ld.shared.u16 	%rs8, [%r154];
	add.s16 	%rs27, %rs8, 1;
	st.shared.u16 	[%r154], %rs27;
	// begin inline asm
	shr.b32 %r398, %r870, %r430;
	// end inline asm
	and.b32  	%r510, %r371, %r398;
	shl.b32 	%r511, %r510, 10;
	and.b32  	%r512, %r511, 31744;
	add.s32 	%r513, %r100, %r512;
	shr.u32 	%r514, %r510, 4;
	and.b32  	%r515, %r514, 268435454;
	add.s32 	%r155, %r513, %r515;
	ld.shared.u16 	%rs9, [%r155];
	add.s16 	%rs28, %rs9, 1;
	st.shared.u16 	[%r155], %rs28;
	// begin inline asm
	shr.b32 %r401, %r869, %r430;
	// end inline asm
	and.b32  	%r516, %r371, %r401;
	shl.b32 	%r517, %r516, 10;
	and.b32  	%r518, %r517, 31744;
	add.s32 	%r519, %r100, %r518;
	shr.u32 	%r520, %r516, 4;
	and.b32  	%r521, %r520, 268435454;
	add.s32 	%r156, %r519, %r521;
	ld.shared.u16 	%rs10, [%r156];
	add.s16 	%rs29, %rs10, 1;
	st.shared.u16 	[%r156], %rs29;
	// begin inline asm
	shr.b32 %r404, %r868, %r430;
	// end inline asm
	and.b32  	%r522, %r371, %r404;
	shl.b32 	%r523, %r522, 10;
	and.b32  	%r524, %r523, 31744;
	add.s32 	%r525, %r100, %r524;
	shr.u32 	%r526, %r522, 4;
	and.b32  	%r527, %r526, 268435454;
	add.s32 	%r157, %r525, %r527;
	ld.shared.u16 	%rs11, [%r157];
	add.s16 	%rs30, %rs11, 1;
	st.shared.u16 	[%r157], %rs30;
	// begin inline asm
	shr.b32 %r407, %r867, %r430;
	// end inline asm
	and.b32  	%r528, %r371, %r407;
	shl.b32 	%r529, %r528, 10;
	and.b32  	%r530, %r529, 31744;
	add.s32 	%r531, %r100, %r530;
	shr.u32 	%r532, %r528, 4;
	and.b32  	%r533, %r532, 268435454;
	add.s32 	%r158, %r531, %r533;
	ld.shared.u16 	%rs12, [%r158];
	add.s16 	%rs31, %rs12, 1;
	st.shared.u16 	[%r158], %rs31;
	// begin inline asm
	shr.b32 %r410, %r866, %r430;
	// end inline asm
	and.b32  	%r534, %r371, %r410;
	shl.b32 	%r535, %r534, 10;
	and.b32  	%r536, %r535, 31744;
	add.s32 	%r537, %r100, %r536;
	shr.u32 	%r538, %r534, 4;
	and.b32  	%r539, %r538, 268435454;
	add.s32 	%r159, %r537, %r539;
	ld.shared.u16 	%rs13, [%r159];
	add.s16 	%rs32, %rs13, 1;
	st.shared.u16 	[%r159], %rs32;
	// begin inline asm
	shr.b32 %r413, %r865, %r430;
	// end inline asm
	and.b32  	%r540, %r371, %r413;
	shl.b32 	%r541, %r540, 10;
	and.b32  	%r542, %r541, 31744;
	add.s32 	%r543, %r100, %r542;
	shr.u32 	%r544, %r540, 4;
	and.b32  	%r545, %r544, 268435454;
	add.s32 	%r160, %r543, %r545;
	ld.shared.u16 	%rs14, [%r160];
	add.s16 	%rs33, %rs14, 1;
	st.shared.u16 	[%r160], %rs33;
	// begin inline asm
	shr.b32 %r416, %r864, %r430;
	// end inline asm
	and.b32  	%r546, %r371, %r416;
	shl.b32 	%r547, %r546, 10;
	and.b32  	%r548, %r547, 31744;
	add.s32 	%r549, %r100, %r548;
	shr.u32 	%r550, %r546, 4;
	and.b32  	%r551, %r550, 268435454;
	add.s32 	%r161, %r549, %r551;
	ld.shared.u16 	%rs15, [%r161];
	add.s16 	%rs34, %rs15, 1;
	st.shared.u16 	[%r161], %rs34;
	// begin inline asm
	shr.b32 %r419, %r863, %r430;
	// end inline asm
	and.b32  	%r552, %r371, %r419;
	shl.b32 	%r553, %r552, 10;
	and.b32  	%r554, %r553, 31744;
	add.s32 	%r555, %r100, %r554;
	shr.u32 	%r556, %r552, 4;
	and.b32  	%r557, %r556, 268435454;
	add.s32 	%r162, %r555, %r557;
	ld.shared.u16 	%rs16, [%r162];
	add.s16 	%rs35, %rs16, 1;
	st.shared.u16 	[%r162], %rs35;
	// begin inline asm
	shr.b32 %r422, %r862, %r430;
	// end inline asm
	and.b32  	%r558, %r371, %r422;
	shl.b32 	%r559, %r558, 10;
	and.b32  	%r560, %r559, 31744;
	add.s32 	%r561, %r100, %r560;
	shr.u32 	%r562, %r558, 4;
	and.b32  	%r563, %r562, 268435454;
	add.s32 	%r163, %r561, %r563;
	ld.shared.u16 	%rs17, [%r163];
	add.s16 	%rs36, %rs17, 1;
	st.shared.u16 	[%r163], %rs36;
	// begin inline asm
	shr.b32 %r425, %r861, %r430;
	// end inline asm
	and.b32  	%r564, %r371, %r425;
	shl.b32 	%r565, %r564, 10;
	and.b32  	%r566, %r565, 31744;
	add.s32 	%r567, %r100, %r566;
	shr.u32 	%r568, %r564, 4;
	and.b32  	%r569, %r568, 268435454;
	add.s32 	%r164, %r567, %r569;
	ld.shared.u16 	%rs18, [%r164];
	add.s16 	%rs37, %rs18, 1;
	st.shared.u16 	[%r164], %rs37;
	// begin inline asm
	shr.b32 %r428, %r860, %r430;
	// end inline asm
	and.b32  	%r570, %r371, %r428;
	shl.b32 	%r571, %r570, 10;
	and.b32  	%r572, %r571, 31744;
	add.s32 	%r573, %r100, %r572;
	shr.u32 	%r574, %r570, 4;
	and.b32  	%r575, %r574, 268435454;
	add.s32 	%r165, %r573, %r575;
	ld.shared.u16 	%rs19, [%r165];
	add.s16 	%rs38, %rs19, 1;
	st.shared.u16 	[%r165], %rs38;
	bar.sync 	0;
	ld.shared.u32 	%r166, [%r101];
	ld.shared.u32 	%r576, [%r101+4];
	ld.shared.u32 	%r577, [%r101+8];
	ld.shared.u32 	%r578, [%r101+12];
	ld.shared.u32 	%r579, [%r101+16];
	ld.shared.u32 	%r580, [%r101+20];
	ld.shared.u32 	%r581, [%r101+24];
	ld.shared.u32 	%r582, [%r101+28];
	ld.shared.u32 	%r583, [%r101+32];
	ld.shared.u32 	%r584, [%r101+36];
	ld.shared.u32 	%r585, [%r101+40];
	ld.shared.u32 	%r586, [%r101+44];
	ld.shared.u32 	%r587, [%r101+48];
	ld.shared.u32 	%r588, [%r101+52];
	ld.shared.u32 	%r589, [%r101+56];
	ld.shared.u32 	%r590, [%r101+60];
	ld.shared.u32 	%r591, [%r101+64];
	ld.shared.u32 	%r592, [%r101+68];
	ld.shared.u32 	%r593, [%r101+72];
	ld.shared.u32 	%r594, [%r101+76];
	ld.shared.u32 	%r595, [%r101+80];
	ld.shared.u32 	%r596, [%r101+84];
	ld.shared.u32 	%r597, [%r101+88];
	ld.shared.u32 	%r598, [%r101+92];
	ld.shared.u32 	%r599, [%r101+96];
	ld.shared.u32 	%r600, [%r101+100];
	ld.shared.u32 	%r601, [%r101+104];
	ld.shared.u32 	%r602, [%r101+108];
	ld.shared.u32 	%r603, [%r101+112];
	ld.shared.u32 	%r604, [%r101+116];
	ld.shared.u32 	%r605, [%r101+120];
	ld.shared.u32 	%r606, [%r101+124];
	ld.shared.u32 	%r607, [%r101+128];
	add.s32 	%r167, %r576, %r166;
	add.s32 	%r168, %r577, %r167;
	add.s32 	%r169, %r578, %r168;
	add.s32 	%r170, %r579, %r169;
	add.s32 	%r171, %r580, %r170;
	add.s32 	%r172, %r581, %r171;
	add.s32 	%r173, %r582, %r172;
	add.s32 	%r174, %r583, %r173;
	add.s32 	%r175, %r584, %r174;
	add.s32 	%r176, %r585, %r175;
	add.s32 	%r177, %r586, %r176;
	add.s32 	%r178, %r587, %r177;
	add.s32 	%r179, %r588, %r178;
	add.s32 	%r180, %r589, %r179;
	add.s32 	%r181, %r590, %r180;
	add.s32 	%r182, %r591, %r181;
	add.s32 	%r183, %r592, %r182;
	add.s32 	%r184, %r593, %r183;
	add.s32 	%r185, %r594, %r184;
	add.s32 	%r186, %r595, %r185;
	add.s32 	%r187, %r596, %r186;
	add.s32 	%r188, %r597, %r187;
	add.s32 	%r189, %r598, %r188;
	add.s32 	%r190, %r599, %r189;
	add.s32 	%r191, %r600, %r190;
	add.s32 	%r192, %r601, %r191;
	add.s32 	%r193, %r602, %r192;
	add.s32 	%r194, %r603, %r193;
	add.s32 	%r195, %r604, %r194;
	add.s32 	%r196, %r605, %r195;
	add.s32 	%r197, %r606, %r196;
	add.s32 	%r436, %r607, %r197;
	// begin inline asm
	mov.u32 %r431, %laneid;
	// end inline asm
	mov.b32 	%r434, 1;
	mov.b32 	%r461, -1;
	// begin inline asm
	{  .reg .u32 r0;  .reg .pred p;  shfl.sync.up.b32 r0|p, %r436, %r434, %r459, %r461;  @p add.u32 r0, r0, %r436;  mov.u32 %r432, r0;}
	// end inline asm
	mov.b32 	%r440, 2;
	// begin inline asm
	{  .reg .u32 r0;  .reg .pred p;  shfl.sync.up.b32 r0|p, %r432, %r440, %r459, %r461;  @p add.u32 r0, r0, %r432;  mov.u32 %r438, r0;}
	// end inline asm
	mov.b32 	%r446, 4;
	// begin inline asm
	{  .reg .u32 r0;  .reg .pred p;  shfl.sync.up.b32 r0|p, %r438, %r446, %r459, %r461;  @p add.u32 r0, r0, %r438;  mov.u32 %r444, r0;}
	// end inline asm
	mov.b32 	%r452, 8;
	// begin inline asm
	{  .reg .u32 r0;  .reg .pred p;  shfl.sync.up.b32 r0|p, %r444, %r452, %r459, %r461;  @p add.u32 r0, r0, %r444;  mov.u32 %r450, r0;}
	// end inline asm
	mov.b32 	%r458, 16;
	// begin inline asm
	{  .reg .u32 r0;  .reg .pred p;  shfl.sync.up.b32 r0|p, %r450, %r458, %r459, %r461;  @p add.u32 r0, r0, %r450;  mov.u32 %r456, r0;}
	// end inline asm
	setp.ne.s32 	%p41, %r431, 31;
	@%p41 bra 	$L__BB10_79;
	st.shared.u32 	[%r102], %r456;
$L__BB10_79:
	sub.s32 	%r608, %r456, %r436;
	setp.gt.u32 	%p42, %r2, 31;
	setp.eq.s32 	%p43, %r99, 7;
	setp.eq.s32 	%p44, %r99, 6;
	setp.eq.s32 	%p45, %r99, 5;
	setp.eq.s32 	%p46, %r99, 4;
	setp.eq.s32 	%p47, %r99, 3;
	setp.eq.s32 	%p48, %r99, 2;
	setp.eq.s32 	%p49, %r99, 1;
	bar.sync 	0;
	ld.shared.v4.u32 	{%r609, %r610, %r611, %r612}, [_ZZN3cub18CUB_300001_SM_10006detail10radix_sort31DeviceRadixSortSingleTileKernelINS1_5radix10policy_hubIiiyE10Policy1000ELNS0_9SortOrderE0EiiyNS1_21identity_decomposer_tEEEvPKT1_PSA_PKT2_PSE_T3_iiT4_E12temp_storage+33792];
	selp.b32 	%r613, %r609, %r898, %p49;
	add.s32 	%r614, %r610, %r609;
	selp.b32 	%r615, %r614, %r613, %p48;
	add.s32 	%r616, %r614, %r611;
	selp.b32 	%r617, %r616, %r615, %p47;
	add.s32 	%r618, %r616, %r612;
	selp.b32 	%r619, %r618, %r617, %p46;
	ld.shared.v4.u32 	{%r620, %r621, %r622, %r623}, [_ZZN3cub18CUB_300001_SM_10006detail10radix_sort31DeviceRadixSortSingleTileKernelINS1_5radix10policy_hubIiiyE10Policy1000ELNS0_9SortOrderE0EiiyNS1_21identity_decomposer_tEEEvPKT1_PSA_PKT2_PSE_T3_iiT4_E12temp_storage+33808];
	add.s32 	%r624, %r618, %r620;
	selp.b32 	%r625, %r624, %r619, %p45;
	add.s32 	%r626, %r624, %r621;
	selp.b32 	%r627, %r626, %r625, %p44;
	add.s32 	%r628, %r626, %r622;
	selp.b32 	%r898, %r628, %r627, %p43;
	add.s32 	%r202, %r628, %r623;
	setp.ne.s32 	%p50, %r431, 0;
	selp.b32 	%r629, %r608, 0, %p50;
	add.s32 	%r630, %r898, %r629;
	or.pred  	%p51, %p42, %p50;
	selp.b32 	%r899, %r630, %r608, %p42;
	@%p51 bra 	$L__BB10_81;
	shl.b32 	%r899, %r202, 16;
	st.shared.u32 	[_ZZN3cub18CUB_300001_SM_10006detail10radix_sort31DeviceRadixSortSingleTileKernelINS1_5radix10policy_hubIiiyE10Policy1000ELNS0_9SortOrderE0EiiyNS1_21identity_decomposer_tEEEvPKT1_PSA_PKT2_PSE_T3_iiT4_E12temp_storage+33832], %r899;
$L__BB10_81:
	setp.eq.s32 	%p52, %r2, 0;
	bar.sync 	0;
	ld.shared.u32 	%r631, [_ZZN3cub18CUB_300001_SM_10006detail10radix_sort31DeviceRadixSortSingleTileKernelINS1_5radix10policy_hubIiiyE10Policy1000ELNS0_9SortOrderE0EiiyNS1_21identity_decomposer_tEEEvPKT1_PSA_PKT2_PSE_T3_iiT4_E12temp_storage+33832];
	selp.b32 	%r632, 0, %r631, %p52;
	add.s32 	%r633, %r899, %r632;
	add.s32 	%r634, %r166, %r633;
	add.s32 	%r635, %r167, %r633;
	add.s32 	%r636, %r168, %r633;
	add.s32 	%r637, %r169, %r633;
	add.s32 	%r638, %r170, %r633;
	add.s32 	%r639, %r171, %r633;
	add.s32 	%r640, %r172, %r633;
	add.s32 	%r641, %r173, %r633;
	add.s32 	%r642, %r174, %r633;
	add.s32 	%r643, %r175, %r633;
	add.s32 	%r644, %r176, %r633;
	add.s32 	%r645, %r177, %r633;
	add.s32 	%r646, %r178, %r633;
	add.s32 	%r647, %r179, %r633;
	add.s32 	%r648, %r180, %r633;
	add.s32 	%r649, %r181, %r633;
	add.s32 	%r650, %r182, %r633;
	add.s32 	%r651, %r183, %r633;
	add.s32 	%r652, %r184, %r633;
	add.s32 	%r653, %r185, %r633;
	add.s32 	%r654, %r186, %r633;
	add.s32 	%r655, %r187, %r633;
	add.s32 	%r656, %r188, %r633;
	add.s32 	%r657, %r189, %r633;
	add.s32 	%r658, %r190, %r633;
	add.s32 	%r659, %r191, %r633;
	add.s32 	%r660, %r192, %r633;
	add.s32 	%r661, %r193, %r633;
	add.s32 	%r662, %r194, %r633;
	add.s32 	%r663, %r195, %r633;
	add.s32 	%r664, %r196, %r633;
	add.s32 	%r665, %r197, %r633;
	st.shared.u32 	[%r101], %r633;
	st.shared.u32 	[%r101+4], %r634;
	st.shared.u32 	[%r101+8], %r635;
	st.shared.u32 	[%r101+12], %r636;
	st.shared.u32 	[%r101+16], %r637;
	st.shared.u32 	[%r101+20], %r638;
	st.shared.u32 	[%r101+24], %r639;
	st.shared.u32 	[%r101+28], %r640;
	st.shared.u32 	[%r101+32], %r641;
	st.shared.u32 	[%r101+36], %r642;
	st.shared.u32 	[%r101+40], %r643;
	st.shared.u32 	[%r101+44], %r644;
	st.shared.u32 	[%r101+48], %r645;
	st.shared.u32 	[%r101+52], %r646;
	st.shared.u32 	[%r101+56], %r647;
	st.shared.u32 	[%r101+60], %r648;
	st.shared.u32 	[%r101+64], %r649;
	st.shared.u32 	[%r101+68], %r650;
	st.shared.u32 	[%r101+72], %r651;
	st.shared.u32 	[%r101+76], %r652;
	st.shared.u32 	[%r101+80], %r653;
	st.shared.u32 	[%r101+84], %r654;
	st.shared.u32 	[%r101+88], %r655;
	st.shared.u32 	[%r101+92], %r656;
	st.shared.u32 	[%r101+96], %r657;
	st.shared.u32 	[%r101+100], %r658;
	st.shared.u32 	[%r101+104], %r659;
	st.shared.u32 	[%r101+108], %r660;
	st.shared.u32 	[%r101+112], %r661;
	st.shared.u32 	[%r101+116], %r662;
	st.shared.u32 	[%r101+120], %r663;
	st.shared.u32 	[%r101+124], %r664;
	st.shared.u32 	[%r101+128], %r665;
	bar.sync 	0;
	cvt.u32.u16 	%r666, %rs1;
	ld.shared.u16 	%r667, [%r147];
	add.s32 	%r206, %r667, %r666;
	cvt.u32.u16 	%r668, %rs2;
	ld.shared.u16 	%r669, [%r148];
	add.s32 	%r207, %r669, %r668;
	cvt.u32.u16 	%r670, %rs3;
	ld.shared.u16 	%r671, [%r149];
	add.s32 	%r208, %r671, %r670;
	cvt.u32.u16 	%r672, %rs4;
	ld.shared.u16 	%r673, [%r150];
	add.s32 	%r209, %r673, %r672;
	cvt.u32.u16 	%r674, %rs5;
	ld.shared.u16 	%r675, [%r151];
	add.s32 	%r210, %r675, %r674;
	cvt.u32.u16 	%r676, %rs6;
	ld.shared.u16 	%r677, [%r152];
	add.s32 	%r211, %r677, %r676;
	cvt.u32.u16 	%r678, %rs7;
	ld.shared.u16 	%r679, [%r153];
	add.s32 	%r212, %r679, %r678;
	cvt.u32.u16 	%r680, %rs8;
	ld.shared.u16 	%r681, [%r154];
	add.s32 	%r213, %r681, %r680;
	cvt.u32.u16 	%r682, %rs9;
	ld.shared.u16 	%r683, [%r155];
	add.s32 	%r214, %r683, %r682;
	cvt.u32.u16 	%r684, %rs10;
	ld.shared.u16 	%r685, [%r156];
	add.s32 	%r215, %r685, %r684;
	cvt.u32.u16 	%r686, %rs11;
	ld.shared.u16 	%r687, [%r157];
	add.s32 	%r216, %r687, %r686;
	cvt.u32.u16 	%r688, %rs12;
	ld.shared.u16 	%r689, [%r158];
	add.s32 	%r217, %r689, %r688;
	cvt.u32.u16 	%r690, %rs13;
	ld.shared.u16 	%r691, [%r159];
	add.s32 	%r218, %r691, %r690;
	cvt.u32.u16 	%r692, %rs14;
	ld.shared.u16 	%r693, [%r160];
	add.s32 	%r219, %r693, %r692;
	cvt.u32.u16 	%r694, %rs15;
	ld.shared.u16 	%r695, [%r161];
	add.s32 	%r220, %r695, %r694;
	cvt.u32.u16 	%r696, %rs16;
	ld.shared.u16 	%r697, [%r162];
	add.s32 	%r221, %r697, %r696;
	cvt.u32.u16 	%r698, %rs17;
	ld.shared.u16 	%r699, [%r163];
	add.s32 	%r222, %r699, %r698;
	cvt.u32.u16 	%r700, %rs18;
	ld.shared.u16 	%r701, [%r164];
	add.s32 	%r223, %r701, %r700;
	cvt.u32.u16 	%r702, %rs19;
	ld.shared.u16 	%r703, [%r165];
	add.s32 	%r224, %r703, %r702;
	bar.sync 	0;
	setp.lt.s32 	%p53, %r859, %r304;
	@%p53 bra 	$L__BB10_121;
	cvt.u64.u32 	%rd15, %r2;
	shl.b32 	%r704, %r206, 2;
	mov.u32 	%r705, _ZZN3cub18CUB_300001_SM_10006detail10radix_sort31DeviceRadixSortSingleTileKernelINS1_5radix10policy_hubIiiyE10Policy1000ELNS0_9SortOrderE0EiiyNS1_21identity_decomposer_tEEEvPKT1_PSA_PKT2_PSE_T3_iiT4_E12temp_storage;
	add.s32 	%r706, %r705, %r704;
	st.shared.u32 	[%r706], %r878;
	shl.b32 	%r707, %r207, 2;
	add.s32 	%r708, %r705, %r707;
	st.shared.u32 	[%r708], %r877;
	shl.b32 	%r709, %r208, 2;
	add.s32 	%r710, %r705, %r709;
	st.shared.u32 	[%r710], %r876;
	shl.b32 	%r711, %r209, 2;
	add.s32 	%r712, %r705, %r711;
	st.shared.u32 	[%r712], %r875;
	shl.b32 	%r713, %r210, 2;
	add.s32 	%r714, %r705, %r713;
	st.shared.u32 	[%r714], %r874;
	shl.b32 	%r715, %r211, 2;
	add.s32 	%r716, %r705, %r715;
	st.shared.u32 	[%r716], %r873;
	shl.b32 	%r717, %r212, 2;
	add.s32 	%r718, %r705, %r717;
	st.shared.u32 	[%r718], %r872;
	shl.b32 	%r719, %r213, 2;
	add.s32 	%r720, %r705, %r719;
	st.shared.u32 	[%r720], %r871;
	shl.b32 	%r721, %r214, 2;
	add.s32 	%r722, %r705, %r721;
	st.shared.u32 	[%r722], %r870;
	shl.b32 	%r723, %r215, 2;
	add.s32 	%r724, %r705, %r723;
	st.shared.u32 	[%r724], %r869;
	shl.b32 	%r725, %r216, 2;
	add.s32 	%r726, %r705, %r725;
	st.shared.u32 	[%r726], %r868;
	shl.b32 	%r727, %r217, 2;
	add.s32 	%r728, %r705, %r727;
	st.shared.u32 	[%r728], %r867;
	shl.b32 	%r729, %r218, 2;
	add.s32 	%r730, %r705, %r729;
	st.shared.u32 	[%r730], %r866;
	shl.b32 	%r731, %r219, 2;
	add.s32 	%r732, %r705, %r731;
	st.shared.u32 	[%r732], %r865;
	shl.b32 	%r733, %r220, 2;
	add.s32 	%r734, %r705, %r733;
	st.shared.u32 	[%r734], %r864;
	shl.b32 	%r735, %r221, 2;
	add.s32 	%r736, %r705, %r735;
	st.shared.u32 	[%r736], %r863;
	shl.b32 	%r737, %r222, 2;
	add.s32 	%r738, %r705, %r737;
	st.shared.u32 	[%r738], %r862;
	shl.b32 	%r739, %r223, 2;
	add.s32 	%r740, %r705, %r739;
	st.shared.u32 	[%r740], %r861;
	shl.b32 	%r741, %r224, 2;
	add.s32 	%r742, %r705, %r741;
	st.shared.u32 	[%r742], %r860;
	bar.sync 	0;
	mad.lo.s32 	%r225, %r2, -72, %r103;
	ld.shared.u32 	%r226, [%r225];
	ld.shared.u32 	%r227, [%r225+1024];
	ld.shared.u32 	%r228, [%r225+2048];
	ld.shared.u32 	%r229, [%r225+3072];
	ld.shared.u32 	%r230, [%r225+4096];
	ld.shared.u32 	%r231, [%r225+5120];
	ld.shared.u32 	%r232, [%r225+6144];
	ld.shared.u32 	%r233, [%r225+7168];
	ld.shared.u32 	%r234, [%r225+8192];
	ld.shared.u32 	%r235, [%r225+9216];
	ld.shared.u32 	%r236, [%r225+10240];
	ld.shared.u32 	%r237, [%r225+11264];
	ld.shared.u32 	%r238, [%r225+12288];
	ld.shared.u32 	%r239, [%r225+13312];
	ld.shared.u32 	%r240, [%r225+14336];
	ld.shared.u32 	%r241, [%r225+15360];
	ld.shared.u32 	%r242, [%r225+16384];
	ld.shared.u32 	%r243, [%r225+17408];
	ld.shared.u32 	%r244, [%r225+18432];
	bar.sync 	0;
	st.shared.u32 	[%r706], %r897;
	st.shared.u32 	[%r708], %r896;
	st.shared.u32 	[%r710], %r895;
	st.shared.u32 	[%r712], %r894;
	st.shared.u32 	[%r714], %r893;
	st.shared.u32 	[%r716], %r892;
	st.shared.u32 	[%r718], %r891;
	st.shared.u32 	[%r720], %r890;
	st.shared.u32 	[%r722], %r889;
	st.shared.u32 	[%r724], %r888;
	st.shared.u32 	[%r726], %r887;
	st.shared.u32 	[%r728], %r886;
	st.shared.u32 	[%r730], %r885;
	st.shared.u32 	[%r732], %r884;
	st.shared.u32 	[%r734], %r883;
	st.shared.u32 	[%r736], %r882;
	st.shared.u32 	[%r738], %r881;
	st.shared.u32 	[%r740], %r880;
	st.shared.u32 	[%r742], %r879;
	bar.sync 	0;
	ld.shared.u32 	%r245, [%r225+1024];
	ld.shared.u32 	%r246, [%r225+2048];
	ld.shared.u32 	%r247, [%r225+3072];
	ld.shared.u32 	%r248, [%r225+4096];
	ld.shared.u32 	%r249, [%r225+5120];
	ld.shared.u32 	%r250, [%r225+6144];
	ld.shared.u32 	%r251, [%r225+7168];
	ld.shared.u32 	%r252, [%r225+8192];
	ld.shared.u32 	%r253, [%r225+9216];
	ld.shared.u32 	%r254, [%r225+10240];
	ld.shared.u32 	%r255, [%r225+11264];
	ld.shared.u32 	%r256, [%r225+12288];
	ld.shared.u32 	%r257, [%r225+13312];
	ld.shared.u32 	%r258, [%r225+14336];
	ld.shared.u32 	%r259, [%r225+15360];
	ld.shared.u32 	%r260, [%r225+16384];
	ld.shared.u32 	%r261, [%r225+17408];
	ld.shared.u32 	%r262, [%r225+18432];
	setp.gt.u64 	%p54, %rd2, %rd15;
	cvta.to.global.u64 	%rd16, %rd6;
	mul.wide.u32 	%rd17, %r2, 4;
	add.s64 	%rd4, %rd16, %rd17;
	cvta.to.global.u64 	%rd18, %rd8;
	add.s64 	%rd5, %rd18, %rd17;
	@%p54 bra 	$L__BB10_83;
	bra.uni 	$L__BB10_84;
$L__BB10_83:
	xor.b32  	%r743, %r226, -2147483648;
	ld.shared.u32 	%r744, [%r225];
	st.global.u32 	[%rd4], %r743;
	st.global.u32 	[%rd5], %r744;
$L__BB10_84:
	add.s32 	%r745, %r2, 256;
	cvt.u64.u32 	%rd19, %r745;
	setp.le.u64 	%p55, %rd2, %rd19;
	@%p55 bra 	$L__BB10_86;
	xor.b32  	%r746, %r227, -2147483648;
	st.global.u32 	[%rd4+1024], %r746;
	st.global.u32 	[%rd5+1024], %r245;
$L__BB10_86:
	add.s32 	%r747, %r2, 512;
	cvt.u64.u32 	%rd20, %r747;
	setp.le.u64 	%p56, %rd2, %rd20;
	@%p56 bra 	$L__BB10_88;
	xor.b32  	%r748, %r228, -2147483648;
	st.global.u32 	[%rd4+2048], %r748;
	st.global.u32 	[%rd5+2048], %r246;
$L__BB10_88:
	add.s32 	%r749, %r2, 768;
	cvt.u64.u32 	%rd21, %r749;
	setp.le.u64 	%p57, %rd2, %rd21;
	@%p57 bra 	$L__BB10_90;
	xor.b32  	%r750, %r229, -2147483648;
	st.global.u32 	[%rd4+3072], %r750;
	st.global.u32 	[%rd5+3072], %r247;
$L__BB10_90:
	or.b32  	%r751, %r2, 1024;
	cvt.u64.u32 	%rd22, %r751;
	setp.le.u64 	%p58, %rd2, %rd22;
	@%p58 bra 	$L__BB10_92;
	xor.b32  	%r752, %r230, -2147483648;
	st.global.u32 	[%rd4+4096], %r752;
	st.global.u32 	[%rd5+4096], %r248;
$L__BB10_92:
	add.s32 	%r753, %r2, 1280;
	cvt.u64.u32 	%rd23, %r753;
	setp.le.u64 	%p59, %rd2, %rd23;
	@%p59 bra 	$L__BB10_94;
	xor.b32  	%r754, %r231, -2147483648;
	st.global.u32 	[%rd4+5120], %r754;
	st.global.u32 	[%rd5+5120], %r249;
$L__BB10_94:
	add.s32 	%r755, %r2, 1536;
	cvt.u64.u32 	%rd24, %r755;
	setp.le.u64 	%p60, %rd2, %rd24;
	@%p60 bra 	$L__BB10_96;
	xor.b32  	%r756, %r232, -2147483648;
	st.global.u32 	[%rd4+6144], %r756;
	st.global.u32 	[%rd5+6144], %r250;
$L__BB10_96:
	add.s32 	%r757, %r2, 1792;
	cvt.u64.u32 	%rd25, %r757;
	setp.le.u64 	%p61, %rd2, %rd25;
	@%p61 bra 	$L__BB10_98;
	xor.b32  	%r758, %r233, -2147483648;
	st.global.u32 	[%rd4+7168], %r758;
	st.global.u32 	[%rd5+7168], %r251;
$L__BB10_98:
	or.b32  	%r759, %r2, 2048;
	cvt.u64.u32 	%rd26, %r759;
	setp.le.u64 	%p62, %rd2, %rd26;
	@%p62 bra 	$L__BB10_100;
	xor.b32  	%r760, %r234, -2147483648;
	st.global.u32 	[%rd4+8192], %r760;
	st.global.u32 	[%rd5+8192], %r252;
$L__BB10_100:
	add.s32 	%r761, %r2, 2304;
	cvt.u64.u32 	%rd27, %r761;
	setp.le.u64 	%p63, %rd2, %rd27;
	@%p63 bra 	$L__BB10_102;
	xor.b32  	%r762, %r235, -2147483648;
	st.global.u32 	[%rd4+9216], %r762;
	st.global.u32 	[%rd5+9216], %r253;
$L__BB10_102:
	add.s32 	%r763, %r2, 2560;
	cvt.u64.u32 	%rd28, %r763;
	setp.le.u64 	%p64, %rd2, %rd28;
	@%p64 bra 	$L__BB10_104;
	xor.b32  	%r764, %r236, -2147483648;
	st.global.u32 	[%rd4+10240], %r764;
	st.global.u32 	[%rd5+10240], %r254;
$L__BB10_104:
	add.s32 	%r765, %r2, 2816;
	cvt.u64.u32 	%rd29, %r765;
	setp.le.u64 	%p65, %rd2, %rd29;
	@%p65 bra 	$L__BB10_106;
	xor.b32  	%r766, %r237, -2147483648;
	st.global.u32 	[%rd4+11264], %r766;
	st.global.u32 	[%rd5+11264], %r255;
$L__BB10_106:
	or.b32  	%r767, %r2, 3072;
	cvt.u64.u32 	%rd30, %r767;
	setp.le.u64 	%p66, %rd2, %rd30;
	@%p66 bra 	$L__BB10_108;
	xor.b32  	%r768, %r238, -2147483648;
	st.global.u32 	[%rd4+12288], %r768;
	st.global.u32 	[%rd5+12288], %r256;
$L__BB10_108:
	add.s32 	%r769, %r2, 3328;
	cvt.u64.u32 	%rd31, %r769;
	setp.le.u64 	%p67, %rd2, %rd31;
	@%p67 bra 	$L__BB10_110;
	xor.b32  	%r770, %r239, -2147483648;
	st.global.u32 	[%rd4+13312], %r770;
	st.global.u32 	[%rd5+13312], %r257;
$L__BB10_110:
	add.s32 	%r771, %r2, 3584;
	cvt.u64.u32 	%rd32, %r771;
	setp.le.u64 	%p68, %rd2, %rd32;
	@%p68 bra 	$L__BB10_112;
	xor.b32  	%r772, %r240, -2147483648;
	st.global.u32 	[%rd4+14336], %r772;
	st.global.u32 	[%rd5+14336], %r258;
$L__BB10_112:
	add.s32 	%r773, %r2, 3840;
	cvt.u64.u32 	%rd33, %r773;
	setp.le.u64 	%p69, %rd2, %rd33;
	@%p69 bra 	$L__BB10_114;
	xor.b32  	%r774, %r241, -2147483648;
	st.global.u32 	[%rd4+15360], %r774;
	st.global.u32 	[%rd5+15360], %r259;
$L__BB10_114:
	or.b32  	%r775, %r2, 4096;
	cvt.u64.u32 	%rd34, %r775;
	setp.le.u64 	%p70, %rd2, %rd34;
	@%p70 bra 	$L__BB10_116;
	xor.b32  	%r776, %r242, -2147483648;
	st.global.u32 	[%rd4+16384], %r776;
	st.global.u32 	[%rd5+16384], %r260;
$L__BB10_116:
	add.s32 	%r777, %r2, 4352;
	cvt.u64.u32 	%rd35, %r777;
	setp.le.u64 	%p71, %rd2, %rd35;
	@%p71 bra 	$L__BB10_118;
	xor.b32  	%r778, %r243, -2147483648;
	st.global.u32 	[%rd4+17408], %r778;
	st.global.u32 	[%rd5+17408], %r261;
$L__BB10_118:
	add.s32 	%r779, %r2, 4608;
	cvt.u64.u32 	%rd36, %r779;
	setp.le.u64 	%p72, %rd2, %rd36;
	@%p72 bra 	$L__BB10_120;
	xor.b32  	%r780, %r244, -2147483648;
	st.global.u32 	[%rd4+18432], %r780;
	st.global.u32 	[%rd5+18432], %r262;
$L__BB10_120:
	ret;
$L__BB10_121:
	shl.b32 	%r781, %r206, 2;
	mov.u32 	%r782, _ZZN3cub18CUB_300001_SM_10006detail10radix_sort31DeviceRadixSortSingleTileKernelINS1_5radix10policy_hubIiiyE10Policy1000ELNS0_9SortOrderE0EiiyNS1_21identity_decomposer_tEEEvPKT1_PSA_PKT2_PSE_T3_iiT4_E12temp_storage;
	add.s32 	%r783, %r782, %r781;
	st.shared.u32 	[%r783], %r878;
	shl.b32 	%r784, %r207, 2;
	add.s32 	%r785, %r782, %r784;
	st.shared.u32 	[%r785], %r877;
	shl.b32 	%r786, %r208, 2;
	add.s32 	%r787, %r782, %r786;
	st.shared.u32 	[%r787], %r876;
	shl.b32 	%r788, %r209, 2;
	add.s32 	%r789, %r782, %r788;
	st.shared.u32 	[%r789], %r875;
	shl.b32 	%r790, %r210, 2;
	add.s32 	%r791, %r782, %r790;
	st.shared.u32 	[%r791], %r874;
	shl.b32 	%r792, %r211, 2;
	add.s32 	%r793, %r782, %r792;
	st.shared.u32 	[%r793], %r873;
	shl.b32 	%r794, %r212, 2;
	add.s32 	%r795, %r782, %r794;
	st.shared.u32 	[%r795], %r872;
	shl.b32 	%r796, %r213, 2;
	add.s32 	%r797, %r782, %r796;
	st.shared.u32 	[%r797], %r871;
	shl.b32 	%r798, %r214, 2;
	add.s32 	%r799, %r782, %r798;
	st.shared.u32 	[%r799], %r870;
	shl.b32 	%r800, %r215, 2;
	add.s32 	%r801, %r782, %r800;
	st.shared.u32 	[%r801], %r869;
	shl.b32 	%r802, %r216, 2;
	add.s32 	%r803, %r782, %r802;
	st.shared.u32 	[%r803], %r868;
	shl.b32 	%r804, %r217, 2;
	add.s32 	%r805, %r782, %r804;
	st.shared.u32 	[%r805], %r867;
	shl.b32 	%r806, %r218, 2;
	add.s32 	%r807, %r782, %r806;
	st.shared.u32 	[%r807], %r866;
	shl.b32 	%r808, %r219, 2;
	add.s32 	%r809, %r782, %r808;
	st.shared.u32 	[%r809], %r865;
	shl.b32 	%r810, %r220, 2;
	add.s32 	%r811, %r782, %r810;
	st.shared.u32 	[%r811], %r864;
	shl.b32 	%r812, %r221, 2;
	add.s32 	%r813, %r782, %r812;
	st.shared.u32 	[%r813], %r863;
	shl.b32 	%r814, %r222, 2;
	add.s32 	%r815, %r782, %r814;
	st.shared.u32 	[%r815], %r862;
	shl.b32 	%r816, %r223, 2;
	add.s32 	%r817, %r782, %r816;
	st.shared.u32 	[%r817], %r861;
	shl.b32 	%r818, %r224, 2;
	add.s32 	%r819, %r782, %r818;
	st.shared.u32 	[%r819], %r860;
	bar.sync 	0;
	ld.shared.u32 	%r878, [%r103];
	ld.shared.u32 	%r877, [%r103+4];
	ld.shared.u32 	%r876, [%r103+8];
	ld.shared.u32 	%r875, [%r103+12];
	ld.shared.u32 	%r874, [%r103+16];
	ld.shared.u32 	%r873, [%r103+20];
	ld.shared.u32 	%r872, [%r103+24];
	ld.shared.u32 	%r871, [%r103+28];
	ld.shared.u32 	%r870, [%r103+32];
	ld.shared.u32 	%r869, [%r103+36];
	ld.shared.u32 	%r868, [%r103+40];
	ld.shared.u32 	%r867, [%r103+44];
	ld.shared.u32 	%r866, [%r103+48];
	ld.shared.u32 	%r865, [%r103+52];
	ld.shared.u32 	%r864, [%r103+56];
	ld.shared.u32 	%r863, [%r103+60];
	ld.shared.u32 	%r862, [%r103+64];
	ld.shared.u32 	%r861, [%r103+68];
	ld.shared.u32 	%r860, [%r103+72];
	bar.sync 	0;
	st.shared.u32 	[%r783], %r897;
	st.shared.u32 	[%r785], %r896;
	st.shared.u32 	[%r787], %r895;
	st.shared.u32 	[%r789], %r894;
	st.shared.u32 	[%r791], %r893;
	st.shared.u32 	[%r793], %r892;
	st.shared.u32 	[%r795], %r891;
	st.shared.u32 	[%r797], %r890;
	st.shared.u32 	[%r799], %r889;
	st.shared.u32 	[%r801], %r888;
	st.shared.u32 	[%r803], %r887;
	st.shared.u32 	[%r805], %r886;
	st.shared.u32 	[%r807], %r885;
	st.shared.u32 	[%r809], %r884;
	st.shared.u32 	[%r811], %r883;
	st.shared.u32 	[%r813], %r882;
	st.shared.u32 	[%r815], %r881;
	st.shared.u32 	[%r817], %r880;
	st.shared.u32 	[%r819], %r879;
	bar.sync 	0;
	ld.shared.u32 	%r897, [%r103];
	ld.shared.u32 	%r896, [%r103+4];
	ld.shared.u32 	%r895, [%r103+8];
	ld.shared.u32 	%r894, [%r103+12];
	ld.shared.u32 	%r893, [%r103+16];
	ld.shared.u32 	%r892, [%r103+20];
	ld.shared.u32 	%r891, [%r103+24];
	ld.shared.u32 	%r890, [%r103+28];
	ld.shared.u32 	%r889, [%r103+32];
	ld.shared.u32 	%r888, [%r103+36];
	ld.shared.u32 	%r887, [%r103+40];
	ld.shared.u32 	%r886, [%r103+44];
	ld.shared.u32 	%r885, [%r103+48];
	ld.shared.u32 	%r884, [%r103+52];
	ld.shared.u32 	%r883, [%r103+56];
	ld.shared.u32 	%r882, [%r103+60];
	ld.shared.u32 	%r881, [%r103+64];
	ld.shared.u32 	%r880, [%r103+68];
	ld.shared.u32 	%r879, [%r103+72];
	bar.sync 	0;
	add.s32 	%r859, %r859, 6;
	add.s32 	%r858, %r858, -6;
	bra.uni 	$L__BB10_77;

}
	// .globl	_ZN3cub18CUB_300001_SM_10006detail10radix_sort30DeviceRadixSortHistogramKernelINS1_5radix10policy_hubIiiyE10Policy1000ELNS0_9SortOrderE0EiyNS1_21identity_decomposer_tEEEvPT2_PKT1_SA_iiT3_
.visible .entry _ZN3cub18CUB_300001_SM_10006detail10radix_sort30DeviceRadixSortHistogramKernelINS1_5radix10policy_hubIiiyE10Policy1000ELNS0_9SortOrderE0EiyNS1_21identity_decomposer_tEEEvPT2_PKT1_SA_iiT3_(
	.param .u64 .ptr .align 1 _ZN3cub18CUB_300001_SM_10006detail10radix_sort30DeviceRadixSortHistogramKernelINS1_5radix10policy_hubIiiyE10Policy1000ELNS0_9SortOrderE0EiyNS1_21identity_decomposer_tEEEvPT2_PKT1_SA_iiT3__param_0,
	.param .u64 .ptr .align 1 _ZN3cub18CUB_300001_SM_10006detail10radix_sort30DeviceRadixSortHistogramKernelINS1_5radix10policy_hubIiiyE10Policy1000ELNS0_9SortOrderE0EiyNS1_21identity_decomposer_tEEEvPT2_PKT1_SA_iiT3__param_1,
	.param .u64 _ZN3cub18CUB_300001_SM_10006detail10radix_sort30DeviceRadixSortHistogramKernelINS1_5radix10policy_hubIiiyE10Policy1000ELNS0_9SortOrderE0EiyNS1_21identity_decomposer_tEEEvPT2_PKT1_SA_iiT3__param_2,
	.param .u32 _ZN3cub18CUB_300001_SM_10006detail10radix_sort30DeviceRadixSortHistogramKernelINS1_5radix10policy_hubIiiyE10Policy1000ELNS0_9SortOrderE0EiyNS1_21identity_decomposer_tEEEvPT2_PKT1_SA_iiT3__param_3,
	.param .u32 _ZN3cub18CUB_300001_SM_10006detail10radix_sort30DeviceRadixSortHistogramKernelINS1_5radix10policy_hubIiiyE10Policy1000ELNS0_9SortOrderE0EiyNS1_21identity_decomposer_tEEEvPT2_PKT1_SA_iiT3__param_4,
	.param .align 1 .b8 _ZN3cub18CUB_300001_SM_10006detail10radix_sort30DeviceRadixSortHistogramKernelINS1_5radix10policy_hubIiiyE10Policy1000ELNS0_9SortOrderE0EiyNS1_21identity_decomposer_tEEEvPT2_PKT1_SA_iiT3__param_5[1]
)
.maxntid 128
{
	.reg .pred 	%p<91>;
	.reg .b32 	%r<486>;
	.reg .b64 	%rd<137>;
	// demoted variable
	.shared .align 4 .b8 _ZZN3cub18CUB_300001_SM_10006detail10radix_sort30DeviceRadixSortHistogramKernelINS1_5radix10policy_hubIiiyE10Policy1000ELNS0_9SortOrderE0EiyNS1_21identity_decomposer_tEEEvPT2_PKT1_SA_iiT3_E12temp_storage[4096];
	ld.param.u64 	%rd18, [_ZN3cub18CUB_300001_SM_10006detail10radix_sort30DeviceRadixSortHistogramKernelINS1_5radix10policy_hubIiiyE10Policy1000ELNS0_9SortOrderE0EiyNS1_21identity_decomposer_tEEEvPT2_PKT1_SA_iiT3__param_0];
	ld.param.u64 	%rd19, [_ZN3cub18CUB_300001_SM_10006detail10radix_sort30DeviceRadixSortHistogramKernelINS1_5radix10policy_hubIiiyE10Policy1000ELNS0_9SortOrderE0EiyNS1_21identity_decomposer_tEEEvPT2_PKT1_SA_iiT3__param_1];
	ld.param.u64 	%rd17, [_ZN3cub18CUB_300001_SM_10006detail10radix_sort30DeviceRadixSortHistogramKernelINS1_5radix10policy_hubIiiyE10Policy1000ELNS0_9SortOrderE0EiyNS1_21identity_decomposer_tEEEvPT2_PKT1_SA_iiT3__param_2];
	ld.param.u32 	%r174, [_ZN3cub18CUB_300001_SM_10006detail10radix_sort30DeviceRadixSortHistogramKernelINS1_5radix10policy_hubIiiyE10Policy1000ELNS0_9SortOrderE0EiyNS1_21identity_decomposer_tEEEvPT2_PKT1_SA_iiT3__param_3];
	ld.param.u32 	%r175, [_ZN3cub18CUB_300001_SM_10006detail10radix_sort30DeviceRadixSortHistogramKernelINS1_5radix10policy_hubIiiyE10Policy1000ELNS0_9SortOrderE0EiyNS1_21identity_decomposer_tEEEvPT2_PKT1_SA_iiT3__param_4];
	cvta.to.global.u64 	%rd1, %rd19;
	cvta.to.global.u64 	%rd2, %rd18;
	setp.eq.s64 	%p2, %rd17, 0;
	@%p2 bra 	$L__BB11_153;
	sub.s32 	%r176, %r175, %r174;
	add.s32 	%r177, %r176, 7;
	shr.s32 	%r178, %r177, 31;
	shr.u32 	%r179, %r178, 29;
	add.s32 	%r180, %r177, %r179;
	shr.s32 	%r181, %r180, 3;
	mov.u32 	%r182, %tid.x;
	setp.gt.u32 	%p3, %r182, 255;
	setp.lt.s32 	%p4, %r177, 8;
	mov.u32 	%r183, %ctaid.x;
	shl.b32 	%r184, %r183, 11;
	cvt.u64.u32 	%rd3, %r184;
	mov.u32 	%r185, %nctaid.x;
	shl.b32 	%r186, %r185, 11;
	cvt.u64.u32 	%rd4, %r186;
	add.s32 	%r1, %r181, -1;
	and.b32  	%r2, %r181, 15;
	and.b32  	%r3, %r181, 7;
	add.s32 	%r4, %r3, -1;
	and.b32  	%r5, %r181, 3;
	or.pred  	%p1, %p3, %p4;
	shl.b32 	%r187, %r182, 2;
	mov.u32 	%r188, _ZZN3cub18CUB_300001_SM_10006detail10radix_sort30DeviceRadixSortHistogramKernelINS1_5radix10policy_hubIiiyE10Policy1000ELNS0_9SortOrderE0EiyNS1_21identity_decomposer_tEEEvPT2_PKT1_SA_iiT3_E12temp_storage;
	add.s32 	%r6, %r188, %r187;
	and.b32  	%r7, %r181, 268435440;
	cvt.u64.u32 	%rd5, %r182;
	add.s32 	%r8, %r182, 128;
	add.s32 	%r9, %r182, 256;
	add.s32 	%r10, %r182, 384;
	add.s32 	%r11, %r182, 512;
	add.s32 	%r12, %r182, 640;
	add.s32 	%r13, %r182, 768;
	or.b32  	%r14, %r182, 1024;
	add.s32 	%r15, %r182, 1920;
	and.b32  	%r16, %r181, 268435448;
	and.b32  	%r17, %r181, 1;
	neg.s32 	%r18, %r7;
	add.s32 	%r19, %r6, 8192;
	add.s64 	%rd21, %rd17, -1;
	shr.u64 	%rd22, %rd21, 30;
	add.s64 	%rd23, %rd22, 1;
	min.u64 	%rd6, %rd23, %rd17;
	mov.b64 	%rd135, 0;
$L__BB11_2:
	@%p1 bra 	$L__BB11_30;
	setp.lt.u32 	%p5, %r1, 15;
	mov.b32 	%r439, 0;
	@%p5 bra 	$L__BB11_6;
	mov.u32 	%r436, %r19;
	mov.u32 	%r437, %r18;
$L__BB11_5:
	.pragma "nounroll";
	mov.b32 	%r190, 0;
	st.shared.u32 	[%r436+-8192], %r190;
	st.shared.u32 	[%r436+-7168], %r190;
	st.shared.u32 	[%r436+-6144], %r190;
	st.shared.u32 	[%r436+-5120], %r190;
	st.shared.u32 	[%r436+-4096], %r190;
	st.shared.u32 	[%r436+-3072], %r190;
	st.shared.u32 	[%r436+-2048], %r190;
	st.shared.u32 	[%r436+-1024], %r190;
	st.shared.u32 	[%r436], %r190;
	st.shared.u32 	[%r436+1024], %r190;
	st.shared.u32 	[%r436+2048], %r190;
	st.shared.u32 	[%r436+3072], %r190;
	st.shared.u32 	[%r436+4096], %r190;
	st.shared.u32 	[%r436+5120], %r190;
	st.shared.u32 	[%r436+6144], %r190;
	st.shared.u32 	[%r436+7168], %r190;
	add.s32 	%r437, %r437, 16;
	add.s32 	%r436, %r436, 16384;
	setp.ne.s32 	%p6, %r437, 0;
	mov.u32 	%r439, %r7;
	@%p6 bra 	$L__BB11_5;
$L__BB11_6:
	add.s32 	%r25, %r2, -1;
	setp.eq.s32 	%p7, %r2, 0;
	@%p7 bra 	$L__BB11_16;
	setp.lt.u32 	%p8, %r25, 7;
	@%p8 bra 	$L__BB11_9;
	shl.b32 	%r191, %r439, 10;
	add.s32 	%r192, %r6, %r191;
	mov.b32 	%r193, 0;
	st.shared.u32 	[%r192], %r193;
	st.shared.u32 	[%r192+1024], %r193;
	st.shared.u32 	[%r192+2048], %r193;
	st.shared.u32 	[%r192+3072], %r193;
	st.shared.u32 	[%r192+4096], %r193;
	st.shared.u32 	[%r192+5120], %r193;
	st.shared.u32 	[%r192+6144], %r193;
	st.shared.u32 	[%r192+7168], %r193;
	add.s32 	%r439, %r439, 8;
$L__BB11_9:
	setp.eq.s32 	%p9, %r3, 0;
	@%p9 bra 	$L__BB11_16;
	setp.lt.u32 	%p10, %r4, 3;
	@%p10 bra 	$L__BB11_12;
	shl.b32 	%r194, %r439, 10;
	add.s32 	%r195, %r6, %r194;
	mov.b32 	%r196, 0;
	st.shared.u32 	[%r195], %r196;
	st.shared.u32 	[%r195+1024], %r196;
	st.shared.u32 	[%r195+2048], %r196;
	st.shared.u32 	[%r195+3072], %r196;
	add.s32 	%r439, %r439, 4;
$L__BB11_12:
	setp.eq.s32 	%p11, %r5, 0;
	@%p11 bra 	$L__BB11_16;
	setp.eq.s32 	%p12, %r5, 1;
	shl.b32 	%r197, %r439, 10;
	add.s32 	%r30, %r6, %r197;
	mov.b32 	%r198, 0;
	st.shared.u32 	[%r30], %r198;
	@%p12 bra 	$L__BB11_16;
	setp.eq.s32 	%p13, %r5, 2;
	mov.b32 	%r199, 0;
	st.shared.u32 	[%r30+1024], %r199;
	@%p13 bra 	$L__BB11_16;
	mov.b32 	%r200, 0;
	st.shared.u32 	[%r30+2048], %r200;
$L__BB11_16:
	cvt.u32.u64 	%r201, %rd5;
	setp.gt.u32 	%p14, %r201, 127;
	@%p14 bra 	$L__BB11_30;
	setp.lt.u32 	%p15, %r1, 15;
	mov.b32 	%r443, 0;
	@%p15 bra 	$L__BB11_20;
	mov.b32 	%r441, 0;
$L__BB11_19:
	.pragma "nounroll";
	shl.b32 	%r204, %r441, 10;
	add.s32 	%r205, %r6, %r204;
	mov.b32 	%r206, 0;
	st.shared.u32 	[%r205+512], %r206;
	st.shared.u32 	[%r205+1536], %r206;
	st.shared.u32 	[%r205+2560], %r206;
	st.shared.u32 	[%r205+3584], %r206;
	st.shared.u32 	[%r205+4608], %r206;
	st.shared.u32 	[%r205+5632], %r206;
	st.shared.u32 	[%r205+6656], %r206;
	st.shared.u32 	[%r205+7680], %r206;
	st.shared.u32 	[%r205+8704], %r206;
	st.shared.u32 	[%r205+9728], %r206;
	st.shared.u32 	[%r205+10752], %r206;
	st.shared.u32 	[%r205+11776], %r206;
	st.shared.u32 	[%r205+12800], %r206;
	st.shared.u32 	[%r205+13824], %r206;
	st.shared.u32 	[%r205+14848], %r206;
	st.shared.u32 	[%r205+15872], %r206;
	add.s32 	%r441, %r441, 16;
	setp.ne.s32 	%p16, %r441, %r7;
	mov.u32 	%r443, %r7;
	@%p16 bra 	$L__BB11_19;
$L__BB11_20:
	setp.eq.s32 	%p17, %r2, 0;
	@%p17 bra 	$L__BB11_30;
	setp.lt.u32 	%p18, %r25, 7;
	@%p18 bra 	$L__BB11_23;
	shl.b32 	%r207, %r443, 10;
	add.s32 	%r208, %r6, %r207;
	mov.b32 	%r209, 0;
	st.shared.u32 	[%r208+512], %r209;
	st.shared.u32 	[%r208+1536], %r209;
	st.shared.u32 	[%r208+2560], %r209;
	st.shared.u32 	[%r208+3584], %r209;
	st.shared.u32 	[%r208+4608], %r209;
	st.shared.u32 	[%r208+5632], %r209;
	st.shared.u32 	[%r208+6656], %r209;
	st.shared.u32 	[%r208+7680], %r209;
	add.s32 	%r443, %r443, 8;
$L__BB11_23:
	setp.eq.s32 	%p19, %r3, 0;
	@%p19 bra 	$L__BB11_30;
	setp.lt.u32 	%p20, %r4, 3;
	@%p20 bra 	$L__BB11_26;
	shl.b32 	%r210, %r443, 10;
	add.s32 	%r211, %r6, %r210;
	mov.b32 	%r212, 0;
	st.shared.u32 	[%r211+512], %r212;
	st.shared.u32 	[%r211+1536], %r212;
	st.shared.u32 	[%r211+2560], %r212;
	st.shared.u32 	[%r211+3584], %r212;
	add.s32 	%r443, %r443, 4;
$L__BB11_26:
	setp.eq.s32 	%p21, %r5, 0;
	@%p21 bra 	$L__BB11_30;
	setp.eq.s32 	%p22, %r5, 1;
	shl.b32 	%r213, %r443, 10;
	add.s32 	%r38, %r6, %r213;
	mov.b32 	%r214, 0;
	st.shared.u32 	[%r38+512], %r214;
	@%p22 bra 	$L__BB11_30;
	setp.eq.s32 	%p23, %r5, 2;
	mov.b32 	%r215, 0;
	st.shared.u32 	[%r38+1536], %r215;
	@%p23 bra 	$L__BB11_30;
	mov.b32 	%r216, 0;
	st.shared.u32 	[%r38+2560], %r216;
$L__BB11_30:
	bar.sync 	0;
	bar.sync 	0;
	shl.b64 	%rd8, %rd135, 30;
	sub.s64 	%rd24, %rd17, %rd8;
	min.u64 	%rd9, %rd24, 1073741824;
	setp.le.u64 	%p24, %rd9, %rd3;
	@%p24 bra 	$L__BB11_70;
	mov.u64 	%rd136, %rd3;
$L__BB11_32:
	add.s64 	%rd11, %rd136, %rd8;
	sub.s64 	%rd12, %rd17, %rd11;
	setp.lt.u64 	%p25, %rd12, 2048;
	@%p25 bra 	$L__BB11_34;
	add.s64 	%rd27, %rd11, %rd5;
	shl.b64 	%rd28, %rd27, 2;
	add.s64 	%rd29, %rd1, %rd28;
	ld.global.u32 	%r475, [%rd29];
	ld.global.u32 	%r474, [%rd29+512];
	ld.global.u32 	%r473, [%rd29+1024];
	ld.global.u32 	%r472, [%rd29+1536];
	ld.global.u32 	%r471, [%rd29+2048];
	ld.global.u32 	%r470, [%rd29+2560];
	ld.global.u32 	%r469, [%rd29+3072];
	ld.global.u32 	%r468, [%rd29+3584];
	ld.global.u32 	%r467, [%rd29+4096];
	ld.global.u32 	%r466, [%rd29+4608];
	ld.global.u32 	%r465, [%rd29+5120];
	ld.global.u32 	%r464, [%rd29+5632];
	ld.global.u32 	%r463, [%rd29+6144];
	ld.global.u32 	%r462, [%rd29+6656];
	ld.global.u32 	%r461, [%rd29+7168];
	ld.global.u32 	%r460, [%rd29+7680];
	bra.uni 	$L__BB11_66;
$L__BB11_34:
	cvt.u32.u64 	%r218, %rd5;
	cvt.u32.u64 	%r55, %rd12;
	setp.ge.s32 	%p26, %r218, %r55;
	add.s64 	%rd25, %rd11, %rd5;
	shl.b64 	%rd26, %rd25, 2;
	add.s64 	%rd13, %rd1, %rd26;
	mov.b32 	%r475, 2147483647;
	@%p26 bra 	$L__BB11_36;
	ld.global.u32 	%r475, [%rd13];
$L__BB11_36:
	setp.ge.s32 	%p27, %r8, %r55;
	mov.b32 	%r474, 2147483647;
	@%p27 bra 	$L__BB11_38;
	ld.global.u32 	%r474, [%rd13+512];
$L__BB11_38:
	setp.ge.s32 	%p28, %r9, %r55;
	mov.b32 	%r473, 2147483647;
	@%p28 bra 	$L__BB11_40;
	ld.global.u32 	%r473, [%rd13+1024];
$L__BB11_40:
	setp.ge.s32 	%p29, %r10, %r55;
	mov.b32 	%r472, 2147483647;
	@%p29 bra 	$L__BB11_42;
	ld.global.u32 	%r472, [%rd13+1536];
$L__BB11_42:
	setp.ge.s32 	%p30, %r11, %r55;
	mov.b32 	%r471, 2147483647;
	@%p30 bra 	$L__BB11_44;
	ld.global.u32 	%r471, [%rd13+2048];
$L__BB11_44:
	setp.ge.s32 	%p31, %r12, %r55;
	mov.b32 	%r470, 2147483647;
	@%p31 bra 	$L__BB11_46;
	ld.global.u32 	%r470, [%rd13+2560];
$L__BB11_46:
	setp.ge.s32 	%p32, %r13, %r55;
	mov.b32 	%r469, 2147483647;
	@%p32 bra 	$L__BB11_48;
	ld.global.u32 	%r469, [%rd13+3072];
$L__BB11_48:
	mov.u32 	%r226, %tid.x;
	add.s32 	%r227, %r226, 896;
	setp.ge.s32 	%p33, %r227, %r55;
	mov.b32 	%r468, 2147483647;
	@%p33 bra 	$L__BB11_50;
	ld.global.u32 	%r468, [%rd13+3584];
$L__BB11_50:
	setp.ge.s32 	%p34, %r14, %r55;
	mov.b32 	%r467, 2147483647;
	@%p34 bra 	$L__BB11_52;
	ld.global.u32 	%r467, [%rd13+4096];
$L__BB11_52:
	add.s32 	%r231, %r226, 1152;
	setp.ge.s32 	%p35, %r231, %r55;
	mov.b32 	%r466, 2147483647;
	@%p35 bra 	$L__BB11_54;
	ld.global.u32 	%r466, [%rd13+4608];
$L__BB11_54:
	add.s32 	%r234, %r226, 1280;
	setp.ge.s32 	%p36, %r234, %r55;
	mov.b32 	%r465, 2147483647;
	@%p36 bra 	$L__BB11_56;
	ld.global.u32 	%r465, [%rd13+5120];
$L__BB11_56:
	add.s32 	%r237, %r226, 1408;
	setp.ge.s32 	%p37, %r237, %r55;
	mov.b32 	%r464, 2147483647;
	@%p37 bra 	$L__BB11_58;
	ld.global.u32 	%r464, [%rd13+5632];
$L__BB11_58:
	add.s32 	%r240, %r226, 1536;
	setp.ge.s32 	%p38, %r240, %r55;
	mov.b32 	%r463, 2147483647;
	@%p38 bra 	$L__BB11_60;
	ld.global.u32 	%r463, [%rd13+6144];
$L__BB11_60:
	add.s32 	%r243, %r226, 1664;
	setp.ge.s32 	%p39, %r243, %r55;
	mov.b32 	%r462, 2147483647;
	@%p39 bra 	$L__BB11_62;
	ld.global.u32 	%r462, [%rd13+6656];
$L__BB11_62:
	add.s32 	%r246, %r226, 1792;
	setp.ge.s32 	%p40, %r246, %r55;
	mov.b32 	%r461, 2147483647;
	@%p40 bra 	$L__BB11_64;
	ld.global.u32 	%r461, [%rd13+7168];
$L__BB11_64:
	setp.ge.s32 	%p41, %r15, %r55;
	mov.b32 	%r460, 2147483647;
	@%p41 bra 	$L__BB11_66;
	ld.global.u32 	%r460, [%rd13+7680];
$L__BB11_66:
	setp.le.s32 	%p42, %r175, %r174;
	@%p42 bra 	$L__BB11_69;
	xor.b32  	%r103, %r460, -2147483648;
	xor.b32  	%r104, %r461, -2147483648;
	xor.b32  	%r105, %r462, -2147483648;
	xor.b32  	%r106, %r463, -2147483648;
	xor.b32  	%r107, %r464, -2147483648;
	xor.b32  	%r108, %r465, -2147483648;
	xor.b32  	%r109, %r466, -2147483648;
	xor.b32  	%r110, %r467, -2147483648;
	xor.b32  	%r111, %r468, -2147483648;
	xor.b32  	%r112, %r469, -2147483648;
	xor.b32  	%r113, %r470, -2147483648;
	xor.b32  	%r114, %r471, -2147483648;
	xor.b32  	%r115, %r472, -2147483648;
	xor.b32  	%r116, %r473, -2147483648;
	xor.b32  	%r117, %r474, -2147483648;
	xor.b32  	%r118, %r475, -2147483648;
	mov.b32 	%r476, 0;
	mov.u32 	%r477, %r174;
$L__BB11_68:
	sub.s32 	%r249, %r175, %r477;
	shl.b32 	%r250, %r476, 10;
	mov.u32 	%r251, _ZZN3cub18CUB_300001_SM_10006detail10radix_sort30DeviceRadixSortHistogramKernelINS1_5radix10policy_hubIiiyE10Policy1000ELNS0_9SortOrderE0EiyNS1_21identity_decomposer_tEEEvPT2_PKT1_SA_iiT3_E12temp_storage;
	add.s32 	%r252, %r251, %r250;
	min.s32 	%r253, %r249, 8;
	mov.b32 	%r254, -1;
	shl.b32 	%r255, %r254, %r253;
	not.b32 	%r256, %r255;
	shr.u32 	%r257, %r118, %r477;
	and.b32  	%r258, %r257, %r256;
	shl.b32 	%r259, %r258, 2;
	add.s32 	%r260, %r252, %r259;
	atom.shared.add.u32 	%r261, [%r260], 1;
	shr.u32 	%r262, %r117, %r477;
	and.b32  	%r263, %r262, %r256;
	shl.b32 	%r264, %r263, 2;
	add.s32 	%r265, %r252, %r264;
	atom.shared.add.u32 	%r266, [%r265], 1;
	shr.u32 	%r267, %r116, %r477;
	and.b32  	%r268, %r267, %r256;
	shl.b32 	%r269, %r268, 2;
	add.s32 	%r270, %r252, %r269;
	atom.shared.add.u32 	%r271, [%r270], 1;
	shr.u32 	%r272, %r115, %r477;
	and.b32  	%r273, %r272, %r256;
	shl.b32 	%r274, %r273, 2;
	add.s32 	%r275, %r252, %r274;
	atom.shared.add.u32 	%r276, [%r275], 1;
	shr.u32 	%r277, %r114, %r477;
	and.b32  	%r278, %r277, %r256;
	shl.b32 	%r279, %r278, 2;
	add.s32 	%r280, %r252, %r279;
	atom.shared.add.u32 	%r281, [%r280], 1;
	shr.u32 	%r282, %r113, %r477;
	and.b32  	%r283, %r282, %r256;
	shl.b32 	%r284, %r283, 2;
	add.s32 	%r285, %r252, %r284;
	atom.shared.add.u32 	%r286, [%r285], 1;
	shr.u32 	%r287, %r112, %r477;
	and.b32  	%r288, %r287, %r256;
	shl.b32 	%r289, %r288, 2;
	add.s32 	%r290, %r252, %r289;
	atom.shared.add.u32 	%r291, [%r290], 1;
	shr.u32 	%r292, %r111, %r477;
	and.b32  	%r293, %r292, %r256;
	shl.b32 	%r294, %r293, 2;
	add.s32 	%r295, %r252, %r294;
	atom.shared.add.u32 	%r296, [%r295], 1;
	shr.u32 	%r297, %r110, %r477;
	and.b32  	%r298, %r297, %r256;
	shl.b32 	%r299, %r298, 2;
	add.s32 	%r300, %r252, %r299;
	atom.shared.add.u32 	%r301, [%r300], 1;
	shr.u32 	%r302, %r109, %r477;
	and.b32  	%r303, %r302, %r256;
	shl.b32 	%r304, %r303, 2;
	add.s32 	%r305, %r252, %r304;
	atom.shared.add.u32 	%r306, [%r305], 1;
	shr.u32 	%r307, %r108, %r477;
	and.b32  	%r308, %r307, %r256;
	shl.b32 	%r309, %r308, 2;
	add.s32 	%r310, %r252, %r309;
	atom.shared.add.u32 	%r311, [%r310], 1;
	shr.u32 	%r312, %r107, %r477;
	and.b32  	%r313, %r312, %r256;
	shl.b32 	%r314, %r313, 2;
	add.s32 	%r315, %r252, %r314;
	atom.shared.add.u32 	%r316, [%r315], 1;
	shr.u32 	%r317, %r106, %r477;
	and.b32  	%r318, %r317, %r256;
	shl.b32 	%r319, %r318, 2;
	add.s32 	%r320, %r252, %r319;
	atom.shared.add.u32 	%r321, [%r320], 1;
	shr.u32 	%r322, %r105, %r477;
	and.b32  	%r323, %r322, %r256;
	shl.b32 	%r324, %r323, 2;
	add.s32 	%r325, %r252, %r324;
	atom.shared.add.u32 	%r326, [%r325], 1;
	shr.u32 	%r327, %r104, %r477;
	and.b32  	%r328, %r327, %r256;
	shl.b32 	%r329, %r328, 2;
	add.s32 	%r330, %r252, %r329;
	atom.shared.add.u32 	%r331, [%r330], 1;
	shr.u32 	%r332, %r103, %r477;
	and.b32  	%r333, %r332, %r256;
	shl.b32 	%r334, %r333, 2;
	add.s32 	%r335, %r252, %r334;
	atom.shared.add.u32 	%r336, [%r335], 1;
	add.s32 	%r477, %r477, 8;
	add.s32 	%r476, %r476, 1;
	setp.lt.s32 	%p43, %r477, %r175;
	@%p43 bra 	$L__BB11_68;
$L__BB11_69:
	add.s64 	%rd136, %rd136, %rd4;
	setp.lt.u64 	%p44, %rd136, %rd9;
	@%p44 bra 	$L__BB11_32;
$L__BB11_70:
	bar.sync 	0;
	@%p1 bra 	$L__BB11_152;
	setp.lt.u32 	%p45, %r1, 7;
	mov.b32 	%r480, 0;
	@%p45 bra 	$L__BB11_90;
	mov.b32 	%r478, 0;
$L__BB11_73:
	.pragma "nounroll";
	shl.b32 	%r339, %r478, 10;
	add.s32 	%r124, %r6, %r339;
	ld.shared.u32 	%r125, [%r124];
	setp.eq.s32 	%p46, %r125, 0;
	@%p46 bra 	$L__BB11_75;
	cvt.u32.u64 	%r340, %rd5;
	shl.b32 	%r341, %r478, 8;
	add.s32 	%r342, %r341, %r340;
	mul.wide.u32 	%rd30, %r342, 8;
	add.s64 	%rd31, %rd2, %rd30;
	cvt.u64.u32 	%rd32, %r125;
	atom.global.add.u64 	%rd33, [%rd31], %rd32;
$L__BB11_75:
	ld.shared.u32 	%r126, [%r124+1024];
	setp.eq.s32 	%p47, %r126, 0;
	@%p47 bra 	$L__BB11_77;
	cvt.u32.u64 	%r343, %rd5;
	shl.b32 	%r344, %r478, 8;
	add.s32 	%r345, %r344, %r343;
	add.s32 	%r346, %r345, 256;
	mul.wide.u32 	%rd34, %r346, 8;
	add.s64 	%rd35, %rd2, %rd34;
	cvt.u64.u32 	%rd36, %r126;
	atom.global.add.u64 	%rd37, [%rd35], %rd36;
$L__BB11_77:
	ld.shared.u32 	%r127, [%r124+2048];
	setp.eq.s32 	%p48, %r127, 0;
	@%p48 bra 	$L__BB11_79;
	cvt.u32.u64 	%r347, %rd5;
	shl.b32 	%r348, %r478, 8;
	add.s32 	%r349, %r348, %r347;
	add.s32 	%r350, %r349, 512;
	mul.wide.u32 	%rd38, %r350, 8;
	add.s64 	%rd39, %rd2, %rd38;
	cvt.u64.u32 	%rd40, %r127;
	atom.global.add.u64 	%rd41, [%rd39], %rd40;
$L__BB11_79:
	ld.shared.u32 	%r128, [%r124+3072];
	setp.eq.s32 	%p49, %r128, 0;
	@%p49 bra 	$L__BB11_81;
	cvt.u32.u64 	%r351, %rd5;
	shl.b32 	%r352, %r478, 8;
	add.s32 	%r353, %r352, %r351;
	add.s32 	%r354, %r353, 768;
	mul.wide.u32 	%rd42, %r354, 8;
	add.s64 	%rd43, %rd2, %rd42;
	cvt.u64.u32 	%rd44, %r128;
	atom.global.add.u64 	%rd45, [%rd43], %rd44;
$L__BB11_81:
	ld.shared.u32 	%r129, [%r124+4096];
	setp.eq.s32 	%p50, %r129, 0;
	@%p50 bra 	$L__BB11_83;
	cvt.u32.u64 	%r355, %rd5;
	shl.b32 	%r356, %r478, 8;
	add.s32 	%r357, %r356, %r355;
	add.s32 	%r358, %r357, 1024;
	mul.wide.u32 	%rd46, %r358, 8;
	add.s64 	%rd47, %rd2, %rd46;
	cvt.u64.u32 	%rd48, %r129;
	atom.global.add.u64 	%rd49, [%rd47], %rd48;
$L__BB11_83:
	ld.shared.u32 	%r130, [%r124+5120];
	setp.eq.s32 	%p51, %r130, 0;
	@%p51 bra 	$L__BB11_85;
	cvt.u32.u64 	%r359, %rd5;
	shl.b32 	%r360, %r478, 8;
	add.s32 	%r361, %r360, %r359;
	add.s32 	%r362, %r361, 1280;
	mul.wide.u32 	%rd50, %r362, 8;
	add.s64 	%rd51, %rd2, %rd50;
	cvt.u64.u32 	%rd52, %r130;
	atom.global.add.u64 	%rd53, [%rd51], %rd52;
$L__BB11_85:
	ld.shared.u32 	%r131, [%r124+6144];
	setp.eq.s32 	%p52, %r131, 0;
	@%p52 bra 	$L__BB11_87;
	cvt.u32.u64 	%r363, %rd5;
	shl.b32 	%r364, %r478, 8;
	add.s32 	%r365, %r364, %r363;
	add.s32 	%r366, %r365, 1536;
	mul.wide.u32 	%rd54, %r366, 8;
	add.s64 	%rd55, %rd2, %rd54;
	cvt.u64.u32 	%rd56, %r131;
	atom.global.add.u64 	%rd57, [%rd55], %rd56;
$L__BB11_87:
	ld.shared.u32 	%r132, [%r124+7168];
	setp.eq.s32 	%p53, %r132, 0;
	@%p53 bra 	$L__BB11_89;
	cvt.u32.u64 	%r367, %rd5;
	shl.b32 	%r368, %r478, 8;
	add.s32 	%r369, %r368, %r367;
	add.s32 	%r370, %r369, 1792;
	mul.wide.u32 	%rd58, %r370, 8;
	add.s64 	%rd59, %rd2, %rd58;
	cvt.u64.u32 	%rd60, %r132;
	atom.global.add.u64 	%rd61, [%rd59], %rd60;
$L__BB11_89:
	add.s32 	%r478, %r478, 8;
	setp.ne.s32 	%p54, %r478, %r16;
	mov.u32 	%r480, %r16;
	@%p54 bra 	$L__BB11_73;
$L__BB11_90:
	add.s32 	%r135, %r5, -1;
	setp.eq.s32 	%p55, %r3, 0;
	@%p55 bra 	$L__BB11_111;
	setp.lt.u32 	%p56, %r4, 3;
	@%p56 bra 	$L__BB11_101;
	shl.b32 	%r371, %r480, 10;
	add.s32 	%r136, %r6, %r371;
	ld.shared.u32 	%r137, [%r136];
	setp.eq.s32 	%p57, %r137, 0;
	@%p57 bra 	$L__BB11_94;
	cvt.u32.u64 	%r372, %rd5;
	shl.b32 	%r373, %r480, 8;
	add.s32 	%r374, %r373, %r372;
	mul.wide.u32 	%rd62, %r374, 8;
	add.s64 	%rd63, %rd2, %rd62;
	cvt.u64.u32 	%rd64, %r137;
	atom.global.add.u64 	%rd65, [%rd63], %rd64;
$L__BB11_94:
	ld.shared.u32 	%r138, [%r136+1024];
	setp.eq.s32 	%p58, %r138, 0;
	@%p58 bra 	$L__BB11_96;
	cvt.u32.u64 	%r375, %rd5;
	shl.b32 	%r376, %r480, 8;
	add.s32 	%r377, %r376, %r375;
	add.s32 	%r378, %r377, 256;
	mul.wide.u32 	%rd66, %r378, 8;
	add.s64 	%rd67, %rd2, %rd66;
	cvt.u64.u32 	%rd68, %r138;
	atom.global.add.u64 	%rd69, [%rd67], %rd68;
$L__BB11_96:
	ld.shared.u32 	%r139, [%r136+2048];
	setp.eq.s32 	%p59, %r139, 0;
	@%p59 bra 	$L__BB11_98;
	cvt.u32.u64 	%r379, %rd5;
	shl.b32 	%r380, %r480, 8;
	add.s32 	%r381, %r380, %r379;
	add.s32 	%r382, %r381, 512;
	mul.wide.u32 	%rd70, %r382, 8;
	add.s64 	%rd71, %rd2, %rd70;
	cvt.u64.u32 	%rd72, %r139;
	atom.global.add.u64 	%rd73, [%rd71], %rd72;
$L__BB11_98:
	ld.shared.u32 	%r140, [%r136+3072];
	setp.eq.s32 	%p60, %r140, 0;
	@%p60 bra 	$L__BB11_100;
	cvt.u32.u64 	%r383, %rd5;
	shl.b32 	%r384, %r480, 8;
	add.s32 	%r385, %r384, %r383;
	add.s32 	%r386, %r385, 768;
	mul.wide.u32 	%rd74, %r386, 8;
	add.s64 	%rd75, %rd2, %rd74;
	cvt.u64.u32 	%rd76, %r140;
	atom.global.add.u64 	%rd77, [%rd75], %rd76;
$L__BB11_100:
	add.s32 	%r480, %r480, 4;
$L__BB11_101:
	setp.eq.s32 	%p61, %r5, 0;
	@%p61 bra 	$L__BB11_111;
	setp.eq.s32 	%p62, %r135, 0;
	@%p62 bra 	$L__BB11_108;
	shl.b32 	%r387, %r480, 10;
	add.s32 	%r143, %r6, %r387;
	ld.shared.u32 	%r144, [%r143];
	setp.eq.s32 	%p63, %r144, 0;
	@%p63 bra 	$L__BB11_105;
	cvt.u32.u64 	%r388, %rd5;
	shl.b32 	%r389, %r480, 8;
	add.s32 	%r390, %r389, %r388;
	mul.wide.u32 	%rd78, %r390, 8;
	add.s64 	%rd79, %rd2, %rd78;
	cvt.u64.u32 	%rd80, %r144;
	atom.global.add.u64 	%rd81, [%rd79], %rd80;
$L__BB11_105:
	ld.shared.u32 	%r145, [%r143+1024];
	setp.eq.s32 	%p64, %r145, 0;
	@%p64 bra 	$L__BB11_107;
	cvt.u32.u64 	%r391, %rd5;
	shl.b32 	%r392, %r480, 8;
	add.s32 	%r393, %r392, %r391;
	add.s32 	%r394, %r393, 256;
	mul.wide.u32 	%rd82, %r394, 8;
	add.s64 	%rd83, %rd2, %rd82;
	cvt.u64.u32 	%rd84, %r145;
	atom.global.add.u64 	%rd85, [%rd83], %rd84;
$L__BB11_107:
	add.s32 	%r480, %r480, 2;
$L__BB11_108:
	setp.eq.s32 	%p65, %r17, 0;
	@%p65 bra 	$L__BB11_111;
	shl.b32 	%r395, %r480, 10;
	add.s32 	%r396, %r6, %r395;
	ld.shared.u32 	%r148, [%r396];
	setp.eq.s32 	%p66, %r148, 0;
	@%p66 bra 	$L__BB11_111;
	cvt.u32.u64 	%r397, %rd5;
	shl.b32 	%r398, %r480, 8;
	add.s32 	%r399, %r398, %r397;
	mul.wide.u32 	%rd86, %r399, 8;
	add.s64 	%rd87, %rd2, %rd86;
	cvt.u64.u32 	%rd88, %r148;
	atom.global.add.u64 	%rd89, [%rd87], %rd88;
$L__BB11_111:
	cvt.u32.u64 	%r400, %rd5;
	setp.gt.u32 	%p67, %r400, 127;
	@%p67 bra 	$L__BB11_152;
	setp.lt.u32 	%p68, %r1, 7;
	mov.b32 	%r484, 0;
	@%p68 bra 	$L__BB11_131;
	mov.b32 	%r482, 0;
$L__BB11_114:
	.pragma "nounroll";
	shl.b32 	%r404, %r482, 10;
	add.s32 	%r150, %r6, %r404;
	ld.shared.u32 	%r151, [%r150+512];
	setp.eq.s32 	%p69, %r151, 0;
	shl.b32 	%r405, %r482, 8;
	add.s32 	%r406, %r405, %r400;
	mul.wide.u32 	%rd90, %r406, 8;
	add.s64 	%rd15, %rd2, %rd90;
	@%p69 bra 	$L__BB11_116;
	cvt.u64.u32 	%rd91, %r151;
	atom.global.add.u64 	%rd92, [%rd15+1024], %rd91;
$L__BB11_116:
	ld.shared.u32 	%r152, [%r150+1536];
	setp.eq.s32 	%p70, %r152, 0;
	@%p70 bra 	$L__BB11_118;
	cvt.u64.u32 	%rd93, %r152;
	atom.global.add.u64 	%rd94, [%rd15+3072], %rd93;
$L__BB11_118:
	ld.shared.u32 	%r153, [%r150+2560];
	setp.eq.s32 	%p71, %r153, 0;
	@%p71 bra 	$L__BB11_120;
	cvt.u64.u32 	%rd95, %r153;
	atom.global.add.u64 	%rd96, [%rd15+5120], %rd95;
$L__BB11_120:
	ld.shared.u32 	%r154, [%r150+3584];
	setp.eq.s32 	%p72, %r154, 0;
	@%p72 bra 	$L__BB11_122;
	cvt.u64.u32 	%rd97, %r154;
	atom.global.add.u64 	%rd98, [%rd15+7168], %rd97;
$L__BB11_122:
	ld.shared.u32 	%r155, [%r150+4608];
	setp.eq.s32 	%p73, %r155, 0;
	@%p73 bra 	$L__BB11_124;
	cvt.u64.u32 	%rd99, %r155;
	atom.global.add.u64 	%rd100, [%rd15+9216], %rd99;
$L__BB11_124:
	ld.shared.u32 	%r156, [%r150+5632];
	setp.eq.s32 	%p74, %r156, 0;
	@%p74 bra 	$L__BB11_126;
	cvt.u64.u32 	%rd101, %r156;
	atom.global.add.u64 	%rd102, [%rd15+11264], %rd101;
$L__BB11_126:
	ld.shared.u32 	%r157, [%r150+6656];
	setp.eq.s32 	%p75, %r157, 0;
	@%p75 bra 	$L__BB11_128;
	cvt.u64.u32 	%rd103, %r157;
	atom.global.add.u64 	%rd104, [%rd15+13312], %rd103;
$L__BB11_128:
	ld.shared.u32 	%r158, [%r150+7680];
	setp.eq.s32 	%p76, %r158, 0;
	@%p76 bra 	$L__BB11_130;
	cvt.u64.u32 	%rd105, %r158;
	atom.global.add.u64 	%rd106, [%rd15+15360], %rd105;
$L__BB11_130:
	add.s32 	%r482, %r482, 8;
	setp.ne.s32 	%p77, %r482, %r16;
	mov.u32 	%r484, %r16;
	@%p77 bra 	$L__BB11_114;
$L__BB11_131:
	setp.eq.s32 	%p78, %r3, 0;
	@%p78 bra 	$L__BB11_152;
	setp.lt.u32 	%p79, %r4, 3;
	@%p79 bra 	$L__BB11_142;
	shl.b32 	%r407, %r484, 10;
	add.s32 	%r161, %r6, %r407;
	ld.shared.u32 	%r162, [%r161+512];
	setp.eq.s32 	%p80, %r162, 0;
	@%p80 bra 	$L__BB11_135;
	shl.b32 	%r409, %r484, 8;
	add.s32 	%r410, %r409, %r400;
	mul.wide.u32 	%rd107, %r410, 8;
	add.s64 	%rd108, %rd2, %rd107;
	cvt.u64.u32 	%rd109, %r162;
	atom.global.add.u64 	%rd110, [%rd108+1024], %rd109;
$L__BB11_135:
	ld.shared.u32 	%r163, [%r161+1536];
	setp.eq.s32 	%p81, %r163, 0;
	@%p81 bra 	$L__BB11_137;
	shl.b32 	%r412, %r484, 8;
	add.s32 	%r413, %r412, %r400;
	add.s32 	%r414, %r413, 256;
	mul.wide.u32 	%rd111, %r414, 8;
	add.s64 	%rd112, %rd2, %rd111;
	cvt.u64.u32 	%rd113, %r163;
	atom.global.add.u64 	%rd114, [%rd112+1024], %rd113;
$L__BB11_137:
	ld.shared.u32 	%r164, [%r161+2560];
	setp.eq.s32 	%p82, %r164, 0;
	@%p82 bra 	$L__BB11_139;
	shl.b32 	%r416, %r484, 8;
	add.s32 	%r417, %r416, %r400;
	add.s32 	%r418, %r417, 512;
	mul.wide.u32 	%rd115, %r418, 8;
	add.s64 	%rd116, %rd2, %rd115;
	cvt.u64.u32 	%rd117, %r164;
	atom.global.add.u64 	%rd118, [%rd116+1024], %rd117;
$L__BB11_139:
	ld.shared.u32 	%r165, [%r161+3584];
	setp.eq.s32 	%p83, %r165, 0;
	@%p83 bra 	$L__BB11_141;
	shl.b32 	%r420, %r484, 8;
	add.s32 	%r421, %r420, %r400;
	add.s32 	%r422, %r421, 768;
	mul.wide.u32 	%rd119, %r422, 8;
	add.s64 	%rd120, %rd2, %rd119;
	cvt.u64.u32 	%rd121, %r165;
	atom.global.add.u64 	%rd122, [%rd120+1024], %rd121;
$L__BB11_141:
	add.s32 	%r484, %r484, 4;
$L__BB11_142:
	setp.eq.s32 	%p84, %r5, 0;
	@%p84 bra 	$L__BB11_152;
	setp.eq.s32 	%p85, %r135, 0;
	@%p85 bra 	$L__BB11_149;
	shl.b32 	%r423, %r484, 10;
	add.s32 	%r168, %r6, %r423;
	ld.shared.u32 	%r169, [%r168+512];
	setp.eq.s32 	%p86, %r169, 0;
	@%p86 bra 	$L__BB11_146;
	shl.b32 	%r425, %r484, 8;
	add.s32 	%r426, %r425, %r400;
	mul.wide.u32 	%rd123, %r426, 8;
	add.s64 	%rd124, %rd2, %rd123;
	cvt.u64.u32 	%rd125, %r169;
	atom.global.add.u64 	%rd126, [%rd124+1024], %rd125;
$L__BB11_146:
	ld.shared.u32 	%r170, [%r168+1536];
	setp.eq.s32 	%p87, %r170, 0;
	@%p87 bra 	$L__BB11_148;
	shl.b32 	%r428, %r484, 8;
	add.s32 	%r429, %r428, %r400;
	add.s32 	%r430, %r429, 256;
	mul.wide.u32 	%rd127, %r430, 8;
	add.s64 	%rd128, %rd2, %rd127;
	cvt.u64.u32 	%rd129, %r170;
	atom.global.add.u64 	%rd130, [%rd128+1024], %rd129;
$L__BB11_148:
	add.s32 	%r484, %r484, 2;
$L__BB11_149:
	setp.eq.s32 	%p88, %r17, 0;
	@%p88 bra 	$L__BB11_152;
	shl.b32 	%r431, %r484, 10;
	add.s32 	%r432, %r6, %r431;
	ld.shared.u32 	%r173, [%r432+512];
	setp.eq.s32 	%p89, %r173, 0;
	@%p89 bra 	$L__BB11_152;
	shl.b32 	%r434, %r484, 8;
	add.s32 	%r435, %r434, %r400;
	mul.wide.u32 	%rd131, %r435, 8;
	add.s64 	%rd132, %rd2, %rd131;
	cvt.u64.u32 	%rd133, %r173;
	atom.global.add.u64 	%rd134, [%rd132+1024], %rd133;
$L__BB11_152:
	bar.sync 	0;
	add.s64 	%rd135, %rd135, 1;
	setp.ne.s64 	%p90, %rd135, %rd6;
	@%p90 bra 	$L__BB11_2;
$L__BB11_153:
	ret;

}
	// .globl	_ZN3cub18CUB_300001_SM_10006detail10radix_sort33DeviceRadixSortExclusiveSumKernelINS1_5radix10policy_hubIiiyE10Policy1000EyEEvPT0_
.visible .entry _ZN3cub18CUB_300001_SM_10006detail10radix_sort33DeviceRadixSortExclusiveSumKernelINS1_5radix10policy_hubIiiyE10Policy1000EyEEvPT0_(
	.param .u64 .ptr .align 1 _ZN3cub18CUB_300001_SM_10006detail10radix_sort33DeviceRadixSortExclusiveSumKernelINS1_5radix10policy_hubIiiyE10Policy1000EyEEvPT0__param_0
)
{
	.reg .pred 	%p<4>;
	.reg .b32 	%r<28>;
	.reg .b64 	%rd<54>;
	// demoted variable
	.shared .align 16 .b8 _ZZN3cub18CUB_300001_SM_10006detail10radix_sort33DeviceRadixSortExclusiveSumKernelINS1_5radix10policy_hubIiiyE10Policy1000EyEEvPT0_E12temp_storage[2336];
	ld.param.u64 	%rd5, [_ZN3cub18CUB_300001_SM_10006detail10radix_sort33DeviceRadixSortExclusiveSumKernelINS1_5radix10policy_hubIiiyE10Policy1000EyEEvPT0__param_0];
	cvta.to.global.u64 	%rd6, %rd5;
	mov.u32 	%r3, %ctaid.x;
	shl.b32 	%r4, %r3, 8;
	mov.u32 	%r1, %tid.x;
	setp.gt.u32 	%p1, %r1, 255;
	add.s32 	%r5, %r4, %r1;
	mul.wide.s32 	%rd7, %r5, 8;
	add.s64 	%rd1, %rd6, %rd7;
	@%p1 bra 	$L__BB12_2;
	ld.global.u64 	%rd53, [%rd1];
$L__BB12_2:
	shr.u32 	%r6, %r1, 3;
	add.s32 	%r7, %r6, %r1;
	shl.b32 	%r8, %r7, 3;
	mov.u32 	%r9, _ZZN3cub18CUB_300001_SM_10006detail10radix_sort33DeviceRadixSortExclusiveSumKernelINS1_5radix10policy_hubIiiyE10Policy1000EyEEvPT0_E12temp_storage;
	add.s32 	%r10, %r9, %r8;
	add.s32 	%r2, %r10, 16;
	st.shared.u64 	[%r10+16], %rd53;
	bar.sync 	0;
	setp.gt.u32 	%p2, %r1, 31;
	@%p2 bra 	$L__BB12_4;
	mad.lo.s32 	%r27, %r1, 72, %r9;
	ld.shared.u64 	%rd23, [%r27+16];
	ld.shared.u64 	%rd24, [%r27+24];
	ld.shared.u64 	%rd25, [%r27+32];
	ld.shared.u64 	%rd26, [%r27+40];
	ld.shared.u64 	%rd27, [%r27+48];
	ld.shared.u64 	%rd28, [%r27+56];
	ld.shared.u64 	%rd29, [%r27+64];
	ld.shared.u64 	%rd30, [%r27+72];
	add.s64 	%rd31, %rd24, %rd23;
	add.s64 	%rd32, %rd31, %rd25;
	add.s64 	%rd33, %rd32, %rd26;
	add.s64 	%rd34, %rd33, %rd27;
	add.s64 	%rd35, %rd34, %rd28;
	add.s64 	%rd36, %rd35, %rd29;
	add.s64 	%rd10, %rd36, %rd30;
	mov.b32 	%r11, 1;
	mov.b32 	%r24, 0;
	mov.b32 	%r25, -1;
	// begin inline asm
	{  .reg .u64 r0;  .reg .u32 lo;  .reg .u32 hi;  .reg .pred p;  mov.b64 {lo, hi}, %rd10;  shfl.sync.up.b32 lo|p, lo, %r11, %r24, %r25;  shfl.sync.up.b32 hi|p, hi, %r11, %r24, %r25;  mov.b64 r0, {lo, hi};  @p add.u64 r0, r0, %rd10;  mov.u64 %rd8, r0;}
	// end inline asm
	mov.b32 	%r14, 2;
	// begin inline asm
	{  .reg .u64 r0;  .reg .u32 lo;  .reg .u32 hi;  .reg .pred p;  mov.b64 {lo, hi}, %rd8;  shfl.sync.up.b32 lo|p, lo, %r14, %r24, %r25;  shfl.sync.up.b32 hi|p, hi, %r14, %r24, %r25;  mov.b64 r0, {lo, hi};  @p add.u64 r0, r0, %rd8;  mov.u64 %rd11, r0;}
	// end inline asm
	mov.b32 	%r17, 4;
	// begin inline asm
	{  .reg .u64 r0;  .reg .u32 lo;  .reg .u32 hi;  .reg .pred p;  mov.b64 {lo, hi}, %rd11;  shfl.sync.up.b32 lo|p, lo, %r17, %r24, %r25;  shfl.sync.up.b32 hi|p, hi, %r17, %r24, %r25;  mov.b64 r0, {lo, hi};  @p add.u64 r0, r0, %rd11;  mov.u64 %rd14, r0;}
	// end inline asm
	mov.b32 	%r20, 8;
	// begin inline asm
	{  .reg .u64 r0;  .reg .u32 lo;  .reg .u32 hi;  .reg .pred p;  mov.b64 {lo, hi}, %rd14;  shfl.sync.up.b32 lo|p, lo, %r20, %r24, %r25;  shfl.sync.up.b32 hi|p, hi, %r20, %r24, %r25;  mov.b64 r0, {lo, hi};  @p add.u64 r0, r0, %rd14;  mov.u64 %rd17, r0;}
	// end inline asm
	mov.b32 	%r23, 16;
	// begin inline asm
	{  .reg .u64 r0;  .reg .u32 lo;  .reg .u32 hi;  .reg .pred p;  mov.b64 {lo, hi}, %rd17;  shfl.sync.up.b32 lo|p, lo, %r23, %r24, %r25;  shfl.sync.up.b32 hi|p, hi, %r23, %r24, %r25;  mov.b64 r0, {lo, hi};  @p add.u64 r0, r0, %rd17;  mov.u64 %rd20, r0;}
	// end inline asm
	sub.s64 	%rd37, %rd20, %rd10;
	ld.shared.u64 	%rd38, [%r27+16];
	ld.shared.u64 	%rd39, [%r27+24];
	ld.shared.u64 	%rd40, [%r27+32];
	ld.shared.u64 	%rd41, [%r27+40];
	ld.shared.u64 	%rd42, [%r27+48];
	ld.shared.u64 	%rd43, [%r27+56];
	ld.shared.u64 	%rd44, [%r27+64];
	add.s64 	%rd45, %rd38, %rd37;
	add.s64 	%rd46, %rd39, %rd45;
	add.s64 	%rd47, %rd40, %rd46;
	add.s64 	%rd48, %rd41, %rd47;
	add.s64 	%rd49, %rd42, %rd48;
	add.s64 	%rd50, %rd43, %rd49;
	add.s64 	%rd51, %rd44, %rd50;
	st.shared.u64 	[%r27+16], %rd37;
	st.shared.u64 	[%r27+24], %rd45;
	st.shared.u64 	[%r27+32], %rd46;
	st.shared.u64 	[%r27+40], %rd47;
	st.shared.u64 	[%r27+48], %rd48;
	st.shared.u64 	[%r27+56], %rd49;
	st.shared.u64 	[%r27+64], %rd50;
	st.shared.u64 	[%r27+72], %rd51;
$L__BB12_4:
	setp.gt.u32 	%p3, %r1, 255;
	bar.sync 	0;
	@%p3 bra 	$L__BB12_6;
	ld.shared.u64 	%rd52, [%r2];
	st.global.u64 	[%rd1], %rd52;
$L__BB12_6:
	ret;

}
	// .globl	_ZN3cub18CUB_300001_SM_10006detail10radix_sort29DeviceRadixSortOnesweepKernelINS1_5radix10policy_hubIiiyE10Policy1000ELNS0_9SortOrderE0EiiyiiNS1_21identity_decomposer_tEEEvPT5_SB_PT3_PKSC_PT1_PKSG_PT2_PKSK_T4_iiT6_
.visible .entry _ZN3cub18CUB_300001_SM_10006detail10radix_sort29DeviceRadixSortOnesweepKernelINS1_5radix10policy_hubIiiyE10Policy1000ELNS0_9SortOrderE0EiiyiiNS1_21identity_decomposer_tEEEvPT5_SB_PT3_PKSC_PT1_PKSG_PT2_PKSK_T4_iiT6_(
	.param .u64 .ptr .align 1 _ZN3cub18CUB_300001_SM_10006detail10radix_sort29DeviceRadixSortOnesweepKernelINS1_5radix10policy_hubIiiyE10Policy1000ELNS0_9SortOrderE0EiiyiiNS1_21identity_decomposer_tEEEvPT5_SB_PT3_PKSC_PT1_PKSG_PT2_PKSK_T4_iiT6__param_0,
	.param .u64 .ptr .align 1 _ZN3cub18CUB_300001_SM_10006detail10radix_sort29DeviceRadixSortOnesweepKernelINS1_5radix10policy_hubIiiyE10Policy1000ELNS0_9SortOrderE0EiiyiiNS1_21identity_decomposer_tEEEvPT5_SB_PT3_PKSC_PT1_PKSG_PT2_PKSK_T4_iiT6__param_1,
	.param .u64 .ptr .align 1 _ZN3cub18CUB_300001_SM_10006detail10radix_sort29DeviceRadixSortOnesweepKernelINS1_5radix10policy_hubIiiyE10Policy1000ELNS0_9SortOrderE0EiiyiiNS1_21identity_decomposer_tEEEvPT5_SB_PT3_PKSC_PT1_PKSG_PT2_PKSK_T4_iiT6__param_2,
	.param .u64 .ptr .align 1 _ZN3cub18CUB_300001_SM_10006detail10radix_sort29DeviceRadixSortOnesweepKernelINS1_5radix10policy_hubIiiyE10Policy1000ELNS0_9SortOrderE0EiiyiiNS1_21identity_decomposer_tEEEvPT5_SB_PT3_PKSC_PT1_PKSG_PT2_PKSK_T4_iiT6__param_3,
	.param .u64 .ptr .align 1 _ZN3cub18CUB_300001_SM_10006detail10radix_sort29DeviceRadixSortOnesweepKernelINS1_5radix10policy_hubIiiyE10Policy1000ELNS0_9SortOrderE0EiiyiiNS1_21identity_decomposer_tEEEvPT5_SB_PT3_PKSC_PT1_PKSG_PT2_PKSK_T4_iiT6__param_4,
	.param .u64 .ptr .align 1 _ZN3cub18CUB_300001_SM_10006detail10radix_sort29DeviceRadixSortOnesweepKernelINS1_5radix10policy_hubIiiyE10Policy1000ELNS0_9SortOrderE0EiiyiiNS1_21identity_decomposer_tEEEvPT5_SB_PT3_PKSC_PT1_PKSG_PT2_PKSK_T4_iiT6__param_5,
	.param .u64 .ptr .align 1 _ZN3cub18CUB_300001_SM_10006detail10radix_sort29DeviceRadixSortOnesweepKernelINS1_5radix10policy_hubIiiyE10Policy1000ELNS0_9SortOrderE0EiiyiiNS1_21identity_decomposer_tEEEvPT5_SB_PT3_PKSC_PT1_PKSG_PT2_PKSK_T4_iiT6__param_6,
	.param .u64 .ptr .align 1 _ZN3cub18CUB_300001_SM_10006detail10radix_sort29DeviceRadixSortOnesweepKernelINS1_5radix10policy_hubIiiyE10Policy1000ELNS0_9SortOrderE0EiiyiiNS1_21identity_decomposer_tEEEvPT5_SB_PT3_PKSC_PT1_PKSG_PT2_PKSK_T4_iiT6__param_7,
	.param .u32 _ZN3cub18CUB_300001_SM_10006detail10radix_sort29DeviceRadixSortOnesweepKernelINS1_5radix10policy_hubIiiyE10Policy1000ELNS0_9SortOrderE0EiiyiiNS1_21identity_decomposer_tEEEvPT5_SB_PT3_PKSC_PT1_PKSG_PT2_PKSK_T4_iiT6__param_8,
	.param .u32 _ZN3cub18CUB_300001_SM_10006detail10radix_sort29DeviceRadixSortOnesweepKernelINS1_5radix10policy_hubIiiyE10Policy1000ELNS0_9SortOrderE0EiiyiiNS1_21identity_decomposer_tEEEvPT5_SB_PT3_PKSC_PT1_PKSG_PT2_PKSK_T4_iiT6__param_9,
	.param .u32 _ZN3cub18CUB_300001_SM_10006detail10radix_sort29DeviceRadixSortOnesweepKernelINS1_5radix10policy_hubIiiyE10Policy1000ELNS0_9SortOrderE0EiiyiiNS1_21identity_decomposer_tEEEvPT5_SB_PT3_PKSC_PT1_PKSG_PT2_PKSK_T4_iiT6__param_10,
	.param .align 1 .b8 _ZN3cub18CUB_300001_SM_10006detail10radix_sort29DeviceRadixSortOnesweepKernelINS1_5radix10policy_hubIiiyE10Policy1000ELNS0_9SortOrderE0EiiyiiNS1_21identity_decomposer_tEEEvPT5_SB_PT3_PKSC_PT1_PKSG_PT2_PKSK_T4_iiT6__param_11[1]
)
.maxntid 384
{
	.reg .pred 	%p<205>;
	.reg .b32 	%r<2283>;
	.reg .b64 	%rd<457>;
	// demoted variable
	.shared .align 16 .b8 _ZZN3cub18CUB_300001_SM_10006detail10radix_sort29DeviceRadixSortOnesweepKernelINS1_5radix10policy_hubIiiyE10Policy1000ELNS0_9SortOrderE0EiiyiiNS1_21identity_decomposer_tEEEvPT5_SB_PT3_PKSC_PT1_PKSG_PT2_PKSK_T4_iiT6_E1s[28160];
	ld.param.u64 	%rd43, [_ZN3cub18CUB_300001_SM_10006detail10radix_sort29DeviceRadixSortOnesweepKernelINS1_5radix10policy_hubIiiyE10Policy1000ELNS0_9SortOrderE0EiiyiiNS1_21identity_decomposer_tEEEvPT5_SB_PT3_PKSC_PT1_PKSG_PT2_PKSK_T4_iiT6__param_0];
	ld.param.u64 	%rd44, [_ZN3cub18CUB_300001_SM_10006detail10radix_sort29DeviceRadixSortOnesweepKernelINS1_5radix10policy_hubIiiyE10Policy1000ELNS0_9SortOrderE0EiiyiiNS1_21identity_decomposer_tEEEvPT5_SB_PT3_PKSC_PT1_PKSG_PT2_PKSK_T4_iiT6__param_1];
	ld.param.u64 	%rd47, [_ZN3cub18CUB_300001_SM_10006detail10radix_sort29DeviceRadixSortOnesweepKernelINS1_5radix10policy_hubIiiyE10Policy1000ELNS0_9SortOrderE0EiiyiiNS1_21identity_decomposer_tEEEvPT5_SB_PT3_PKSC_PT1_PKSG_PT2_PKSK_T4_iiT6__param_4];
	ld.param.u64 	%rd50, [_ZN3cub18CUB_300001_SM_10006detail10radix_sort29DeviceRadixSortOnesweepKernelINS1_5radix10policy_hubIiiyE10Policy1000ELNS0_9SortOrderE0EiiyiiNS1_21identity_decomposer_tEEEvPT5_SB_PT3_PKSC_PT1_PKSG_PT2_PKSK_T4_iiT6__param_5];
	cvta.to.global.u64 	%rd1, %rd47;
	cvta.to.global.u64 	%rd2, %rd43;
	cvta.to.global.u64 	%rd3, %rd50;
	mov.u32 	%r1, %tid.x;
	// begin inline asm
	mov.u32 %r443, %laneid;
	// end inline asm
	setp.ne.s32 	%p1, %r1, 0;
	@%p1 bra 	$L__BB13_2;
	cvta.to.global.u64 	%rd51, %rd44;
	atom.global.add.u32 	%r444, [%rd51], 1;
	st.shared.u32 	[_ZZN3cub18CUB_300001_SM_10006detail10radix_sort29DeviceRadixSortOnesweepKernelINS1_5radix10policy_hubIiiyE10Policy1000ELNS0_9SortOrderE0EiiyiiNS1_21identity_decomposer_tEEEvPT5_SB_PT3_PKSC_PT1_PKSG_PT2_PKSK_T4_iiT6_E1s+26112], %r444;
$L__BB13_2:
	ld.param.u32 	%r2078, [_ZN3cub18CUB_300001_SM_10006detail10radix_sort29DeviceRadixSortOnesweepKernelINS1_5radix10policy_hubIiiyE10Policy1000ELNS0_9SortOrderE0EiiyiiNS1_21identity_decomposer_tEEEvPT5_SB_PT3_PKSC_PT1_PKSG_PT2_PKSK_T4_iiT6__param_8];
	bar.sync 	0;
	ld.shared.u32 	%r3, [_ZZN3cub18CUB_300001_SM_10006detail10radix_sort29DeviceRadixSortOnesweepKernelINS1_5radix10policy_hubIiiyE10Policy1000ELNS0_9SortOrderE0EiiyiiNS1_21identity_decomposer_tEEEvPT5_SB_PT3_PKSC_PT1_PKSG_PT2_PKSK_T4_iiT6_E1s+26112];
	mul.lo.s32 	%r445, %r3, 6528;
	add.s32 	%r4, %r445, 6528;
	setp.gt.s32 	%p2, %r4, %r2078;
	cvt.s64.s32 	%rd4, %r445;
	@%p2 bra 	$L__BB13_4;
	and.b32  	%r446, %r1, 31;
	and.b32  	%r447, %r1, 992;
	mul.lo.s32 	%r448, %r447, 17;
	or.b32  	%r449, %r448, %r446;
	cvt.u64.u32 	%rd52, %r449;
	add.s64 	%rd53, %rd52, %rd4;
	shl.b64 	%rd54, %rd53, 2;
	add.s64 	%rd55, %rd3, %rd54;
	ld.global.u32 	%r2165, [%rd55];
	ld.global.u32 	%r2164, [%rd55+128];
	ld.global.u32 	%r2163, [%rd55+256];
	ld.global.u32 	%r2162, [%rd55+384];
	ld.global.u32 	%r2161, [%rd55+512];
	ld.global.u32 	%r2160, [%rd55+640];
	ld.global.u32 	%r2159, [%rd55+768];
	ld.global.u32 	%r2158, [%rd55+896];
	ld.global.u32 	%r2157, [%rd55+1024];
	ld.global.u32 	%r2156, [%rd55+1152];
	ld.global.u32 	%r2155, [%rd55+1280];
	ld.global.u32 	%r2154, [%rd55+1408];
	ld.global.u32 	%r2153, [%rd55+1536];
	ld.global.u32 	%r2152, [%rd55+1664];
	ld.global.u32 	%r2151, [%rd55+1792];
	ld.global.u32 	%r2150, [%rd55+1920];
	ld.global.u32 	%r2149, [%rd55+2048];
	bra.uni 	$L__BB13_38;
$L__BB13_4:
	ld.param.u32 	%r2079, [_ZN3cub18CUB_300001_SM_10006detail10radix_sort29DeviceRadixSortOnesweepKernelINS1_5radix10policy_hubIiiyE10Policy1000ELNS0_9SortOrderE0EiiyiiNS1_21identity_decomposer_tEEEvPT5_SB_PT3_PKSC_PT1_PKSG_PT2_PKSK_T4_iiT6__param_8];
	cvt.u32.u64 	%r451, %rd4;
	sub.s32 	%r22, %r2079, %r451;
	and.b32  	%r452, %r1, 31;
	and.b32  	%r453, %r1, 992;
	mul.lo.s32 	%r454, %r453, 17;
	or.b32  	%r23, %r454, %r452;
	setp.ge.s32 	%p3, %r23, %r22;
	cvt.u64.u32 	%rd56, %r23;
	add.s64 	%rd57, %rd56, %rd4;
	shl.b64 	%rd58, %rd57, 2;
	add.s64 	%rd5, %rd3, %rd58;
	mov.b32 	%r2165, 2147483647;
	@%p3 bra 	$L__BB13_6;
	ld.global.u32 	%r2165, [%rd5];
$L__BB13_6:
	add.s32 	%r456, %r23, 32;
	setp.ge.s32 	%p4, %r456, %r22;
	mov.b32 	%r2164, 2147483647;
	@%p4 bra 	$L__BB13_8;
	ld.global.u32 	%r2164, [%rd5+128];
$L__BB13_8:
	add.s32 	%r458, %r23, 64;
	setp.ge.s32 	%p5, %r458, %r22;
	mov.b32 	%r2163, 2147483647;
	@%p5 bra 	$L__BB13_10;
	ld.global.u32 	%r2163, [%rd5+256];
$L__BB13_10:
	add.s32 	%r460, %r23, 96;
	setp.ge.s32 	%p6, %r460, %r22;
	mov.b32 	%r2162, 2147483647;
	@%p6 bra 	$L__BB13_12;
	ld.global.u32 	%r2162, [%rd5+384];
$L__BB13_12:
	add.s32 	%r462, %r23, 128;
	setp.ge.s32 	%p7, %r462, %r22;
	mov.b32 	%r2161, 2147483647;
	@%p7 bra 	$L__BB13_14;
	ld.global.u32 	%r2161, [%rd5+512];
$L__BB13_14:
	add.s32 	%r464, %r23, 160;
	setp.ge.s32 	%p8, %r464, %r22;
	mov.b32 	%r2160, 2147483647;
	@%p8 bra 	$L__BB13_16;
	ld.global.u32 	%r2160, [%rd5+640];
$L__BB13_16:
	add.s32 	%r466, %r23, 192;
	setp.ge.s32 	%p9, %r466, %r22;
	mov.b32 	%r2159, 2147483647;
	@%p9 bra 	$L__BB13_18;
	ld.global.u32 	%r2159, [%rd5+768];
$L__BB13_18:
	add.s32 	%r468, %r23, 224;
	setp.ge.s32 	%p10, %r468, %r22;
	mov.b32 	%r2158, 2147483647;
	@%p10 bra 	$L__BB13_20;
	ld.global.u32 	%r2158, [%rd5+896];
$L__BB13_20:
	add.s32 	%r470, %r23, 256;
	setp.ge.s32 	%p11, %r470, %r22;
	mov.b32 	%r2157, 2147483647;
	@%p11 bra 	$L__BB13_22;
	ld.global.u32 	%r2157, [%rd5+1024];
$L__BB13_22:
	add.s32 	%r472, %r23, 288;
	setp.ge.s32 	%p12, %r472, %r22;
	mov.b32 	%r2156, 2147483647;
	@%p12 bra 	$L__BB13_24;
	ld.global.u32 	%r2156, [%rd5+1152];
$L__BB13_24:
	add.s32 	%r474, %r23, 320;
	setp.ge.s32 	%p13, %r474, %r22;
	mov.b32 	%r2155, 2147483647;
	@%p13 bra 	$L__BB13_26;
	ld.global.u32 	%r2155, [%rd5+1280];
$L__BB13_26:
	add.s32 	%r476, %r23, 352;
	setp.ge.s32 	%p14, %r476, %r22;
	mov.b32 	%r2154, 2147483647;
	@%p14 bra 	$L__BB13_28;
	ld.global.u32 	%r2154, [%rd5+1408];
$L__BB13_28:
	add.s32 	%r478, %r23, 384;
	setp.ge.s32 	%p15, %r478, %r22;
	mov.b32 	%r2153, 2147483647;
	@%p15 bra 	$L__BB13_30;
	ld.global.u32 	%r2153, [%rd5+1536];
$L__BB13_30:
	add.s32 	%r480, %r23, 416;
	setp.ge.s32 	%p16, %r480, %r22;
	mov.b32 	%r2152, 2147483647;
	@%p16 bra 	$L__BB13_32;
	ld.global.u32 	%r2152, [%rd5+1664];
$L__BB13_32:
	add.s32 	%r482, %r23, 448;
	setp.ge.s32 	%p17, %r482, %r22;
	mov.b32 	%r2151, 2147483647;
	@%p17 bra 	$L__BB13_34;
	ld.global.u32 	%r2151, [%rd5+1792];
$L__BB13_34:
	add.s32 	%r484, %r23, 480;
	setp.ge.s32 	%p18, %r484, %r22;
	mov.b32 	%r2150, 2147483647;
	@%p18 bra 	$L__BB13_36;
	ld.global.u32 	%r2150, [%rd5+1920];
$L__BB13_36:
	add.s32 	%r486, %r23, 512;
	setp.ge.s32 	%p19, %r486, %r22;
	mov.b32 	%r2149, 2147483647;
	@%p19 bra 	$L__BB13_38;
	ld.global.u32 	%r2149, [%rd5+2048];
$L__BB13_38:
	ld.param.u32 	%r2131, [_ZN3cub18CUB_300001_SM_10006detail10radix_sort29DeviceRadixSortOnesweepKernelINS1_5radix10policy_hubIiiyE10Policy1000ELNS0_9SortOrderE0EiiyiiNS1_21identity_decomposer_tEEEvPT5_SB_PT3_PKSC_PT1_PKSG_PT2_PKSK_T4_iiT6__param_10];
	mov.b32 	%r487, -1;
	shl.b32 	%r488, %r487, %r2131;
	not.b32 	%r74, %r488;
	shr.u32 	%r75, %r1, 5;
	shl.b32 	%r489, %r75, 10;
	mov.u32 	%r490, _ZZN3cub18CUB_300001_SM_10006detail10radix_sort29DeviceRadixSortOnesweepKernelINS1_5radix10policy_hubIiiyE10Policy1000ELNS0_9SortOrderE0EiiyiiNS1_21identity_decomposer_tEEEvPT5_SB_PT3_PKSC_PT1_PKSG_PT2_PKSK_T4_iiT6_E1s;
	add.s32 	%r76, %r490, %r489;
	setp.gt.s32 	%p20, %r443, 255;
	@%p20 bra 	$L__BB13_51;
	max.s32 	%r491, %r443, 224;
	sub.s32 	%r492, %r491, %r443;
	add.s32 	%r493, %r492, 31;
	shr.u32 	%r494, %r493, 5;
	add.s32 	%r77, %r494, 1;
	and.b32  	%r78, %r77, 15;
	setp.lt.u32 	%p21, %r493, 480;
	mov.u32 	%r2169, %r443;
	@%p21 bra 	$L__BB13_42;
	and.b32  	%r495, %r77, 268435440;
	neg.s32 	%r2167, %r495;
	shl.b32 	%r497, %r443, 2;
	add.s32 	%r498, %r489, %r497;
	add.s32 	%r500, %r498, %r490;
	add.s32 	%r2166, %r500, 1024;
	mov.u32 	%r2169, %r443;
$L__BB13_41:
	.pragma "nounroll";
	mov.b32 	%r501, 0;
	st.shared.u32 	[%r2166+-1024], %r501;
	st.shared.u32 	[%r2166+-896], %r501;
	st.shared.u32 	[%r2166+-768], %r501;
	st.shared.u32 	[%r2166+-640], %r501;
	st.shared.u32 	[%r2166+-512], %r501;
	st.shared.u32 	[%r2166+-384], %r501;
	st.shared.u32 	[%r2166+-256], %r501;
	st.shared.u32 	[%r2166+-128], %r501;
	st.shared.u32 	[%r2166], %r501;
	st.shared.u32 	[%r2166+128], %r501;
	st.shared.u32 	[%r2166+256], %r501;
	st.shared.u32 	[%r2166+384], %r501;
	st.shared.u32 	[%r2166+512], %r501;
	st.shared.u32 	[%r2166+640], %r501;
	st.shared.u32 	[%r2166+768], %r501;
	st.shared.u32 	[%r2166+896], %r501;
	add.s32 	%r2169, %r2169, 512;
	add.s32 	%r2167, %r2167, 16;
	add.s32 	%r2166, %r2166, 2048;
	setp.ne.s32 	%p22, %r2167, 0;
	@%p22 bra 	$L__BB13_41;
$L__BB13_42:
	setp.eq.s32 	%p23, %r78, 0;
	@%p23 bra 	$L__BB13_51;
	and.b32  	%r88, %r77, 7;
	setp.lt.u32 	%p24, %r78, 8;
	@%p24 bra 	$L__BB13_45;
	shl.b32 	%r502, %r2169, 2;
	add.s32 	%r503, %r76, %r502;
	mov.b32 	%r504, 0;
	st.shared.u32 	[%r503], %r504;
	st.shared.u32 	[%r503+128], %r504;
	st.shared.u32 	[%r503+256], %r504;
	st.shared.u32 	[%r503+384], %r504;
	st.shared.u32 	[%r503+512], %r504;
	st.shared.u32 	[%r503+640], %r504;
	st.shared.u32 	[%r503+768], %r504;
	st.shared.u32 	[%r503+896], %r504;
	add.s32 	%r2169, %r2169, 256;
$L__BB13_45:
	setp.eq.s32 	%p25, %r88, 0;
	@%p25 bra 	$L__BB13_51;
	and.b32  	%r91, %r77, 3;
	setp.lt.u32 	%p26, %r88, 4;
	@%p26 bra 	$L__BB13_48;
	shl.b32 	%r505, %r2169, 2;
	add.s32 	%r506, %r76, %r505;
	mov.b32 	%r507, 0;
	st.shared.u32 	[%r506], %r507;
	st.shared.u32 	[%r506+128], %r507;
	st.shared.u32 	[%r506+256], %r507;
	st.shared.u32 	[%r506+384], %r507;
	add.s32 	%r2169, %r2169, 128;
$L__BB13_48:
	setp.eq.s32 	%p27, %r91, 0;
	@%p27 bra 	$L__BB13_51;
	shl.b32 	%r509, %r2169, 2;
	add.s32 	%r510, %r489, %r509;
	add.s32 	%r2173, %r490, %r510;
	neg.s32 	%r2172, %r91;
$L__BB13_50:
	.pragma "nounroll";
	mov.b32 	%r512, 0;
	st.shared.u32 	[%r2173], %r512;
	add.s32 	%r2173, %r2173, 128;
	add.s32 	%r2172, %r2172, 1;
	setp.ne.s32 	%p28, %r2172, 0;
	@%p28 bra 	$L__BB13_50;
$L__BB13_51:
	ld.param.u32 	%r2094, [_ZN3cub18CUB_300001_SM_10006detail10radix_sort29DeviceRadixSortOnesweepKernelINS1_5radix10policy_hubIiiyE10Policy1000ELNS0_9SortOrderE0EiiyiiNS1_21identity_decomposer_tEEEvPT5_SB_PT3_PKSC_PT1_PKSG_PT2_PKSK_T4_iiT6__param_9];
	bar.warp.sync 	-1;
	xor.b32  	%r514, %r2165, -2147483648;
	shr.u32 	%r515, %r514, %r2094;
	and.b32  	%r100, %r515, %r74;
	shl.b32 	%r516, %r100, 2;
	add.s32 	%r517, %r76, %r516;
	atom.shared.add.u32 	%r518, [%r517], 1;
	xor.b32  	%r2227, %r2164, -2147483648;
	shr.u32 	%r520, %r2227, %r2094;
	and.b32  	%r521, %r520, %r74;
	shl.b32 	%r522, %r521, 2;
	add.s32 	%r523, %r76, %r522;
	atom.shared.add.u32 	%r524, [%r523], 1;
	xor.b32  	%r2226, %r2163, -2147483648;
	shr.u32 	%r526, %r2226, %r2094;
	and.b32  	%r527, %r526, %r74;
	shl.b32 	%r528, %r527, 2;
	add.s32 	%r529, %r76, %r528;
	atom.shared.add.u32 	%r530, [%r529], 1;
	xor.b32  	%r2225, %r2162, -2147483648;
	shr.u32 	%r532, %r2225, %r2094;
	and.b32  	%r533, %r532, %r74;
	shl.b32 	%r534, %r533, 2;
	add.s32 	%r535, %r76, %r534;
	atom.shared.add.u32 	%r536, [%r535], 1;
	xor.b32  	%r537, %r2161, -2147483648;
	shr.u32 	%r538, %r537, %r2094;
	and.b32  	%r539, %r538, %r74;
	shl.b32 	%r540, %r539, 2;
	add.s32 	%r541, %r76, %r540;
	atom.shared.add.u32 	%r542, [%r541], 1;
	xor.b32  	%r543, %r2160, -2147483648;
	shr.u32 	%r544, %r543, %r2094;
	and.b32  	%r545, %r544, %r74;
	shl.b32 	%r546, %r545, 2;
	add.s32 	%r547, %r76, %r546;
	atom.shared.add.u32 	%r548, [%r547], 1;
	xor.b32  	%r549, %r2159, -2147483648;
	shr.u32 	%r550, %r549, %r2094;
	and.b32  	%r551, %r550, %r74;
	shl.b32 	%r552, %r551, 2;
	add.s32 	%r553, %r76, %r552;
	atom.shared.add.u32 	%r554, [%r553], 1;
	xor.b32  	%r555, %r2158, -2147483648;
	shr.u32 	%r556, %r555, %r2094;
	and.b32  	%r557, %r556, %r74;
	shl.b32 	%r558, %r557, 2;
	add.s32 	%r559, %r76, %r558;
	atom.shared.add.u32 	%r560, [%r559], 1;
	xor.b32  	%r561, %r2157, -2147483648;
	shr.u32 	%r562, %r561, %r2094;
	and.b32  	%r563, %r562, %r74;
	shl.b32 	%r564, %r563, 2;
	add.s32 	%r565, %r76, %r564;
	atom.shared.add.u32 	%r566, [%r565], 1;
	xor.b32  	%r567, %r2156, -2147483648;
	shr.u32 	%r568, %r567, %r2094;
	and.b32  	%r569, %r568, %r74;
	shl.b32 	%r570, %r569, 2;
	add.s32 	%r571, %r76, %r570;
	atom.shared.add.u32 	%r572, [%r571], 1;
	xor.b32  	%r573, %r2155, -2147483648;
	shr.u32 	%r574, %r573, %r2094;
	and.b32  	%r575, %r574, %r74;
	shl.b32 	%r576, %r575, 2;
	add.s32 	%r577, %r76, %r576;
	atom.shared.add.u32 	%r578, [%r577], 1;
	xor.b32  	%r579, %r2154, -2147483648;
	shr.u32 	%r580, %r579, %r2094;
	and.b32  	%r581, %r580, %r74;
	shl.b32 	%r582, %r581, 2;
	add.s32 	%r583, %r76, %r582;
	atom.shared.add.u32 	%r584, [%r583], 1;
	xor.b32  	%r585, %r2153, -2147483648;
	shr.u32 	%r586, %r585, %r2094;
	and.b32  	%r587, %r586, %r74;
	shl.b32 	%r588, %r587, 2;
	add.s32 	%r589, %r76, %r588;
	atom.shared.add.u32 	%r590, [%r589], 1;
	xor.b32  	%r591, %r2152, -2147483648;
	shr.u32 	%r592, %r591, %r2094;
	and.b32  	%r593, %r592, %r74;
	shl.b32 	%r594, %r593, 2;
	add.s32 	%r595, %r76, %r594;
	atom.shared.add.u32 	%r596, [%r595], 1;
	xor.b32  	%r597, %r2151, -2147483648;
	shr.u32 	%r598, %r597, %r2094;
	and.b32  	%r599, %r598, %r74;
	shl.b32 	%r600, %r599, 2;
	add.s32 	%r601, %r76, %r600;
	atom.shared.add.u32 	%r602, [%r601], 1;
	xor.b32  	%r603, %r2150, -2147483648;
	shr.u32 	%r604, %r603, %r2094;
	and.b32  	%r605, %r604, %r74;
	shl.b32 	%r606, %r605, 2;
	add.s32 	%r607, %r76, %r606;
	atom.shared.add.u32 	%r608, [%r607], 1;
	xor.b32  	%r2212, %r2149, -2147483648;
	shr.u32 	%r610, %r2212, %r2094;
	and.b32  	%r611, %r610, %r74;
	shl.b32 	%r612, %r611, 2;
	add.s32 	%r613, %r76, %r612;
	atom.shared.add.u32 	%r614, [%r613], 1;
	bar.sync 	0;
	setp.gt.u32 	%p29, %r1, 255;
	shl.b32 	%r615, %r1, 2;
	add.s32 	%r101, %r490, %r615;
	mov.b32 	%r2174, 0;
	@%p29 bra 	$L__BB13_53;
	ld.shared.u32 	%r617, [%r101];
	mov.b32 	%r618, 0;
	st.shared.u32 	[%r101], %r618;
	ld.shared.u32 	%r619, [%r101+1024];
	st.shared.u32 	[%r101+1024], %r617;
	add.s32 	%r620, %r619, %r617;
	ld.shared.u32 	%r621, [%r101+2048];
	st.shared.u32 	[%r101+2048], %r620;
	add.s32 	%r622, %r621, %r620;
	ld.shared.u32 	%r623, [%r101+3072];
	st.shared.u32 	[%r101+3072], %r622;
	add.s32 	%r624, %r623, %r622;
	ld.shared.u32 	%r625, [%r101+4096];
	st.shared.u32 	[%r101+4096], %r624;
	add.s32 	%r626, %r625, %r624;
	ld.shared.u32 	%r627, [%r101+5120];
	st.shared.u32 	[%r101+5120], %r626;
	add.s32 	%r628, %r627, %r626;
	ld.shared.u32 	%r629, [%r101+6144];
	st.shared.u32 	[%r101+6144], %r628;
	add.s32 	%r630, %r629, %r628;
	ld.shared.u32 	%r631, [%r101+7168];
	st.shared.u32 	[%r101+7168], %r630;
	add.s32 	%r632, %r631, %r630;
	ld.shared.u32 	%r633, [%r101+8192];
	st.shared.u32 	[%r101+8192], %r632;
	add.s32 	%r634, %r633, %r632;
	ld.shared.u32 	%r635, [%r101+9216];
	st.shared.u32 	[%r101+9216], %r634;
	add.s32 	%r636, %r635, %r634;
	ld.shared.u32 	%r637, [%r101+10240];
	st.shared.u32 	[%r101+10240], %r636;
	add.s32 	%r638, %r637, %r636;
	ld.shared.u32 	%r639, [%r101+11264];
	st.shared.u32 	[%r101+11264], %r638;
	add.s32 	%r2174, %r639, %r638;
$L__BB13_53:
	setp.gt.u32 	%p30, %r1, 255;
	shl.b32 	%r640, %r3, 8;
	add.s32 	%r641, %r640, %r1;
	mul.wide.s32 	%rd59, %r641, 4;
	add.s64 	%rd6, %rd2, %rd59;
	@%p30 bra 	$L__BB13_55;
	or.b32  	%r642, %r2174, 1073741824;
	st.volatile.global.u32 	[%rd6], %r642;
$L__BB13_55:
	ld.param.u64 	%rd442, [_ZN3cub18CUB_300001_SM_10006detail10radix_sort29DeviceRadixSortOnesweepKernelINS1_5radix10policy_hubIiiyE10Policy1000ELNS0_9SortOrderE0EiiyiiNS1_21identity_decomposer_tEEEvPT5_SB_PT3_PKSC_PT1_PKSG_PT2_PKSK_T4_iiT6__param_7];
	xor.b32  	%r2223, %r2160, -2147483648;
	xor.b32  	%r2224, %r2161, -2147483648;
	xor.b32  	%r2222, %r2159, -2147483648;
	xor.b32  	%r2221, %r2158, -2147483648;
	xor.b32  	%r2228, %r2165, -2147483648;
	xor.b32  	%r2218, %r2155, -2147483648;
	xor.b32  	%r2220, %r2157, -2147483648;
	xor.b32  	%r2217, %r2154, -2147483648;
	xor.b32  	%r2219, %r2156, -2147483648;
	xor.b32  	%r2215, %r2152, -2147483648;
	xor.b32  	%r2216, %r2153, -2147483648;
	xor.b32  	%r2213, %r2150, -2147483648;
	xor.b32  	%r2214, %r2151, -2147483648;
	setp.lt.u32 	%p31, %r1, 256;
	setp.eq.s32 	%p32, %r2174, 6528;
	and.pred  	%p33, %p31, %p32;
	selp.u32 	%r643, 1, 0, %p33;
	{ 
	.reg .pred 	%p1; 
	.reg .pred 	%p2; 
	setp.ne.u32 	%p1, %r643, 0; 
	bar.red.or.pred 	%p2, 0, %p1; 
	selp.u32 	%r644, 1, 0, %p2; 
	}
	setp.eq.s32 	%p34, %r644, 0;
	and.b32  	%r645, %r1, 992;
	and.b32  	%r646, %r1, 31;
	mul.lo.s32 	%r647, %r645, 17;
	or.b32  	%r648, %r647, %r646;
	cvt.u64.u32 	%rd7, %r648;
	mul.lo.s32 	%r649, %r3, 6528;
	cvt.s64.s32 	%rd60, %r649;
	add.s64 	%rd61, %rd7, %rd60;
	cvta.to.global.u64 	%rd62, %rd442;
	shl.b64 	%rd63, %rd61, 2;
	add.s64 	%rd8, %rd62, %rd63;
	cvt.u64.u32 	%rd9, %r1;
	@%p34 bra 	$L__BB13_175;
	setp.gt.u32 	%p35, %r1, 255;
	shl.b32 	%r650, %r1, 3;
	mov.u32 	%r651, _ZZN3cub18CUB_300001_SM_10006detail10radix_sort29DeviceRadixSortOnesweepKernelINS1_5radix10policy_hubIiiyE10Policy1000ELNS0_9SortOrderE0EiiyiiNS1_21identity_decomposer_tEEEvPT5_SB_PT3_PKSC_PT1_PKSG_PT2_PKSK_T4_iiT6_E1s;
	add.s32 	%r652, %r651, %r650;
	add.s32 	%r121, %r652, 26112;
	@%p35 bra 	$L__BB13_64;
	ld.param.u64 	%rd436, [_ZN3cub18CUB_300001_SM_10006detail10radix_sort29DeviceRadixSortOnesweepKernelINS1_5radix10policy_hubIiiyE10Policy1000ELNS0_9SortOrderE0EiiyiiNS1_21identity_decomposer_tEEEvPT5_SB_PT3_PKSC_PT1_PKSG_PT2_PKSK_T4_iiT6__param_3];
	cvta.to.global.u64 	%rd64, %rd436;
	shl.b64 	%rd65, %rd9, 3;
	add.s64 	%rd66, %rd64, %rd65;
	ld.global.u64 	%rd67, [%rd66];
	setp.gt.u32 	%p36, %r1, %r100;
	selp.b64 	%rd68, 6528, 0, %p36;
	sub.s64 	%rd455, %rd67, %rd68;
	st.shared.u64 	[%r121], %rd455;
	setp.lt.s32 	%p37, %r3, 1;
	mov.u32 	%r2178, %r2174;
	@%p37 bra 	$L__BB13_63;
	mov.b32 	%r2176, -1;
	mov.u32 	%r2175, %r3;
	mov.u32 	%r2178, %r2174;
$L__BB13_59:
	ld.param.u64 	%rd429, [_ZN3cub18CUB_300001_SM_10006detail10radix_sort29DeviceRadixSortOnesweepKernelINS1_5radix10policy_hubIiiyE10Policy1000ELNS0_9SortOrderE0EiiyiiNS1_21identity_decomposer_tEEEvPT5_SB_PT3_PKSC_PT1_PKSG_PT2_PKSK_T4_iiT6__param_0];
	add.s32 	%r125, %r2175, -1;
	shl.b32 	%r654, %r125, 8;
	add.s32 	%r655, %r654, %r1;
	cvta.to.global.u64 	%rd69, %rd429;
	mul.wide.s32 	%rd70, %r655, 4;
	add.s64 	%rd11, %rd69, %rd70;
$L__BB13_60:
	membar.cta;
	ld.volatile.global.u32 	%r126, [%rd11];
	setp.eq.s32 	%p38, %r126, 0;
	@%p38 bra 	$L__BB13_60;
	and.b32  	%r656, %r126, 1073741823;
	add.s32 	%r2178, %r656, %r2178;
	setp.gt.s32 	%p39, %r126, -1;
	vote.sync.ballot.b32 	%r2176, %p39, %r2176;
	setp.gt.u32 	%p41, %r2175, 1;
	and.pred  	%p42, %p39, %p41;
	mov.u32 	%r2175, %r125;
	@%p42 bra 	$L__BB13_59;
	ld.shared.u64 	%rd455, [%r121];
$L__BB13_63:
	or.b32  	%r657, %r2178, -2147483648;
	st.volatile.global.u32 	[%rd6], %r657;
	sub.s32 	%r658, %r2178, %r2174;
	cvt.s64.s32 	%rd71, %r658;
	add.s64 	%rd72, %rd455, %rd71;
	st.shared.u64 	[%r121], %rd72;
$L__BB13_64:
	ld.param.u32 	%r2080, [_ZN3cub18CUB_300001_SM_10006detail10radix_sort29DeviceRadixSortOnesweepKernelINS1_5radix10policy_hubIiiyE10Policy1000ELNS0_9SortOrderE0EiiyiiNS1_21identity_decomposer_tEEEvPT5_SB_PT3_PKSC_PT1_PKSG_PT2_PKSK_T4_iiT6__param_8];
	ld.param.u64 	%rd432, [_ZN3cub18CUB_300001_SM_10006detail10radix_sort29DeviceRadixSortOnesweepKernelINS1_5radix10policy_hubIiiyE10Policy1000ELNS0_9SortOrderE0EiiyiiNS1_21identity_decomposer_tEEEvPT5_SB_PT3_PKSC_PT1_PKSG_PT2_PKSK_T4_iiT6__param_2];
	setp.gt.u32 	%p43, %r1, 255;
	setp.lt.s32 	%p44, %r4, %r2080;
	setp.eq.s64 	%p45, %rd432, 0;
	or.pred  	%p46, %p45, %p44;
	or.pred  	%p47, %p43, %p46;
	@%p47 bra 	$L__BB13_66;
	ld.param.u64 	%rd433, [_ZN3cub18CUB_300001_SM_10006detail10radix_sort29DeviceRadixSortOnesweepKernelINS1_5radix10policy_hubIiiyE10Policy1000ELNS0_9SortOrderE0EiiyiiNS1_21identity_decomposer_tEEEvPT5_SB_PT3_PKSC_PT1_PKSG_PT2_PKSK_T4_iiT6__param_2];
	ld.shared.u64 	%rd73, [%r121];
	setp.gt.u32 	%p48, %r1, %r100;
	selp.b64 	%rd74, 6528, 0, %p48;
	cvt.s64.s32 	%rd75, %r2174;
	add.s64 	%rd76, %rd74, %rd75;
	add.s64 	%rd77, %rd76, %rd73;
	cvta.to.global.u64 	%rd78, %rd433;
	shl.b64 	%rd79, %rd9, 3;
	add.s64 	%rd80, %rd78, %rd79;
	st.global.u64 	[%rd80], %rd77;
$L__BB13_66:
	ld.param.u32 	%r2081, [_ZN3cub18CUB_300001_SM_10006detail10radix_sort29DeviceRadixSortOnesweepKernelINS1_5radix10policy_hubIiiyE10Policy1000ELNS0_9SortOrderE0EiiyiiNS1_21identity_decomposer_tEEEvPT5_SB_PT3_PKSC_PT1_PKSG_PT2_PKSK_T4_iiT6__param_8];
	setp.gt.s32 	%p49, %r4, %r2081;
	bar.sync 	0;
	shl.b32 	%r659, %r100, 3;
	add.s32 	%r661, %r651, %r659;
	ld.shared.u64 	%rd14, [%r661+26112];
	@%p49 bra 	$L__BB13_68;
	add.s64 	%rd81, %rd14, %rd7;
	shl.b64 	%rd82, %rd81, 2;
	add.s64 	%rd83, %rd1, %rd82;
	st.global.u32 	[%rd83], %r2165;
	st.global.u32 	[%rd83+128], %r2164;
	st.global.u32 	[%rd83+256], %r2163;
	st.global.u32 	[%rd83+384], %r2162;
	st.global.u32 	[%rd83+512], %r2161;
	st.global.u32 	[%rd83+640], %r2160;
	st.global.u32 	[%rd83+768], %r2159;
	st.global.u32 	[%rd83+896], %r2158;
	st.global.u32 	[%rd83+1024], %r2157;
	st.global.u32 	[%rd83+1152], %r2156;
	st.global.u32 	[%rd83+1280], %r2155;
	st.global.u32 	[%rd83+1408], %r2154;
	st.global.u32 	[%rd83+1536], %r2153;
	st.global.u32 	[%rd83+1664], %r2152;
	st.global.u32 	[%rd83+1792], %r2151;
	st.global.u32 	[%rd83+1920], %r2150;
	st.global.u32 	[%rd83+2048], %r2149;
	bra.uni 	$L__BB13_102;
$L__BB13_68:
	ld.param.u32 	%r2082, [_ZN3cub18CUB_300001_SM_10006detail10radix_sort29DeviceRadixSortOnesweepKernelINS1_5radix10policy_hubIiiyE10Policy1000ELNS0_9SortOrderE0EiiyiiNS1_21identity_decomposer_tEEEvPT5_SB_PT3_PKSC_PT1_PKSG_PT2_PKSK_T4_iiT6__param_8];
	cvt.u32.u64 	%r662, %rd7;
	mad.lo.s32 	%r130, %r3, -6528, %r2082;
	setp.ge.s32 	%p50, %r662, %r130;
	add.s64 	%rd84, %rd14, %rd7;
	shl.b64 	%rd85, %rd84, 2;
	add.s64 	%rd15, %rd1, %rd85;
	@%p50 bra 	$L__BB13_70;
	st.global.u32 	[%rd15], %r2165;
$L__BB13_70:
	add.s32 	%r664, %r662, 32;
	setp.ge.s32 	%p51, %r664, %r130;
	@%p51 bra 	$L__BB13_72;
	st.global.u32 	[%rd15+128], %r2164;
$L__BB13_72:
	add.s32 	%r666, %r662, 64;
	setp.ge.s32 	%p52, %r666, %r130;
	@%p52 bra 	$L__BB13_74;
	st.global.u32 	[%rd15+256], %r2163;
$L__BB13_74:
	add.s32 	%r668, %r662, 96;
	setp.ge.s32 	%p53, %r668, %r130;
	@%p53 bra 	$L__BB13_76;
	st.global.u32 	[%rd15+384], %r2162;
$L__BB13_76:
	add.s32 	%r670, %r662, 128;
	setp.ge.s32 	%p54, %r670, %r130;
	@%p54 bra 	$L__BB13_78;
	st.global.u32 	[%rd15+512], %r2161;
$L__BB13_78:
	add.s32 	%r672, %r662, 160;
	setp.ge.s32 	%p55, %r672, %r130;
	@%p55 bra 	$L__BB13_80;
	st.global.u32 	[%rd15+640], %r2160;
$L__BB13_80:
	add.s32 	%r674, %r662, 192;
	setp.ge.s32 	%p56, %r674, %r130;
	@%p56 bra 	$L__BB13_82;
	st.global.u32 	[%rd15+768], %r2159;
$L__BB13_82:
	add.s32 	%r676, %r662, 224;
	setp.ge.s32 	%p57, %r676, %r130;
	@%p57 bra 	$L__BB13_84;
	st.global.u32 	[%rd15+896], %r2158;
$L__BB13_84:
	add.s32 	%r678, %r662, 256;
	setp.ge.s32 	%p58, %r678, %r130;
	@%p58 bra 	$L__BB13_86;
	st.global.u32 	[%rd15+1024], %r2157;
$L__BB13_86:
	add.s32 	%r680, %r662, 288;
	setp.ge.s32 	%p59, %r680, %r130;
	@%p59 bra 	$L__BB13_88;
	st.global.u32 	[%rd15+1152], %r2156;
$L__BB13_88:
	add.s32 	%r682, %r662, 320;
	setp.ge.s32 	%p60, %r682, %r130;
	@%p60 bra 	$L__BB13_90;
	st.global.u32 	[%rd15+1280], %r2155;
$L__BB13_90:
	add.s32 	%r684, %r662, 352;
	setp.ge.s32 	%p61, %r684, %r130;
	@%p61 bra 	$L__BB13_92;
	st.global.u32 	[%rd15+1408], %r2154;
$L__BB13_92:
	add.s32 	%r686, %r662, 384;
	setp.ge.s32 	%p62, %r686, %r130;
	@%p62 bra 	$L__BB13_94;
	st.global.u32 	[%rd15+1536], %r2153;
$L__BB13_94:
	add.s32 	%r688, %r662, 416;
	setp.ge.s32 	%p63, %r688, %r130;
	@%p63 bra 	$L__BB13_96;
	st.global.u32 	[%rd15+1664], %r2152;
$L__BB13_96:
	add.s32 	%r690, %r662, 448;
	setp.ge.s32 	%p64, %r690, %r130;
	@%p64 bra 	$L__BB13_98;
	st.global.u32 	[%rd15+1792], %r2151;
$L__BB13_98:
	add.s32 	%r692, %r662, 480;
	setp.ge.s32 	%p65, %r692, %r130;
	@%p65 bra 	$L__BB13_100;
	st.global.u32 	[%rd15+1920], %r2150;
$L__BB13_100:
	add.s32 	%r694, %r662, 512;
	setp.ge.s32 	%p66, %r694, %r130;
	@%p66 bra 	$L__BB13_102;
	st.global.u32 	[%rd15+2048], %r2149;
$L__BB13_102:
	ld.param.u32 	%r2083, [_ZN3cub18CUB_300001_SM_10006detail10radix_sort29DeviceRadixSortOnesweepKernelINS1_5radix10policy_hubIiiyE10Policy1000ELNS0_9SortOrderE0EiiyiiNS1_21identity_decomposer_tEEEvPT5_SB_PT3_PKSC_PT1_PKSG_PT2_PKSK_T4_iiT6__param_8];
	setp.gt.s32 	%p67, %r4, %r2083;
	@%p67 bra 	$L__BB13_104;
	ld.global.u32 	%r2211, [%rd8];
	ld.global.u32 	%r2210, [%rd8+128];
	ld.global.u32 	%r2209, [%rd8+256];
	ld.global.u32 	%r2208, [%rd8+384];
	ld.global.u32 	%r2207, [%rd8+512];
	ld.global.u32 	%r2206, [%rd8+640];
	ld.global.u32 	%r2205, [%rd8+768];
	ld.global.u32 	%r2204, [%rd8+896];
	ld.global.u32 	%r2203, [%rd8+1024];
	ld.global.u32 	%r2202, [%rd8+1152];
	ld.global.u32 	%r2201, [%rd8+1280];
	ld.global.u32 	%r2200, [%rd8+1408];
	ld.global.u32 	%r2199, [%rd8+1536];
	ld.global.u32 	%r2198, [%rd8+1664];
	ld.global.u32 	%r2197, [%rd8+1792];
	ld.global.u32 	%r2196, [%rd8+1920];
	ld.global.u32 	%r2195, [%rd8+2048];
	bra.uni 	$L__BB13_138;
$L__BB13_104:
	ld.param.u32 	%r2084, [_ZN3cub18CUB_300001_SM_10006detail10radix_sort29DeviceRadixSortOnesweepKernelINS1_5radix10policy_hubIiiyE10Policy1000ELNS0_9SortOrderE0EiiyiiNS1_21identity_decomposer_tEEEvPT5_SB_PT3_PKSC_PT1_PKSG_PT2_PKSK_T4_iiT6__param_8];
	cvt.u32.u64 	%r696, %rd7;
	sub.s32 	%r148, %r2084, %r649;
	setp.ge.s32 	%p68, %r696, %r148;
	@%p68 bra 	$L__BB13_106;
	ld.global.u32 	%r2211, [%rd8];
$L__BB13_106:
	add.s32 	%r700, %r696, 32;
	setp.ge.s32 	%p69, %r700, %r148;
	@%p69 bra 	$L__BB13_108;
	ld.global.u32 	%r2210, [%rd8+128];
$L__BB13_108:
	add.s32 	%r703, %r696, 64;
	setp.ge.s32 	%p70, %r703, %r148;
	@%p70 bra 	$L__BB13_110;
	ld.global.u32 	%r2209, [%rd8+256];
$L__BB13_110:
	add.s32 	%r706, %r696, 96;
	setp.ge.s32 	%p71, %r706, %r148;
	@%p71 bra 	$L__BB13_112;
	ld.global.u32 	%r2208, [%rd8+384];
$L__BB13_112:
	add.s32 	%r709, %r696, 128;
	setp.ge.s32 	%p72, %r709, %r148;
	@%p72 bra 	$L__BB13_114;
	ld.global.u32 	%r2207, [%rd8+512];
$L__BB13_114:
	add.s32 	%r712, %r696, 160;
	setp.ge.s32 	%p73, %r712, %r148;
	@%p73 bra 	$L__BB13_116;
	ld.global.u32 	%r2206, [%rd8+640];
$L__BB13_116:
	add.s32 	%r715, %r696, 192;
	setp.ge.s32 	%p74, %r715, %r148;
	@%p74 bra 	$L__BB13_118;
	ld.global.u32 	%r2205, [%rd8+768];
$L__BB13_118:
	add.s32 	%r718, %r696, 224;
	setp.ge.s32 	%p75, %r718, %r148;
	@%p75 bra 	$L__BB13_120;
	ld.global.u32 	%r2204, [%rd8+896];
$L__BB13_120:
	add.s32 	%r721, %r696, 256;
	setp.ge.s32 	%p76, %r721, %r148;
	@%p76 bra 	$L__BB13_122;
	ld.global.u32 	%r2203, [%rd8+1024];
$L__BB13_122:
	add.s32 	%r724, %r696, 288;
	setp.ge.s32 	%p77, %r724, %r148;
	@%p77 bra 	$L__BB13_124;
	ld.global.u32 	%r2202, [%rd8+1152];
$L__BB13_124:
	add.s32 	%r727, %r696, 320;
	setp.ge.s32 	%p78, %r727, %r148;
	@%p78 bra 	$L__BB13_126;
	ld.global.u32 	%r2201, [%rd8+1280];
$L__BB13_126:
	add.s32 	%r730, %r696, 352;
	setp.ge.s32 	%p79, %r730, %r148;
	@%p79 bra 	$L__BB13_128;
	ld.global.u32 	%r2200, [%rd8+1408];
$L__BB13_128:
	add.s32 	%r733, %r696, 384;
	setp.ge.s32 	%p80, %r733, %r148;
	@%p80 bra 	$L__BB13_130;
	ld.global.u32 	%r2199, [%rd8+1536];
$L__BB13_130:
	add.s32 	%r736, %r696, 416;
	setp.ge.s32 	%p81, %r736, %r148;
	@%p81 bra 	$L__BB13_132;
	ld.global.u32 	%r2198, [%rd8+1664];
$L__BB13_132:
	add.s32 	%r739, %r696, 448;
	setp.ge.s32 	%p82, %r739, %r148;
	@%p82 bra 	$L__BB13_134;
	ld.global.u32 	%r2197, [%rd8+1792];
$L__BB13_134:
	add.s32 	%r742, %r696, 480;
	setp.ge.s32 	%p83, %r742, %r148;
	@%p83 bra 	$L__BB13_136;
	ld.global.u32 	%r2196, [%rd8+1920];
$L__BB13_136:
	add.s32 	%r745, %r696, 512;
	setp.ge.s32 	%p84, %r745, %r148;
	@%p84 bra 	$L__BB13_138;
	ld.global.u32 	%r2195, [%rd8+2048];
$L__BB13_138:
	ld.param.u32 	%r2085, [_ZN3cub18CUB_300001_SM_10006detail10radix_sort29DeviceRadixSortOnesweepKernelINS1_5radix10policy_hubIiiyE10Policy1000ELNS0_9SortOrderE0EiiyiiNS1_21identity_decomposer_tEEEvPT5_SB_PT3_PKSC_PT1_PKSG_PT2_PKSK_T4_iiT6__param_8];
	mad.lo.s32 	%r746, %r3, 6528, 6528;
	setp.gt.s32 	%p85, %r746, %r2085;
	@%p85 bra 	$L__BB13_140;
	ld.param.u64 	%rd439, [_ZN3cub18CUB_300001_SM_10006detail10radix_sort29DeviceRadixSortOnesweepKernelINS1_5radix10policy_hubIiiyE10Policy1000ELNS0_9SortOrderE0EiiyiiNS1_21identity_decomposer_tEEEvPT5_SB_PT3_PKSC_PT1_PKSG_PT2_PKSK_T4_iiT6__param_6];
	add.s64 	%rd86, %rd14, %rd7;
	cvta.to.global.u64 	%rd87, %rd439;
	shl.b64 	%rd88, %rd86, 2;
	add.s64 	%rd89, %rd87, %rd88;
	st.global.u32 	[%rd89], %r2211;
	st.global.u32 	[%rd89+128], %r2210;
	st.global.u32 	[%rd89+256], %r2209;
	st.global.u32 	[%rd89+384], %r2208;
	st.global.u32 	[%rd89+512], %r2207;
	st.global.u32 	[%rd89+640], %r2206;
	st.global.u32 	[%rd89+768], %r2205;
	st.global.u32 	[%rd89+896], %r2204;
	st.global.u32 	[%rd89+1024], %r2203;
	st.global.u32 	[%rd89+1152], %r2202;
	st.global.u32 	[%rd89+1280], %r2201;
	st.global.u32 	[%rd89+1408], %r2200;
	st.global.u32 	[%rd89+1536], %r2199;
	st.global.u32 	[%rd89+1664], %r2198;
	st.global.u32 	[%rd89+1792], %r2197;
	st.global.u32 	[%rd89+1920], %r2196;
	st.global.u32 	[%rd89+2048], %r2195;
	bra.uni 	$L__BB13_174;
$L__BB13_140:
	ld.param.u32 	%r2086, [_ZN3cub18CUB_300001_SM_10006detail10radix_sort29DeviceRadixSortOnesweepKernelINS1_5radix10policy_hubIiiyE10Policy1000ELNS0_9SortOrderE0EiiyiiNS1_21identity_decomposer_tEEEvPT5_SB_PT3_PKSC_PT1_PKSG_PT2_PKSK_T4_iiT6__param_8];
	ld.param.u64 	%rd440, [_ZN3cub18CUB_300001_SM_10006detail10radix_sort29DeviceRadixSortOnesweepKernelINS1_5radix10policy_hubIiiyE10Policy1000ELNS0_9SortOrderE0EiiyiiNS1_21identity_decomposer_tEEEvPT5_SB_PT3_PKSC_PT1_PKSG_PT2_PKSK_T4_iiT6__param_6];
	cvt.u32.u64 	%r747, %rd7;
	mad.lo.s32 	%r199, %r3, -6528, %r2086;
	setp.ge.s32 	%p86, %r747, %r199;
	add.s64 	%rd90, %rd14, %rd7;
	cvta.to.global.u64 	%rd91, %rd440;
	shl.b64 	%rd92, %rd90, 2;
	add.s64 	%rd16, %rd91, %rd92;
	@%p86 bra 	$L__BB13_142;
	st.global.u32 	[%rd16], %r2211;
$L__BB13_142:
	add.s32 	%r749, %r747, 32;
	setp.ge.s32 	%p87, %r749, %r199;
	@%p87 bra 	$L__BB13_144;
	st.global.u32 	[%rd16+128], %r2210;
$L__BB13_144:
	add.s32 	%r751, %r747, 64;
	setp.ge.s32 	%p88, %r751, %r199;
	@%p88 bra 	$L__BB13_146;
	st.global.u32 	[%rd16+256], %r2209;
$L__BB13_146:
	add.s32 	%r753, %r747, 96;
	setp.ge.s32 	%p89, %r753, %r199;
	@%p89 bra 	$L__BB13_148;
	st.global.u32 	[%rd16+384], %r2208;
$L__BB13_148:
	add.s32 	%r755, %r747, 128;
	setp.ge.s32 	%p90, %r755, %r199;
	@%p90 bra 	$L__BB13_150;
	st.global.u32 	[%rd16+512], %r2207;
$L__BB13_150:
	add.s32 	%r757, %r747, 160;
	setp.ge.s32 	%p91, %r757, %r199;
	@%p91 bra 	$L__BB13_152;
	st.global.u32 	[%rd16+640], %r2206;
$L__BB13_152:
	add.s32 	%r759, %r747, 192;
	setp.ge.s32 	%p92, %r759, %r199;
	@%p92 bra 	$L__BB13_154;
	st.global.u32 	[%rd16+768], %r2205;
$L__BB13_154:
	add.s32 	%r761, %r747, 224;
	setp.ge.s32 	%p93, %r761, %r199;
	@%p93 bra 	$L__BB13_156;
	st.global.u32 	[%rd16+896], %r2204;
$L__BB13_156:
	add.s32 	%r763, %r747, 256;
	setp.ge.s32 	%p94, %r763, %r199;
	@%p94 bra 	$L__BB13_158;
	st.global.u32 	[%rd16+1024], %r2203;
$L__BB13_158:
	add.s32 	%r765, %r747, 288;
	setp.ge.s32 	%p95, %r765, %r199;
	@%p95 bra 	$L__BB13_160;
	st.global.u32 	[%rd16+1152], %r2202;
$L__BB13_160:
	add.s32 	%r767, %r747, 320;
	setp.ge.s32 	%p96, %r767, %r199;
	@%p96 bra 	$L__BB13_162;
	st.global.u32 	[%rd16+1280], %r2201;
$L__BB13_162:
	add.s32 	%r769, %r747, 352;
	setp.ge.s32 	%p97, %r769, %r199;
	@%p97 bra 	$L__BB13_164;
	st.global.u32 	[%rd16+1408], %r2200;
$L__BB13_164:
	add.s32 	%r771, %r747, 384;
	setp.ge.s32 	%p98, %r771, %r199;
	@%p98 bra 	$L__BB13_166;
	st.global.u32 	[%rd16+1536], %r2199;
$L__BB13_166:
	add.s32 	%r773, %r747, 416;
	setp.ge.s32 	%p99, %r773, %r199;
	@%p99 bra 	$L__BB13_168;
	st.global.u32 	[%rd16+1664], %r2198;
$L__BB13_168:
	add.s32 	%r775, %r747, 448;
	setp.ge.s32 	%p100, %r775, %r199;
	@%p100 bra 	$L__BB13_170;
	st.global.u32 	[%rd16+1792], %r2197;
$L__BB13_170:
	add.s32 	%r777, %r747, 480;
	setp.ge.s32 	%p101, %r777, %r199;
	@%p101 bra 	$L__BB13_172;
	st.global.u32 	[%rd16+1920], %r2196;
$L__BB13_172:
	add.s32 	%r779, %r747, 512;
	setp.ge.s32 	%p102, %r779, %r199;
	@%p102 bra 	$L__BB13_174;
	st.global.u32 	[%rd16+2048], %r2195;
$L__BB13_174:
	// begin inline asm
	exit;
	// end inline asm
	mov.u32 	%r2212, %r2149;
	mov.u32 	%r2213, %r2150;
	mov.u32 	%r2214, %r2151;
	mov.u32 	%r2215, %r2152;
	mov.u32 	%r2216, %r2153;
	mov.u32 	%r2217, %r2154;
	mov.u32 	%r2218, %r2155;
	mov.u32 	%r2219, %r2156;
	mov.u32 	%r2220, %r2157;
	mov.u32 	%r2221, %r2158;
	mov.u32 	%r2222, %r2159;
	mov.u32 	%r2223, %r2160;
	mov.u32 	%r2224, %r2161;
	mov.u32 	%r2225, %r2162;
	mov.u32 	%r2226, %r2163;
	mov.u32 	%r2227, %r2164;
	mov.u32 	%r2228, %r2165;
$L__BB13_175:
	mul.hi.u32 	%r780, %r1, 357913942;
	add.s32 	%r781, %r780, %r1;
	shl.b32 	%r782, %r781, 2;
	mov.u32 	%r783, _ZZN3cub18CUB_300001_SM_10006detail10radix_sort29DeviceRadixSortOnesweepKernelINS1_5radix10policy_hubIiiyE10Policy1000ELNS0_9SortOrderE0EiiyiiNS1_21identity_decomposer_tEEEvPT5_SB_PT3_PKSC_PT1_PKSG_PT2_PKSK_T4_iiT6_E1s;
	add.s32 	%r784, %r783, %r782;
	add.s32 	%r217, %r784, 13328;
	st.shared.u32 	[%r784+13328], %r2174;
	bar.sync 	0;
	setp.gt.u32 	%p103, %r1, 31;
	@%p103 bra 	$L__BB13_177;
	mad.lo.s32 	%r816, %r1, 52, %r783;
	ld.shared.u32 	%r817, [%r816+13328];
	ld.shared.u32 	%r818, [%r816+13332];
	ld.shared.u32 	%r819, [%r816+13336];
	ld.shared.u32 	%r820, [%r816+13340];
	ld.shared.u32 	%r821, [%r816+13344];
	ld.shared.u32 	%r822, [%r816+13348];
	ld.shared.u32 	%r823, [%r816+13352];
	ld.shared.u32 	%r824, [%r816+13356];
	ld.shared.u32 	%r825, [%r816+13360];
	ld.shared.u32 	%r826, [%r816+13364];
	ld.shared.u32 	%r827, [%r816+13368];
	ld.shared.u32 	%r828, [%r816+13372];
	add.s32 	%r829, %r818, %r817;
	add.s32 	%r830, %r829, %r819;
	add.s32 	%r831, %r830, %r820;
	add.s32 	%r832, %r831, %r821;
	add.s32 	%r833, %r832, %r822;
	add.s32 	%r834, %r833, %r823;
	add.s32 	%r835, %r834, %r824;
	add.s32 	%r836, %r835, %r825;
	add.s32 	%r837, %r836, %r826;
	add.s32 	%r838, %r837, %r827;
	add.s32 	%r789, %r838, %r828;
	mov.b32 	%r787, 1;
	mov.b32 	%r812, 0;
	mov.b32 	%r814, -1;
	// begin inline asm
	{  .reg .s32 r0;  .reg .pred p;  shfl.sync.up.b32 r0|p, %r789, %r787, %r812, %r814;  @p add.s32 r0, r0, %r789;  mov.s32 %r785, r0;}
	// end inline asm
	mov.b32 	%r793, 2;
	// begin inline asm
	{  .reg .s32 r0;  .reg .pred p;  shfl.sync.up.b32 r0|p, %r785, %r793, %r812, %r814;  @p add.s32 r0, r0, %r785;  mov.s32 %r791, r0;}
	// end inline asm
	mov.b32 	%r799, 4;
	// begin inline asm
	{  .reg .s32 r0;  .reg .pred p;  shfl.sync.up.b32 r0|p, %r791, %r799, %r812, %r814;  @p add.s32 r0, r0, %r791;  mov.s32 %r797, r0;}
	// end inline asm
	mov.b32 	%r805, 8;
	// begin inline asm
	{  .reg .s32 r0;  .reg .pred p;  shfl.sync.up.b32 r0|p, %r797, %r805, %r812, %r814;  @p add.s32 r0, r0, %r797;  mov.s32 %r803, r0;}
	// end inline asm
	mov.b32 	%r811, 16;
	// begin inline asm
	{  .reg .s32 r0;  .reg .pred p;  shfl.sync.up.b32 r0|p, %r803, %r811, %r812, %r814;  @p add.s32 r0, r0, %r803;  mov.s32 %r809, r0;}
	// end inline asm
	sub.s32 	%r839, %r809, %r789;
	add.s32 	%r840, %r817, %r839;
	add.s32 	%r841, %r818, %r840;
	add.s32 	%r842, %r819, %r841;
	add.s32 	%r843, %r820, %r842;
	add.s32 	%r844, %r821, %r843;
	add.s32 	%r845, %r822, %r844;
	add.s32 	%r846, %r823, %r845;
	add.s32 	%r847, %r824, %r846;
	add.s32 	%r848, %r825, %r847;
	add.s32 	%r849, %r826, %r848;
	add.s32 	%r850, %r827, %r849;
	st.shared.u32 	[%r816+13328], %r839;
	st.shared.u32 	[%r816+13332], %r840;
	st.shared.u32 	[%r816+13336], %r841;
	st.shared.u32 	[%r816+13340], %r842;
	st.shared.u32 	[%r816+13344], %r843;
	st.shared.u32 	[%r816+13348], %r844;
	st.shared.u32 	[%r816+13352], %r845;
	st.shared.u32 	[%r816+13356], %r846;
	st.shared.u32 	[%r816+13360], %r847;
	st.shared.u32 	[%r816+13364], %r848;
	st.shared.u32 	[%r816+13368], %r849;
	st.shared.u32 	[%r816+13372], %r850;
$L__BB13_177:
	setp.gt.u32 	%p104, %r1, 255;
	bar.sync 	0;
	ld.shared.u32 	%r218, [%r217];
	@%p104 bra 	$L__BB13_179;
	shl.b32 	%r851, %r1, 2;
	add.s32 	%r853, %r783, %r851;
	ld.shared.u32 	%r854, [%r853];
	add.s32 	%r855, %r854, %r218;
	st.shared.u32 	[%r853], %r855;
	ld.shared.u32 	%r856, [%r853+1024];
	add.s32 	%r857, %r856, %r218;
	st.shared.u32 	[%r853+1024], %r857;
	ld.shared.u32 	%r858, [%r853+2048];
	add.s32 	%r859, %r858, %r218;
	st.shared.u32 	[%r853+2048], %r859;
	ld.shared.u32 	%r860, [%r853+3072];
	add.s32 	%r861, %r860, %r218;
	st.shared.u32 	[%r853+3072], %r861;
	ld.shared.u32 	%r862, [%r853+4096];
	add.s32 	%r863, %r862, %r218;
	st.shared.u32 	[%r853+4096], %r863;
	ld.shared.u32 	%r864, [%r853+5120];
	add.s32 	%r865, %r864, %r218;
	st.shared.u32 	[%r853+5120], %r865;
	ld.shared.u32 	%r866, [%r853+6144];
	add.s32 	%r867, %r866, %r218;
	st.shared.u32 	[%r853+6144], %r867;
	ld.shared.u32 	%r868, [%r853+7168];
	add.s32 	%r869, %r868, %r218;
	st.shared.u32 	[%r853+7168], %r869;
	ld.shared.u32 	%r870, [%r853+8192];
	add.s32 	%r871, %r870, %r218;
	st.shared.u32 	[%r853+8192], %r871;
	ld.shared.u32 	%r872, [%r853+9216];
	add.s32 	%r873, %r872, %r218;
	st.shared.u32 	[%r853+9216], %r873;
	ld.shared.u32 	%r874, [%r853+10240];
	add.s32 	%r875, %r874, %r218;
	st.shared.u32 	[%r853+10240], %r875;
	ld.shared.u32 	%r876, [%r853+11264];
	add.s32 	%r877, %r876, %r218;
	st.shared.u32 	[%r853+11264], %r877;
$L__BB13_179:
	ld.param.u32 	%r2132, [_ZN3cub18CUB_300001_SM_10006detail10radix_sort29DeviceRadixSortOnesweepKernelINS1_5radix10policy_hubIiiyE10Policy1000ELNS0_9SortOrderE0EiiyiiNS1_21identity_decomposer_tEEEvPT5_SB_PT3_PKSC_PT1_PKSG_PT2_PKSK_T4_iiT6__param_10];
	ld.param.u32 	%r2095, [_ZN3cub18CUB_300001_SM_10006detail10radix_sort29DeviceRadixSortOnesweepKernelINS1_5radix10policy_hubIiiyE10Policy1000ELNS0_9SortOrderE0EiiyiiNS1_21identity_decomposer_tEEEvPT5_SB_PT3_PKSC_PT1_PKSG_PT2_PKSK_T4_iiT6__param_9];
	shl.b32 	%r904, %r1, 5;
	and.b32  	%r905, %r904, 31744;
	add.s32 	%r219, %r783, %r905;
	bar.sync 	0;
	// begin inline asm
	mov.u32 %r878, %lanemask_le;
	// end inline asm
	shr.u32 	%r907, %r2228, %r2095;
	mov.b32 	%r908, -1;
	shl.b32 	%r909, %r908, %r2132;
	not.b32 	%r221, %r909;
	and.b32  	%r901, %r907, %r221;
	mov.b32 	%r881, 1;
	// begin inline asm
	{
    .reg .pred p;
    and.b32 %r879, %r901, %r881;    setp.ne.u32 p, %r879, 0;
    vote.ballot.sync.b32 %r879, p, 0xffffffff;
    @!p not.b32 %r879, %r879;
}

	// end inline asm
	mov.b32 	%r884, 2;
	// begin inline asm
	{
    .reg .pred p;
    and.b32 %r882, %r901, %r884;    setp.ne.u32 p, %r882, 0;
    vote.ballot.sync.b32 %r882, p, 0xffffffff;
    @!p not.b32 %r882, %r882;
}

	// end inline asm
	and.b32  	%r910, %r882, %r879;
	mov.b32 	%r887, 4;
	// begin inline asm
	{
    .reg .pred p;
    and.b32 %r885, %r901, %r887;    setp.ne.u32 p, %r885, 0;
    vote.ballot.sync.b32 %r885, p, 0xffffffff;
    @!p not.b32 %r885, %r885;
}

	// end inline asm
	and.b32  	%r911, %r885, %r910;
	mov.b32 	%r890, 8;
	// begin inline asm
	{
    .reg .pred p;
    and.b32 %r888, %r901, %r890;    setp.ne.u32 p, %r888, 0;
    vote.ballot.sync.b32 %r888, p, 0xffffffff;
    @!p not.b32 %r888, %r888;
}

	// end inline asm
	and.b32  	%r912, %r888, %r911;
	mov.b32 	%r893, 16;
	// begin inline asm
	{
    .reg .pred p;
    and.b32 %r891, %r901, %r893;    setp.ne.u32 p, %r891, 0;
    vote.ballot.sync.b32 %r891, p, 0xffffffff;
    @!p not.b32 %r891, %r891;
}

	// end inline asm
	and.b32  	%r913, %r891, %r912;
	mov.b32 	%r896, 32;
	// begin inline asm
	{
    .reg .pred p;
    and.b32 %r894, %r901, %r896;    setp.ne.u32 p, %r894, 0;
    vote.ballot.sync.b32 %r894, p, 0xffffffff;
    @!p not.b32 %r894, %r894;
}

	// end inline asm
	and.b32  	%r914, %r894, %r913;
	mov.b32 	%r899, 64;
	// begin inline asm
	{
    .reg .pred p;
    and.b32 %r897, %r901, %r899;    setp.ne.u32 p, %r897, 0;
    vote.ballot.sync.b32 %r897, p, 0xffffffff;
    @!p not.b32 %r897, %r897;
}

	// end inline asm
	and.b32  	%r915, %r897, %r914;
	mov.b32 	%r902, 128;
	// begin inline asm
	{
    .reg .pred p;
    and.b32 %r900, %r901, %r902;    setp.ne.u32 p, %r900, 0;
    vote.ballot.sync.b32 %r900, p, 0xffffffff;
    @!p not.b32 %r900, %r900;
}

	// end inline asm
	and.b32  	%r916, %r900, %r915;
	clz.b32 	%r917, %r916;
	sub.s32 	%r223, 31, %r917;
	and.b32  	%r918, %r878, %r916;
	popc.b32 	%r224, %r918;
	setp.ne.s32 	%p105, %r443, %r223;
	mov.b32 	%r2229, 0;
	@%p105 bra 	$L__BB13_181;
	shl.b32 	%r919, %r901, 2;
	add.s32 	%r920, %r219, %r919;
	atom.shared.add.u32 	%r2229, [%r920], %r224;
$L__BB13_181:
	ld.param.u32 	%r2096, [_ZN3cub18CUB_300001_SM_10006detail10radix_sort29DeviceRadixSortOnesweepKernelINS1_5radix10policy_hubIiiyE10Policy1000ELNS0_9SortOrderE0EiiyiiNS1_21identity_decomposer_tEEEvPT5_SB_PT3_PKSC_PT1_PKSG_PT2_PKSK_T4_iiT6__param_9];
	shfl.sync.idx.b32	%r946|%p106, %r2229, %r223, 31, -1;
	add.s32 	%r227, %r224, %r946;
	shr.u32 	%r947, %r2227, %r2096;
	and.b32  	%r943, %r947, %r221;
	mov.b32 	%r923, 1;
	// begin inline asm
	{
    .reg .pred p;
    and.b32 %r921, %r943, %r923;    setp.ne.u32 p, %r921, 0;
    vote.ballot.sync.b32 %r921, p, 0xffffffff;
    @!p not.b32 %r921, %r921;
}

	// end inline asm
	mov.b32 	%r926, 2;
	// begin inline asm
	{
    .reg .pred p;
    and.b32 %r924, %r943, %r926;    setp.ne.u32 p, %r924, 0;
    vote.ballot.sync.b32 %r924, p, 0xffffffff;
    @!p not.b32 %r924, %r924;
}

	// end inline asm
	and.b32  	%r948, %r924, %r921;
	mov.b32 	%r929, 4;
	// begin inline asm
	{
    .reg .pred p;
    and.b32 %r927, %r943, %r929;    setp.ne.u32 p, %r927, 0;
    vote.ballot.sync.b32 %r927, p, 0xffffffff;
    @!p not.b32 %r927, %r927;
}

	// end inline asm
	and.b32  	%r949, %r927, %r948;
	mov.b32 	%r932, 8;
	// begin inline asm
	{
    .reg .pred p;
    and.b32 %r930, %r943, %r932;    setp.ne.u32 p, %r930, 0;
    vote.ballot.sync.b32 %r930, p, 0xffffffff;
    @!p not.b32 %r930, %r930;
}

	// end inline asm
	and.b32  	%r950, %r930, %r949;
	mov.b32 	%r935, 16;
	// begin inline asm
	{
    .reg .pred p;
    and.b32 %r933, %r943, %r935;    setp.ne.u32 p, %r933, 0;
    vote.ballot.sync.b32 %r933, p, 0xffffffff;
    @!p not.b32 %r933, %r933;
}

	// end inline asm
	and.b32  	%r951, %r933, %r950;
	mov.b32 	%r938, 32;
	// begin inline asm
	{
    .reg .pred p;
    and.b32 %r936, %r943, %r938;    setp.ne.u32 p, %r936, 0;
    vote.ballot.sync.b32 %r936, p, 0xffffffff;
    @!p not.b32 %r936, %r936;
}

	// end inline asm
	and.b32  	%r952, %r936, %r951;
	mov.b32 	%r941, 64;
	// begin inline asm
	{
    .reg .pred p;
    and.b32 %r939, %r943, %r941;    setp.ne.u32 p, %r939, 0;
    vote.ballot.sync.b32 %r939, p, 0xffffffff;
    @!p not.b32 %r939, %r939;
}

	// end inline asm
	and.b32  	%r953, %r939, %r952;
	mov.b32 	%r944, 128;
	// begin inline asm
	{
    .reg .pred p;
    and.b32 %r942, %r943, %r944;    setp.ne.u32 p, %r942, 0;
    vote.ballot.sync.b32 %r942, p, 0xffffffff;
    @!p not.b32 %r942, %r942;
}

	// end inline asm
	and.b32  	%r954, %r942, %r953;
	clz.b32 	%r955, %r954;
	sub.s32 	%r229, 31, %r955;
	and.b32  	%r956, %r878, %r954;
	popc.b32 	%r230, %r956;
	setp.ne.s32 	%p107, %r443, %r229;
	mov.b32 	%r2230, 0;
	@%p107 bra 	$L__BB13_183;
	shl.b32 	%r957, %r943, 2;
	add.s32 	%r958, %r219, %r957;
	atom.shared.add.u32 	%r2230, [%r958], %r230;
$L__BB13_183:
	ld.param.u32 	%r2097, [_ZN3cub18CUB_300001_SM_10006detail10radix_sort29DeviceRadixSortOnesweepKernelINS1_5radix10policy_hubIiiyE10Policy1000ELNS0_9SortOrderE0EiiyiiNS1_21identity_decomposer_tEEEvPT5_SB_PT3_PKSC_PT1_PKSG_PT2_PKSK_T4_iiT6__param_9];
	shfl.sync.idx.b32	%r984|%p108, %r2230, %r229, 31, -1;
	add.s32 	%r233, %r230, %r984;
	shr.u32 	%r985, %r2226, %r2097;
	and.b32  	%r981, %r985, %r221;
	mov.b32 	%r961, 1;
	// begin inline asm
	{
    .reg .pred p;
    and.b32 %r959, %r981, %r961;    setp.ne.u32 p, %r959, 0;
    vote.ballot.sync.b32 %r959, p, 0xffffffff;
    @!p not.b32 %r959, %r959;
}

	// end inline asm
	mov.b32 	%r964, 2;
	// begin inline asm
	{
    .reg .pred p;
    and.b32 %r962, %r981, %r964;    setp.ne.u32 p, %r962, 0;
    vote.ballot.sync.b32 %r962, p, 0xffffffff;
    @!p not.b32 %r962, %r962;
}

	// end inline asm
	and.b32  	%r986, %r962, %r959;
	mov.b32 	%r967, 4;
	// begin inline asm
	{
    .reg .pred p;
    and.b32 %r965, %r981, %r967;    setp.ne.u32 p, %r965, 0;
    vote.ballot.sync.b32 %r965, p, 0xffffffff;
    @!p not.b32 %r965, %r965;
}

	// end inline asm
	and.b32  	%r987, %r965, %r986;
	mov.b32 	%r970, 8;
	// begin inline asm
	{
    .reg .pred p;
    and.b32 %r968, %r981, %r970;    setp.ne.u32 p, %r968, 0;
    vote.ballot.sync.b32 %r968, p, 0xffffffff;
    @!p not.b32 %r968, %r968;
}

	// end inline asm
	and.b32  	%r988, %r968, %r987;
	mov.b32 	%r973, 16;
	// begin inline asm
	{
    .reg .pred p;
    and.b32 %r971, %r981, %r973;    setp.ne.u32 p, %r971, 0;
    vote.ballot.sync.b32 %r971, p, 0xffffffff;
    @!p not.b32 %r971, %r971;
}

	// end inline asm
	and.b32  	%r989, %r971, %r988;
	mov.b32 	%r976, 32;
	// begin inline asm
	{
    .reg .pred p;
    and.b32 %r974, %r981, %r976;    setp.ne.u32 p, %r974, 0;
    vote.ballot.sync.b32 %r974, p, 0xffffffff;
    @!p not.b32 %r974, %r974;
}

	// end inline asm
	and.b32  	%r990, %r974, %r989;
	mov.b32 	%r979, 64;
	// begin inline asm
	{
    .reg .pred p;
    and.b32 %r977, %r981, %r979;    setp.ne.u32 p, %r977, 0;
    vote.ballot.sync.b32 %r977, p, 0xffffffff;
    @!p not.b32 %r977, %r977;
}

	// end inline asm
	and.b32  	%r991, %r977, %r990;
	mov.b32 	%r982, 128;
	// begin inline asm
	{
    .reg .pred p;
    and.b32 %r980, %r981, %r982;    setp.ne.u32 p, %r980, 0;
    vote.ballot.sync.b32 %r980, p, 0xffffffff;
    @!p not.b32 %r980, %r980;
}

	// end inline asm
	and.b32  	%r992, %r980, %r991;
	clz.b32 	%r993, %r992;
	sub.s32 	%r235, 31, %r993;
	and.b32  	%r994, %r878, %r992;
	popc.b32 	%r236, %r994;
	setp.ne.s32 	%p109, %r443, %r235;
	mov.b32 	%r2231, 0;
	@%p109 bra 	$L__BB13_185;
	shl.b32 	%r995, %r981, 2;
	add.s32 	%r996, %r219, %r995;
	atom.shared.add.u32 	%r2231, [%r996], %r236;
$L__BB13_185:
	ld.param.u32 	%r2098, [_ZN3cub18CUB_300001_SM_10006detail10radix_sort29DeviceRadixSortOnesweepKernelINS1_5radix10policy_hubIiiyE10Policy1000ELNS0_9SortOrderE0EiiyiiNS1_21identity_decomposer_tEEEvPT5_SB_PT3_PKSC_PT1_PKSG_PT2_PKSK_T4_iiT6__param_9];
	shfl.sync.idx.b32	%r1022|%p110, %r2231, %r235, 31, -1;
	add.s32 	%r239, %r236, %r1022;
	shr.u32 	%r1023, %r2225, %r2098;
	and.b32  	%r1019, %r1023, %r221;
	mov.b32 	%r999, 1;
	// begin inline asm
	{
    .reg .pred p;
    and.b32 %r997, %r1019, %r999;    setp.ne.u32 p, %r997, 0;
    vote.ballot.sync.b32 %r997, p, 0xffffffff;
    @!p not.b32 %r997, %r997;
}

	// end inline asm
	mov.b32 	%r1002, 2;
	// begin inline asm
	{
    .reg .pred p;
    and.b32 %r1000, %r1019, %r1002;    setp.ne.u32 p, %r1000, 0;
    vote.ballot.sync.b32 %r1000, p, 0xffffffff;
    @!p not.b32 %r1000, %r1000;
}

	// end inline asm
	and.b32  	%r1024, %r1000, %r997;
	mov.b32 	%r1005, 4;
	// begin inline asm
	{
    .reg .pred p;
    and.b32 %r1003, %r1019, %r1005;    setp.ne.u32 p, %r1003, 0;
    vote.ballot.sync.b32 %r1003, p, 0xffffffff;
    @!p not.b32 %r1003, %r1003;
}

	// end inline asm
	and.b32  	%r1025, %r1003, %r1024;
	mov.b32 	%r1008, 8;
	// begin inline asm
	{
    .reg .pred p;
    and.b32 %r1006, %r1019, %r1008;    setp.ne.u32 p, %r1006, 0;
    vote.ballot.sync.b32 %r1006, p, 0xffffffff;
    @!p not.b32 %r1006, %r1006;
}

	// end inline asm
	and.b32  	%r1026, %r1006, %r1025;
	mov.b32 	%r1011, 16;
	// begin inline asm
	{
    .reg .pred p;
    and.b32 %r1009, %r1019, %r1011;    setp.ne.u32 p, %r1009, 0;
    vote.ballot.sync.b32 %r1009, p, 0xffffffff;
    @!p not.b32 %r1009, %r1009;
}

	// end inline asm
	and.b32  	%r1027, %r1009, %r1026;
	mov.b32 	%r1014, 32;
	// begin inline asm
	{
    .reg .pred p;
    and.b32 %r1012, %r1019, %r1014;    setp.ne.u32 p, %r1012, 0;
    vote.ballot.sync.b32 %r1012, p, 0xffffffff;
    @!p not.b32 %r1012, %r1012;
}

	// end inline asm
	and.b32  	%r1028, %r1012, %r1027;
	mov.b32 	%r1017, 64;
	// begin inline asm
	{
    .reg .pred p;
    and.b32 %r1015, %r1019, %r1017;    setp.ne.u32 p, %r1015, 0;
    vote.ballot.sync.b32 %r1015, p, 0xffffffff;
    @!p not.b32 %r1015, %r1015;
}

	// end inline asm
	and.b32  	%r1029, %r1015, %r1028;
	mov.b32 	%r1020, 128;
	// begin inline asm
	{
    .reg .pred p;
    and.b32 %r1018, %r1019, %r1020;    setp.ne.u32 p, %r1018, 0;
    vote.ballot.sync.b32 %r1018, p, 0xffffffff;
    @!p not.b32 %r1018, %r1018;
}

	// end inline asm
	and.b32  	%r1030, %r1018, %r1029;
	clz.b32 	%r1031, %r1030;
	sub.s32 	%r241, 31, %r1031;
	and.b32  	%r1032, %r878, %r1030;
	popc.b32 	%r242, %r1032;
	setp.ne.s32 	%p111, %r443, %r241;
	mov.b32 	%r2232, 0;
	@%p111 bra 	$L__BB13_187;
	shl.b32 	%r1033, %r1019, 2;
	add.s32 	%r1034, %r219, %r1033;
	atom.shared.add.u32 	%r2232, [%r1034], %r242;
$L__BB13_187:
	ld.param.u32 	%r2099, [_ZN3cub18CUB_300001_SM_10006detail10radix_sort29DeviceRadixSortOnesweepKernelINS1_5radix10policy_hubIiiyE10Policy1000ELNS0_9SortOrderE0EiiyiiNS1_21identity_decomposer_tEEEvPT5_SB_PT3_PKSC_PT1_PKSG_PT2_PKSK_T4_iiT6__param_9];
	shfl.sync.idx.b32	%r1060|%p112, %r2232, %r241, 31, -1;
	add.s32 	%r245, %r242, %r1060;
	shr.u32 	%r1061, %r2224, %r2099;
	and.b32  	%r1057, %r1061, %r221;
	mov.b32 	%r1037, 1;
	// begin inline asm
	{
    .reg .pred p;
    and.b32 %r1035, %r1057, %r1037;    setp.ne.u32 p, %r1035, 0;
    vote.ballot.sync.b32 %r1035, p, 0xffffffff;
    @!p not.b32 %r1035, %r1035;
}

	// end inline asm
	mov.b32 	%r1040, 2;
	// begin inline asm
	{
    .reg .pred p;
    and.b32 %r1038, %r1057, %r1040;    setp.ne.u32 p, %r1038, 0;
    vote.ballot.sync.b32 %r1038, p, 0xffffffff;
    @!p not.b32 %r1038, %r1038;
}

	// end inline asm
	and.b32  	%r1062, %r1038, %r1035;
	mov.b32 	%r1043, 4;
	// begin inline asm
	{
    .reg .pred p;
    and.b32 %r1041, %r1057, %r1043;    setp.ne.u32 p, %r1041, 0;
    vote.ballot.sync.b32 %r1041, p, 0xffffffff;
    @!p not.b32 %r1041, %r1041;
}

	// end inline asm
	and.b32  	%r1063, %r1041, %r1062;
	mov.b32 	%r1046, 8;
	// begin inline asm
	{
    .reg .pred p;
    and.b32 %r1044, %r1057, %r1046;    setp.ne.u32 p, %r1044, 0;
    vote.ballot.sync.b32 %r1044, p, 0xffffffff;
    @!p not.b32 %r1044, %r1044;
}

	// end inline asm
	and.b32  	%r1064, %r1044, %r1063;
	mov.b32 	%r1049, 16;
	// begin inline asm
	{
    .reg .pred p;
    and.b32 %r1047, %r1057, %r1049;    setp.ne.u32 p, %r1047, 0;
    vote.ballot.sync.b32 %r1047, p, 0xffffffff;
    @!p not.b32 %r1047, %r1047;
}

	// end inline asm
	and.b32  	%r1065, %r1047, %r1064;
	mov.b32 	%r1052, 32;
	// begin inline asm
	{
    .reg .pred p;
    and.b32 %r1050, %r1057, %r1052;    setp.ne.u32 p, %r1050, 0;
    vote.ballot.sync.b32 %r1050, p, 0xffffffff;
    @!p not.b32 %r1050, %r1050;
}

	// end inline asm
	and.b32  	%r1066, %r1050, %r1065;
	mov.b32 	%r1055, 64;
	// begin inline asm
	{
    .reg .pred p;
    and.b32 %r1053, %r1057, %r1055;    setp.ne.u32 p, %r1053, 0;
    vote.ballot.sync.b32 %r1053, p, 0xffffffff;
    @!p not.b32 %r1053, %r1053;
}

	// end inline asm
	and.b32  	%r1067, %r1053, %r1066;
	mov.b32 	%r1058, 128;
	// begin inline asm
	{
    .reg .pred p;
    and.b32 %r1056, %r1057, %r1058;    setp.ne.u32 p, %r1056, 0;
    vote.ballot.sync.b32 %r1056, p, 0xffffffff;
    @!p not.b32 %r1056, %r1056;
}

	// end inline asm
	and.b32  	%r1068, %r1056, %r1067;
	clz.b32 	%r1069, %r1068;
	sub.s32 	%r247, 31, %r1069;
	and.b32  	%r1070, %r878, %r1068;
	popc.b32 	%r248, %r1070;
	setp.ne.s32 	%p113, %r443, %r247;
	mov.b32 	%r2233, 0;
	@%p113 bra 	$L__BB13_189;
	shl.b32 	%r1071, %r1057, 2;
	add.s32 	%r1072, %r219, %r1071;
	atom.shared.add.u32 	%r2233, [%r1072], %r248;
$L__BB13_189:
	ld.param.u32 	%r2100, [_ZN3cub18CUB_300001_SM_10006detail10radix_sort29DeviceRadixSortOnesweepKernelINS1_5radix10policy_hubIiiyE10Policy1000ELNS0_9SortOrderE0EiiyiiNS1_21identity_decomposer_tEEEvPT5_SB_PT3_PKSC_PT1_PKSG_PT2_PKSK_T4_iiT6__param_9];
	shfl.sync.idx.b32	%r1098|%p114, %r2233, %r247, 31, -1;
	add.s32 	%r251, %r248, %r1098;
	shr.u32 	%r1099, %r2223, %r2100;
	and.b32  	%r1095, %r1099, %r221;
	mov.b32 	%r1075, 1;
	// begin inline asm
	{
    .reg .pred p;
    and.b32 %r1073, %r1095, %r1075;    setp.ne.u32 p, %r1073, 0;
    vote.ballot.sync.b32 %r1073, p, 0xffffffff;
    @!p not.b32 %r1073, %r1073;
}

	// end inline asm
	mov.b32 	%r1078, 2;
	// begin inline asm
	{
    .reg .pred p;
    and.b32 %r1076, %r1095, %r1078;    setp.ne.u32 p, %r1076, 0;
    vote.ballot.sync.b32 %r1076, p, 0xffffffff;
    @!p not.b32 %r1076, %r1076;
}

	// end inline asm
	and.b32  	%r1100, %r1076, %r1073;
	mov.b32 	%r1081, 4;
	// begin inline asm
	{
    .reg .pred p;
    and.b32 %r1079, %r1095, %r1081;    setp.ne.u32 p, %r1079, 0;
    vote.ballot.sync.b32 %r1079, p, 0xffffffff;
    @!p not.b32 %r1079, %r1079;
}

	// end inline asm
	and.b32  	%r1101, %r1079, %r1100;
	mov.b32 	%r1084, 8;
	// begin inline asm
	{
    .reg .pred p;
    and.b32 %r1082, %r1095, %r1084;    setp.ne.u32 p, %r1082, 0;
    vote.ballot.sync.b32 %r1082, p, 0xffffffff;
    @!p not.b32 %r1082, %r1082;
}

	// end inline asm
	and.b32  	%r1102, %r1082, %r1101;
	mov.b32 	%r1087, 16;
	// begin inline asm
	{
    .reg .pred p;
    and.b32 %r1085, %r1095, %r1087;    setp.ne.u32 p, %r1085, 0;
    vote.ballot.sync.b32 %r1085, p, 0xffffffff;
    @!p not.b32 %r1085, %r1085;
}

	// end inline asm
	and.b32  	%r1103, %r1085, %r1102;
	mov.b32 	%r1090, 32;
	// begin inline asm
	{
    .reg .pred p;
    and.b32 %r1088, %r1095, %r1090;    setp.ne.u32 p, %r1088, 0;
    vote.ballot.sync.b32 %r1088, p, 0xffffffff;
    @!p not.b32 %r1088, %r1088;
}

	// end inline asm
	and.b32  	%r1104, %r1088, %r1103;
	mov.b32 	%r1093, 64;
	// begin inline asm
	{
    .reg .pred p;
    and.b32 %r1091, %r1095, %r1093;    setp.ne.u32 p, %r1091, 0;
    vote.ballot.sync.b32 %r1091, p, 0xffffffff;
    @!p not.b32 %r1091, %r1091;
}

	// end inline asm
	and.b32  	%r1105, %r1091, %r1104;
	mov.b32 	%r1096, 128;
	// begin inline asm
	{
    .reg .pred p;
    and.b32 %r1094, %r1095, %r1096;    setp.ne.u32 p, %r1094, 0;
    vote.ballot.sync.b32 %r1094, p, 0xffffffff;
    @!p not.b32 %r1094, %r1094;
}

	// end inline asm
	and.b32  	%r1106, %r1094, %r1105;
	clz.b32 	%r1107, %r1106;
	sub.s32 	%r253, 31, %r1107;
	and.b32  	%r1108, %r878, %r1106;
	popc.b32 	%r254, %r1108;
	setp.ne.s32 	%p115, %r443, %r253;
	mov.b32 	%r2234, 0;
	@%p115 bra 	$L__BB13_191;
	shl.b32 	%r1109, %r1095, 2;
	add.s32 	%r1110, %r219, %r1109;
	atom.shared.add.u32 	%r2234, [%r1110], %r254;
$L__BB13_191:
	ld.param.u32 	%r2101, [_ZN3cub18CUB_300001_SM_10006detail10radix_sort29DeviceRadixSortOnesweepKernelINS1_5radix10policy_hubIiiyE10Policy1000ELNS0_9SortOrderE0EiiyiiNS1_21identity_decomposer_tEEEvPT5_SB_PT3_PKSC_PT1_PKSG_PT2_PKSK_T4_iiT6__param_9];
	shfl.sync.idx.b32	%r1136|%p116, %r2234, %r253, 31, -1;
	add.s32 	%r257, %r254, %r1136;
	shr.u32 	%r1137, %r2222, %r2101;
	and.b32  	%r1133, %r1137, %r221;
	mov.b32 	%r1113, 1;
	// begin inline asm
	{
    .reg .pred p;
    and.b32 %r1111, %r1133, %r1113;    setp.ne.u32 p, %r1111, 0;
    vote.ballot.sync.b32 %r1111, p, 0xffffffff;
    @!p not.b32 %r1111, %r1111;
}

	// end inline asm
	mov.b32 	%r1116, 2;
	// begin inline asm
	{
    .reg .pred p;
    and.b32 %r1114, %r1133, %r1116;    setp.ne.u32 p, %r1114, 0;
    vote.ballot.sync.b32 %r1114, p, 0xffffffff;
    @!p not.b32 %r1114, %r1114;
}

	// end inline asm
	and.b32  	%r1138, %r1114, %r1111;
	mov.b32 	%r1119, 4;
	// begin inline asm
	{
    .reg .pred p;
    and.b32 %r1117, %r1133, %r1119;    setp.ne.u32 p, %r1117, 0;
    vote.ballot.sync.b32 %r1117, p, 0xffffffff;
    @!p not.b32 %r1117, %r1117;
}

	// end inline asm
	and.b32  	%r1139, %r1117, %r1138;
	mov.b32 	%r1122, 8;
	// begin inline asm
	{
    .reg .pred p;
    and.b32 %r1120, %r1133, %r1122;    setp.ne.u32 p, %r1120, 0;
    vote.ballot.sync.b32 %r1120, p, 0xffffffff;
    @!p not.b32 %r1120, %r1120;
}

	// end inline asm
	and.b32  	%r1140, %r1120, %r1139;
	mov.b32 	%r1125, 16;
	// begin inline asm
	{
    .reg .pred p;
    and.b32 %r1123, %r1133, %r1125;    setp.ne.u32 p, %r1123, 0;
    vote.ballot.sync.b32 %r1123, p, 0xffffffff;
    @!p not.b32 %r1123, %r1123;
}

	// end inline asm
	and.b32  	%r1141, %r1123, %r1140;
	mov.b32 	%r1128, 32;
	// begin inline asm
	{
    .reg .pred p;
    and.b32 %r1126, %r1133, %r1128;    setp.ne.u32 p, %r1126, 0;
    vote.ballot.sync.b32 %r1126, p, 0xffffffff;
    @!p not.b32 %r1126, %r1126;
}

	// end inline asm
	and.b32  	%r1142, %r1126, %r1141;
	mov.b32 	%r1131, 64;
	// begin inline asm
	{
    .reg .pred p;
    and.b32 %r1129, %r1133, %r1131;    setp.ne.u32 p, %r1129, 0;
    vote.ballot.sync.b32 %r1129, p, 0xffffffff;
    @!p not.b32 %r1129, %r1129;
}

	// end inline asm
	and.b32  	%r1143, %r1129, %r1142;
	mov.b32 	%r1134, 128;
	// begin inline asm
	{
    .reg .pred p;
    and.b32 %r1132, %r1133, %r1134;    setp.ne.u32 p, %r1132, 0;
    vote.ballot.sync.b32 %r1132, p, 0xffffffff;
    @!p not.b32 %r1132, %r1132;
}

	// end inline asm
	and.b32  	%r1144, %r1132, %r1143;
	clz.b32 	%r1145, %r1144;
	sub.s32 	%r259, 31, %r1145;
	and.b32  	%r1146, %r878, %r1144;
	popc.b32 	%r260, %r1146;
	setp.ne.s32 	%p117, %r443, %r259;
	mov.b32 	%r2235, 0;
	@%p117 bra 	$L__BB13_193;
	shl.b32 	%r1147, %r1133, 2;
	add.s32 	%r1148, %r219, %r1147;
	atom.shared.add.u32 	%r2235, [%r1148], %r260;
$L__BB13_193:
	ld.param.u32 	%r2102, [_ZN3cub18CUB_300001_SM_10006detail10radix_sort29DeviceRadixSortOnesweepKernelINS1_5radix10policy_hubIiiyE10Policy1000ELNS0_9SortOrderE0EiiyiiNS1_21identity_decomposer_tEEEvPT5_SB_PT3_PKSC_PT1_PKSG_PT2_PKSK_T4_iiT6__param_9];
	shfl.sync.idx.b32	%r1174|%p118, %r2235, %r259, 31, -1;
	add.s32 	%r263, %r260, %r1174;
	shr.u32 	%r1175, %r2221, %r2102;
	and.b32  	%r1171, %r1175, %r221;
	mov.b32 	%r1151, 1;
	// begin inline asm
	{
    .reg .pred p;
    and.b32 %r1149, %r1171, %r1151;    setp.ne.u32 p, %r1149, 0;
    vote.ballot.sync.b32 %r1149, p, 0xffffffff;
    @!p not.b32 %r1149, %r1149;
}

	// end inline asm
	mov.b32 	%r1154, 2;
	// begin inline asm
	{
    .reg .pred p;
    and.b32 %r1152, %r1171, %r1154;    setp.ne.u32 p, %r1152, 0;
    vote.ballot.sync.b32 %r1152, p, 0xffffffff;
    @!p not.b32 %r1152, %r1152;
}

	// end inline asm
	and.b32  	%r1176, %r1152, %r1149;
	mov.b32 	%r1157, 4;
	// begin inline asm
	{
    .reg .pred p;
    and.b32 %r1155, %r1171, %r1157;    setp.ne.u32 p, %r1155, 0;
    vote.ballot.sync.b32 %r1155, p, 0xffffffff;
    @!p not.b32 %r1155, %r1155;
}

	// end inline asm
	and.b32  	%r1177, %r1155, %r1176;
	mov.b32 	%r1160, 8;
	// begin inline asm
	{
    .reg .pred p;
    and.b32 %r1158, %r1171, %r1160;    setp.ne.u32 p, %r1158, 0;
    vote.ballot.sync.b32 %r1158, p, 0xffffffff;
    @!p not.b32 %r1158, %r1158;
}

	// end inline asm
	and.b32  	%r1178, %r1158, %r1177;
	mov.b32 	%r1163, 16;
	// begin inline asm
	{
    .reg .pred p;
    and.b32 %r1161, %r1171, %r1163;    setp.ne.u32 p, %r1161, 0;
    vote.ballot.sync.b32 %r1161, p, 0xffffffff;
    @!p not.b32 %r1161, %r1161;
}

	// end inline asm
	and.b32  	%r1179, %r1161, %r1178;
	mov.b32 	%r1166, 32;
	// begin inline asm
	{
    .reg .pred p;
    and.b32 %r1164, %r1171, %r1166;    setp.ne.u32 p, %r1164, 0;
    vote.ballot.sync.b32 %r1164, p, 0xffffffff;
    @!p not.b32 %r1164, %r1164;
}

	// end inline asm
	and.b32  	%r1180, %r1164, %r1179;
	mov.b32 	%r1169, 64;
	// begin inline asm
	{
    .reg .pred p;
    and.b32 %r1167, %r1171, %r1169;    setp.ne.u32 p, %r1167, 0;
    vote.ballot.sync.b32 %r1167, p, 0xffffffff;
    @!p not.b32 %r1167, %r1167;
}

	// end inline asm
	and.b32  	%r1181, %r1167, %r1180;
	mov.b32 	%r1172, 128;
	// begin inline asm
	{
    .reg .pred p;
    and.b32 %r1170, %r1171, %r1172;    setp.ne.u32 p, %r1170, 0;
    vote.ballot.sync.b32 %r1170, p, 0xffffffff;
    @!p not.b32 %r1170, %r1170;
}

	// end inline asm
	and.b32  	%r1182, %r1170, %r1181;
	clz.b32 	%r1183, %r1182;
	sub.s32 	%r265, 31, %r1183;
	and.b32  	%r1184, %r878, %r1182;
	popc.b32 	%r266, %r1184;
	setp.ne.s32 	%p119, %r443, %r265;
	mov.b32 	%r2236, 0;
	@%p119 bra 	$L__BB13_195;
	shl.b32 	%r1185, %r1171, 2;
	add.s32 	%r1186, %r219, %r1185;
	atom.shared.add.u32 	%r2236, [%r1186], %r266;
$L__BB13_195:
	ld.param.u32 	%r2103, [_ZN3cub18CUB_300001_SM_10006detail10radix_sort29DeviceRadixSortOnesweepKernelINS1_5radix10policy_hubIiiyE10Policy1000ELNS0_9SortOrderE0EiiyiiNS1_21identity_decomposer_tEEEvPT5_SB_PT3_PKSC_PT1_PKSG_PT2_PKSK_T4_iiT6__param_9];
	shfl.sync.idx.b32	%r1212|%p120, %r2236, %r265, 31, -1;
	add.s32 	%r269, %r266, %r1212;
	shr.u32 	%r1213, %r2220, %r2103;
	and.b32  	%r1209, %r1213, %r221;
	mov.b32 	%r1189, 1;
	// begin inline asm
	{
    .reg .pred p;
    and.b32 %r1187, %r1209, %r1189;    setp.ne.u32 p, %r1187, 0;
    vote.ballot.sync.b32 %r1187, p, 0xffffffff;
    @!p not.b32 %r1187, %r1187;
}

	// end inline asm
	mov.b32 	%r1192, 2;
	// begin inline asm
	{
    .reg .pred p;
    and.b32 %r1190, %r1209, %r1192;    setp.ne.u32 p, %r1190, 0;
    vote.ballot.sync.b32 %r1190, p, 0xffffffff;
    @!p not.b32 %r1190, %r1190;
}

	// end inline asm
	and.b32  	%r1214, %r1190, %r1187;
	mov.b32 	%r1195, 4;
	// begin inline asm
	{
    .reg .pred p;
    and.b32 %r1193, %r1209, %r1195;    setp.ne.u32 p, %r1193, 0;
    vote.ballot.sync.b32 %r1193, p, 0xffffffff;
    @!p not.b32 %r1193, %r1193;
}

	// end inline asm
	and.b32  	%r1215, %r1193, %r1214;
	mov.b32 	%r1198, 8;
	// begin inline asm
	{
    .reg .pred p;
    and.b32 %r1196, %r1209, %r1198;    setp.ne.u32 p, %r1196, 0;
    vote.ballot.sync.b32 %r1196, p, 0xffffffff;
    @!p not.b32 %r1196, %r1196;
}

	// end inline asm
	and.b32  	%r1216, %r1196, %r1215;
	mov.b32 	%r1201, 16;
	// begin inline asm
	{
    .reg .pred p;
    and.b32 %r1199, %r1209, %r1201;    setp.ne.u32 p, %r1199, 0;
    vote.ballot.sync.b32 %r1199, p, 0xffffffff;
    @!p not.b32 %r1199, %r1199;
}

	// end inline asm
	and.b32  	%r1217, %r1199, %r1216;
	mov.b32 	%r1204, 32;
	// begin inline asm
	{
    .reg .pred p;
    and.b32 %r1202, %r1209, %r1204;    setp.ne.u32 p, %r1202, 0;
    vote.ballot.sync.b32 %r1202, p, 0xffffffff;
    @!p not.b32 %r1202, %r1202;
}

	// end inline asm
	and.b32  	%r1218, %r1202, %r1217;
	mov.b32 	%r1207, 64;
	// begin inline asm
	{
    .reg .pred p;
    and.b32 %r1205, %r1209, %r1207;    setp.ne.u32 p, %r1205, 0;
    vote.ballot.sync.b32 %r1205, p, 0xffffffff;
    @!p not.b32 %r1205, %r1205;
}

	// end inline asm
	and.b32  	%r1219, %r1205, %r1218;
	mov.b32 	%r1210, 128;
	// begin inline asm
	{
    .reg .pred p;
    and.b32 %r1208, %r1209, %r1210;    setp.ne.u32 p, %r1208, 0;
    vote.ballot.sync.b32 %r1208, p, 0xffffffff;
    @!p not.b32 %r1208, %r1208;
}

	// end inline asm
	and.b32  	%r1220, %r1208, %r1219;
	clz.b32 	%r1221, %r1220;
	sub.s32 	%r271, 31, %r1221;
	and.b32  	%r1222, %r878, %r1220;
	popc.b32 	%r272, %r1222;
	setp.ne.s32 	%p121, %r443, %r271;
	mov.b32 	%r2237, 0;
	@%p121 bra 	$L__BB13_197;
	shl.b32 	%r1223, %r1209, 2;
	add.s32 	%r1224, %r219, %r1223;
	atom.shared.add.u32 	%r2237, [%r1224], %r272;
$L__BB13_197:
	ld.param.u32 	%r2104, [_ZN3cub18CUB_300001_SM_10006detail10radix_sort29DeviceRadixSortOnesweepKernelINS1_5radix10policy_hubIiiyE10Policy1000ELNS0_9SortOrderE0EiiyiiNS1_21identity_decomposer_tEEEvPT5_SB_PT3_PKSC_PT1_PKSG_PT2_PKSK_T4_iiT6__param_9];
	shfl.sync.idx.b32	%r1250|%p122, %r2237, %r271, 31, -1;
	add.s32 	%r275, %r272, %r1250;
	shr.u32 	%r1251, %r2219, %r2104;
	and.b32  	%r1247, %r1251, %r221;
	mov.b32 	%r1227, 1;
	// begin inline asm
	{
    .reg .pred p;
    and.b32 %r1225, %r1247, %r1227;    setp.ne.u32 p, %r1225, 0;
    vote.ballot.sync.b32 %r1225, p, 0xffffffff;
    @!p not.b32 %r1225, %r1225;
}

	// end inline asm
	mov.b32 	%r1230, 2;
	// begin inline asm
	{
    .reg .pred p;
    and.b32 %r1228, %r1247, %r1230;    setp.ne.u32 p, %r1228, 0;
    vote.ballot.sync.b32 %r1228, p, 0xffffffff;
    @!p not.b32 %r1228, %r1228;
}

	// end inline asm
	and.b32  	%r1252, %r1228, %r1225;
	mov.b32 	%r1233, 4;
	// begin inline asm
	{
    .reg .pred p;
    and.b32 %r1231, %r1247, %r1233;    setp.ne.u32 p, %r1231, 0;
    vote.ballot.sync.b32 %r1231, p, 0xffffffff;
    @!p not.b32 %r1231, %r1231;
}

	// end inline asm
	and.b32  	%r1253, %r1231, %r1252;
	mov.b32 	%r1236, 8;
	// begin inline asm
	{
    .reg .pred p;
    and.b32 %r1234, %r1247, %r1236;    setp.ne.u32 p, %r1234, 0;
    vote.ballot.sync.b32 %r1234, p, 0xffffffff;
    @!p not.b32 %r1234, %r1234;
}

	// end inline asm
	and.b32  	%r1254, %r1234, %r1253;
	mov.b32 	%r1239, 16;
	// begin inline asm
	{
    .reg .pred p;
    and.b32 %r1237, %r1247, %r1239;    setp.ne.u32 p, %r1237, 0;
    vote.ballot.sync.b32 %r1237, p, 0xffffffff;
    @!p not.b32 %r1237, %r1237;
}

	// end inline asm
	and.b32  	%r1255, %r1237, %r1254;
	mov.b32 	%r1242, 32;
	// begin inline asm
	{
    .reg .pred p;
    and.b32 %r1240, %r1247, %r1242;    setp.ne.u32 p, %r1240, 0;
    vote.ballot.sync.b32 %r1240, p, 0xffffffff;
    @!p not.b32 %r1240, %r1240;
}

	// end inline asm
	and.b32  	%r1256, %r1240, %r1255;
	mov.b32 	%r1245, 64;
	// begin inline asm
	{
    .reg .pred p;
    and.b32 %r1243, %r1247, %r1245;    setp.ne.u32 p, %r1243, 0;
    vote.ballot.sync.b32 %r1243, p, 0xffffffff;
    @!p not.b32 %r1243, %r1243;
}

	// end inline asm
	and.b32  	%r1257, %r1243, %r1256;
	mov.b32 	%r1248, 128;
	// begin inline asm
	{
    .reg .pred p;
    and.b32 %r1246, %r1247, %r1248;    setp.ne.u32 p, %r1246, 0;
    vote.ballot.sync.b32 %r1246, p, 0xffffffff;
    @!p not.b32 %r1246, %r1246;
}

	// end inline asm
	and.b32  	%r1258, %r1246, %r1257;
	clz.b32 	%r1259, %r1258;
	sub.s32 	%r277, 31, %r1259;
	and.b32  	%r1260, %r878, %r1258;
	popc.b32 	%r278, %r1260;
	setp.ne.s32 	%p123, %r443, %r277;
	mov.b32 	%r2238, 0;
	@%p123 bra 	$L__BB13_199;
	shl.b32 	%r1265, %r1247, 2;
	add.s32 	%r1266, %r219, %r1265;
	atom.shared.add.u32 	%r2238, [%r1266], %r278;
$L__BB13_199:
	ld.param.u32 	%r2105, [_ZN3cub18CUB_300001_SM_10006detail10radix_sort29DeviceRadixSortOnesweepKernelINS1_5radix10policy_hubIiiyE10Policy1000ELNS0_9SortOrderE0EiiyiiNS1_21identity_decomposer_tEEEvPT5_SB_PT3_PKSC_PT1_PKSG_PT2_PKSK_T4_iiT6__param_9];
	shfl.sync.idx.b32	%r1292|%p124, %r2238, %r277, 31, -1;
	add.s32 	%r281, %r278, %r1292;
	shr.u32 	%r1293, %r2218, %r2105;
	and.b32  	%r1289, %r1293, %r221;
	mov.b32 	%r1269, 1;
	// begin inline asm
	{
    .reg .pred p;
    and.b32 %r1267, %r1289, %r1269;    setp.ne.u32 p, %r1267, 0;
    vote.ballot.sync.b32 %r1267, p, 0xffffffff;
    @!p not.b32 %r1267, %r1267;
}

	// end inline asm
	mov.b32 	%r1272, 2;
	// begin inline asm
	{
    .reg .pred p;
    and.b32 %r1270, %r1289, %r1272;    setp.ne.u32 p, %r1270, 0;
    vote.ballot.sync.b32 %r1270, p, 0xffffffff;
    @!p not.b32 %r1270, %r1270;
}

	// end inline asm
	and.b32  	%r1294, %r1270, %r1267;
	mov.b32 	%r1275, 4;
	// begin inline asm
	{
    .reg .pred p;
    and.b32 %r1273, %r1289, %r1275;    setp.ne.u32 p, %r1273, 0;
    vote.ballot.sync.b32 %r1273, p, 0xffffffff;
    @!p not.b32 %r1273, %r1273;
}

	// end inline asm
	and.b32  	%r1295, %r1273, %r1294;
	mov.b32 	%r1278, 8;
	// begin inline asm
	{
    .reg .pred p;
    and.b32 %r1276, %r1289, %r1278;    setp.ne.u32 p, %r1276, 0;
    vote.ballot.sync.b32 %r1276, p, 0xffffffff;
    @!p not.b32 %r1276, %r1276;
}

	// end inline asm
	and.b32  	%r1296, %r1276, %r1295;
	mov.b32 	%r1281, 16;
	// begin inline asm
	{
    .reg .pred p;
    and.b32 %r1279, %r1289, %r1281;    setp.ne.u32 p, %r1279, 0;
    vote.ballot.sync.b32 %r1279, p, 0xffffffff;
    @!p not.b32 %r1279, %r1279;
}

	// end inline asm
	and.b32  	%r1297, %r1279, %r1296;
	mov.b32 	%r1284, 32;
	// begin inline asm
	{
    .reg .pred p;
    and.b32 %r1282, %r1289, %r1284;    setp.ne.u32 p, %r1282, 0;
    vote.ballot.sync.b32 %r1282, p, 0xffffffff;
    @!p not.b32 %r1282, %r1282;
}

	// end inline asm
	and.b32  	%r1298, %r1282, %r1297;
	mov.b32 	%r1287, 64;
	// begin inline asm
	{
    .reg .pred p;
    and.b32 %r1285, %r1289, %r1287;    setp.ne.u32 p, %r1285, 0;
    vote.ballot.sync.b32 %r1285, p, 0xffffffff;
    @!p not.b32 %r1285, %r1285;
}

	// end inline asm
	and.b32  	%r1299, %r1285, %r1298;
	mov.b32 	%r1290, 128;
	// begin inline asm
	{
    .reg .pred p;
    and.b32 %r1288, %r1289, %r1290;    setp.ne.u32 p, %r1288, 0;
    vote.ballot.sync.b32 %r1288, p, 0xffffffff;
    @!p not.b32 %r1288, %r1288;
}

	// end inline asm
	and.b32  	%r1300, %r1288, %r1299;
	clz.b32 	%r1301, %r1300;
	sub.s32 	%r283, 31, %r1301;
	and.b32  	%r1302, %r878, %r1300;
	popc.b32 	%r284, %r1302;
	setp.ne.s32 	%p125, %r443, %r283;
	mov.b32 	%r2239, 0;
	@%p125 bra 	$L__BB13_201;
	shl.b32 	%r1307, %r1289, 2;
	add.s32 	%r1308, %r219, %r1307;
	atom.shared.add.u32 	%r2239, [%r1308], %r284;
$L__BB13_201:
	ld.param.u32 	%r2106, [_ZN3cub18CUB_300001_SM_10006detail10radix_sort29DeviceRadixSortOnesweepKernelINS1_5radix10policy_hubIiiyE10Policy1000ELNS0_9SortOrderE0EiiyiiNS1_21identity_decomposer_tEEEvPT5_SB_PT3_PKSC_PT1_PKSG_PT2_PKSK_T4_iiT6__param_9];
	shfl.sync.idx.b32	%r1334|%p126, %r2239, %r283, 31, -1;
	add.s32 	%r287, %r284, %r1334;
	shr.u32 	%r1335, %r2217, %r2106;
	and.b32  	%r1331, %r1335, %r221;
	mov.b32 	%r1311, 1;
	// begin inline asm
	{
    .reg .pred p;
    and.b32 %r1309, %r1331, %r1311;    setp.ne.u32 p, %r1309, 0;
    vote.ballot.sync.b32 %r1309, p, 0xffffffff;
    @!p not.b32 %r1309, %r1309;
}

	// end inline asm
	mov.b32 	%r1314, 2;
	// begin inline asm
	{
    .reg .pred p;
    and.b32 %r1312, %r1331, %r1314;    setp.ne.u32 p, %r1312, 0;
    vote.ballot.sync.b32 %r1312, p, 0xffffffff;
    @!p not.b32 %r1312, %r1312;
}

	// end inline asm
	and.b32  	%r1336, %r1312, %r1309;
	mov.b32 	%r1317, 4;
	// begin inline asm
	{
    .reg .pred p;
    and.b32 %r1315, %r1331, %r1317;    setp.ne.u32 p, %r1315, 0;
    vote.ballot.sync.b32 %r1315, p, 0xffffffff;
    @!p not.b32 %r1315, %r1315;
}

	// end inline asm
	and.b32  	%r1337, %r1315, %r1336;
	mov.b32 	%r1320, 8;
	// begin inline asm
	{
    .reg .pred p;
    and.b32 %r1318, %r1331, %r1320;    setp.ne.u32 p, %r1318, 0;
    vote.ballot.sync.b32 %r1318, p, 0xffffffff;
    @!p not.b32 %r1318, %r1318;
}

	// end inline asm
	and.b32  	%r1338, %r1318, %r1337;
	mov.b32 	%r1323, 16;
	// begin inline asm
	{
    .reg .pred p;
    and.b32 %r1321, %r1331, %r1323;    setp.ne.u32 p, %r1321, 0;
    vote.ballot.sync.b32 %r1321, p, 0xffffffff;
    @!p not.b32 %r1321, %r1321;
}

	// end inline asm
	and.b32  	%r1339, %r1321, %r1338;
	mov.b32 	%r1326, 32;
	// begin inline asm
	{
    .reg .pred p;
    and.b32 %r1324, %r1331, %r1326;    setp.ne.u32 p, %r1324, 0;
    vote.ballot.sync.b32 %r1324, p, 0xffffffff;
    @!p not.b32 %r1324, %r1324;
}

	// end inline asm
	and.b32  	%r1340, %r1324, %r1339;
	mov.b32 	%r1329, 64;
	// begin inline asm
	{
    .reg .pred p;
    and.b32 %r1327, %r1331, %r1329;    setp.ne.u32 p, %r1327, 0;
    vote.ballot.sync.b32 %r1327, p, 0xffffffff;
    @!p not.b32 %r1327, %r1327;
}

	// end inline asm
	and.b32  	%r1341, %r1327, %r1340;
	mov.b32 	%r1332, 128;
	// begin inline asm
	{
    .reg .pred p;
    and.b32 %r1330, %r1331, %r1332;    setp.ne.u32 p, %r1330, 0;
    vote.ballot.sync.b32 %r1330, p, 0xffffffff;
    @!p not.b32 %r1330, %r1330;
}

	// end inline asm
	and.b32  	%r1342, %r1330, %r1341;
	clz.b32 	%r1343, %r1342;
	sub.s32 	%r289, 31, %r1343;
	and.b32  	%r1344, %r878, %r1342;
	popc.b32 	%r290, %r1344;
	setp.ne.s32 	%p127, %r443, %r289;
	mov.b32 	%r2240, 0;
	@%p127 bra 	$L__BB13_203;
	shl.b32 	%r1349, %r1331, 2;
	add.s32 	%r1350, %r219, %r1349;
	atom.shared.add.u32 	%r2240, [%r1350], %r290;
$L__BB13_203:
	ld.param.u32 	%r2107, [_ZN3cub18CUB_300001_SM_10006detail10radix_sort29DeviceRadixSortOnesweepKernelINS1_5radix10policy_hubIiiyE10Policy1000ELNS0_9SortOrderE0EiiyiiNS1_21identity_decomposer_tEEEvPT5_SB_PT3_PKSC_PT1_PKSG_PT2_PKSK_T4_iiT6__param_9];
	shfl.sync.idx.b32	%r1376|%p128, %r2240, %r289, 31, -1;
	add.s32 	%r293, %r290, %r1376;
	shr.u32 	%r1377, %r2216, %r2107;
	and.b32  	%r1373, %r1377, %r221;
	mov.b32 	%r1353, 1;
	// begin inline asm
	{
    .reg .pred p;
    and.b32 %r1351, %r1373, %r1353;    setp.ne.u32 p, %r1351, 0;
    vote.ballot.sync.b32 %r1351, p, 0xffffffff;
    @!p not.b32 %r1351, %r1351;
}

	// end inline asm
	mov.b32 	%r1356, 2;
	// begin inline asm
	{
    .reg .pred p;
    and.b32 %r1354, %r1373, %r1356;    setp.ne.u32 p, %r1354, 0;
    vote.ballot.sync.b32 %r1354, p, 0xffffffff;
    @!p not.b32 %r1354, %r1354;
}

	// end inline asm
	and.b32  	%r1378, %r1354, %r1351;
	mov.b32 	%r1359, 4;
	// begin inline asm
	{
    .reg .pred p;
    and.b32 %r1357, %r1373, %r1359;    setp.ne.u32 p, %r1357, 0;
    vote.ballot.sync.b32 %r1357, p, 0xffffffff;
    @!p not.b32 %r1357, %r1357;
}

	// end inline asm
	and.b32  	%r1379, %r1357, %r1378;
	mov.b32 	%r1362, 8;
	// begin inline asm
	{
    .reg .pred p;
    and.b32 %r1360, %r1373, %r1362;    setp.ne.u32 p, %r1360, 0;
    vote.ballot.sync.b32 %r1360, p, 0xffffffff;
    @!p not.b32 %r1360, %r1360;
}

	// end inline asm
	and.b32  	%r1380, %r1360, %r1379;
	mov.b32 	%r1365, 16;
	// begin inline asm
	{
    .reg .pred p;
    and.b32 %r1363, %r1373, %r1365;    setp.ne.u32 p, %r1363, 0;
    vote.ballot.sync.b32 %r1363, p, 0xffffffff;
    @!p not.b32 %r1363, %r1363;
}

	// end inline asm
	and.b32  	%r1381, %r1363, %r1380;
	mov.b32 	%r1368, 32;
	// begin inline asm
	{
    .reg .pred p;
    and.b32 %r1366, %r1373, %r1368;    setp.ne.u32 p, %r1366, 0;
    vote.ballot.sync.b32 %r1366, p, 0xffffffff;
    @!p not.b32 %r1366, %r1366;
}

	// end inline asm
	and.b32  	%r1382, %r1366, %r1381;
	mov.b32 	%r1371, 64;
	// begin inline asm
	{
    .reg .pred p;
    and.b32 %r1369, %r1373, %r1371;    setp.ne.u32 p, %r1369, 0;
    vote.ballot.sync.b32 %r1369, p, 0xffffffff;
    @!p not.b32 %r1369, %r1369;
}

	// end inline asm
	and.b32  	%r1383, %r1369, %r1382;
	mov.b32 	%r1374, 128;
	// begin inline asm
	{
    .reg .pred p;
    and.b32 %r1372, %r1373, %r1374;    setp.ne.u32 p, %r1372, 0;
    vote.ballot.sync.b32 %r1372, p, 0xffffffff;
    @!p not.b32 %r1372, %r1372;
}

	// end inline asm
	and.b32  	%r1384, %r1372, %r1383;
	clz.b32 	%r1385, %r1384;
	sub.s32 	%r295, 31, %r1385;
	and.b32  	%r1386, %r878, %r1384;
	popc.b32 	%r296, %r1386;
	setp.ne.s32 	%p129, %r443, %r295;
	mov.b32 	%r2241, 0;
	@%p129 bra 	$L__BB13_205;
	shl.b32 	%r1391, %r1373, 2;
	add.s32 	%r1392, %r219, %r1391;
	atom.shared.add.u32 	%r2241, [%r1392], %r296;
$L__BB13_205:
	ld.param.u32 	%r2108, [_ZN3cub18CUB_300001_SM_10006detail10radix_sort29DeviceRadixSortOnesweepKernelINS1_5radix10policy_hubIiiyE10Policy1000ELNS0_9SortOrderE0EiiyiiNS1_21identity_decomposer_tEEEvPT5_SB_PT3_PKSC_PT1_PKSG_PT2_PKSK_T4_iiT6__param_9];
	shfl.sync.idx.b32	%r1418|%p130, %r2241, %r295, 31, -1;
	add.s32 	%r299, %r296, %r1418;
	shr.u32 	%r1419, %r2215, %r2108;
	and.b32  	%r1415, %r1419, %r221;
	mov.b32 	%r1395, 1;
	// begin inline asm
	{
    .reg .pred p;
    and.b32 %r1393, %r1415, %r1395;    setp.ne.u32 p, %r1393, 0;
    vote.ballot.sync.b32 %r1393, p, 0xffffffff;
    @!p not.b32 %r1393, %r1393;
}

	// end inline asm
	mov.b32 	%r1398, 2;
	// begin inline asm
	{
    .reg .pred p;
    and.b32 %r1396, %r1415, %r1398;    setp.ne.u32 p, %r1396, 0;
    vote.ballot.sync.b32 %r1396, p, 0xffffffff;
    @!p not.b32 %r1396, %r1396;
}

	// end inline asm
	and.b32  	%r1420, %r1396, %r1393;
	mov.b32 	%r1401, 4;
	// begin inline asm
	{
    .reg .pred p;
    and.b32 %r1399, %r1415, %r1401;    setp.ne.u32 p, %r1399, 0;
    vote.ballot.sync.b32 %r1399, p, 0xffffffff;
    @!p not.b32 %r1399, %r1399;
}

	// end inline asm
	and.b32  	%r1421, %r1399, %r1420;
	mov.b32 	%r1404, 8;
	// begin inline asm
	{
    .reg .pred p;
    and.b32 %r1402, %r1415, %r1404;    setp.ne.u32 p, %r1402, 0;
    vote.ballot.sync.b32 %r1402, p, 0xffffffff;
    @!p not.b32 %r1402, %r1402;
}

	// end inline asm
	and.b32  	%r1422, %r1402, %r1421;
	mov.b32 	%r1407, 16;
	// begin inline asm
	{
    .reg .pred p;
    and.b32 %r1405, %r1415, %r1407;    setp.ne.u32 p, %r1405, 0;
    vote.ballot.sync.b32 %r1405, p, 0xffffffff;
    @!p not.b32 %r1405, %r1405;
}

	// end inline asm
	and.b32  	%r1423, %r1405, %r1422;
	mov.b32 	%r1410, 32;
	// begin inline asm
	{
    .reg .pred p;
    and.b32 %r1408, %r1415, %r1410;    setp.ne.u32 p, %r1408, 0;
    vote.ballot.sync.b32 %r1408, p, 0xffffffff;
    @!p not.b32 %r1408, %r1408;
}

	// end inline asm
	and.b32  	%r1424, %r1408, %r1423;
	mov.b32 	%r1413, 64;
	// begin inline asm
	{
    .reg .pred p;
    and.b32 %r1411, %r1415, %r1413;    setp.ne.u32 p, %r1411, 0;
    vote.ballot.sync.b32 %r1411, p, 0xffffffff;
    @!p not.b32 %r1411, %r1411;
}

	// end inline asm
	and.b32  	%r1425, %r1411, %r1424;
	mov.b32 	%r1416, 128;
	// begin inline asm
	{
    .reg .pred p;
    and.b32 %r1414, %r1415, %r1416;    setp.ne.u32 p, %r1414, 0;
    vote.ballot.sync.b32 %r1414, p, 0xffffffff;
    @!p not.b32 %r1414, %r1414;
}

	// end inline asm
	and.b32  	%r1426, %r1414, %r1425;
	clz.b32 	%r1427, %r1426;
	sub.s32 	%r301, 31, %r1427;
	and.b32  	%r1428, %r878, %r1426;
	popc.b32 	%r302, %r1428;
	setp.ne.s32 	%p131, %r443, %r301;
	mov.b32 	%r2242, 0;
	@%p131 bra 	$L__BB13_207;
	shl.b32 	%r1433, %r1415, 2;
	add.s32 	%r1434, %r219, %r1433;
	atom.shared.add.u32 	%r2242, [%r1434], %r302;
$L__BB13_207:
	ld.param.u32 	%r2109, [_ZN3cub18CUB_300001_SM_10006detail10radix_sort29DeviceRadixSortOnesweepKernelINS1_5radix10policy_hubIiiyE10Policy1000ELNS0_9SortOrderE0EiiyiiNS1_21identity_decomposer_tEEEvPT5_SB_PT3_PKSC_PT1_PKSG_PT2_PKSK_T4_iiT6__param_9];
	shfl.sync.idx.b32	%r1460|%p132, %r2242, %r301, 31, -1;
	add.s32 	%r305, %r302, %r1460;
	shr.u32 	%r1461, %r2214, %r2109;
	and.b32  	%r1457, %r1461, %r221;
	mov.b32 	%r1437, 1;
	// begin inline asm
	{
    .reg .pred p;
    and.b32 %r1435, %r1457, %r1437;    setp.ne.u32 p, %r1435, 0;
    vote.ballot.sync.b32 %r1435, p, 0xffffffff;
    @!p not.b32 %r1435, %r1435;
}

	// end inline asm
	mov.b32 	%r1440, 2;
	// begin inline asm
	{
    .reg .pred p;
    and.b32 %r1438, %r1457, %r1440;    setp.ne.u32 p, %r1438, 0;
    vote.ballot.sync.b32 %r1438, p, 0xffffffff;
    @!p not.b32 %r1438, %r1438;
}

	// end inline asm
	and.b32  	%r1462, %r1438, %r1435;
	mov.b32 	%r1443, 4;
	// begin inline asm
	{
    .reg .pred p;
    and.b32 %r1441, %r1457, %r1443;    setp.ne.u32 p, %r1441, 0;
    vote.ballot.sync.b32 %r1441, p, 0xffffffff;
    @!p not.b32 %r1441, %r1441;
}

	// end inline asm
	and.b32  	%r1463, %r1441, %r1462;
	mov.b32 	%r1446, 8;
	// begin inline asm
	{
    .reg .pred p;
    and.b32 %r1444, %r1457, %r1446;    setp.ne.u32 p, %r1444, 0;
    vote.ballot.sync.b32 %r1444, p, 0xffffffff;
    @!p not.b32 %r1444, %r1444;
}

	// end inline asm
	and.b32  	%r1464, %r1444, %r1463;
	mov.b32 	%r1449, 16;
	// begin inline asm
	{
    .reg .pred p;
    and.b32 %r1447, %r1457, %r1449;    setp.ne.u32 p, %r1447, 0;
    vote.ballot.sync.b32 %r1447, p, 0xffffffff;
    @!p not.b32 %r1447, %r1447;
}

	// end inline asm
	and.b32  	%r1465, %r1447, %r1464;
	mov.b32 	%r1452, 32;
	// begin inline asm
	{
    .reg .pred p;
    and.b32 %r1450, %r1457, %r1452;    setp.ne.u32 p, %r1450, 0;
    vote.ballot.sync.b32 %r1450, p, 0xffffffff;
    @!p not.b32 %r1450, %r1450;
}

	// end inline asm
	and.b32  	%r1466, %r1450, %r1465;
	mov.b32 	%r1455, 64;
	// begin inline asm
	{
    .reg .pred p;
    and.b32 %r1453, %r1457, %r1455;    setp.ne.u32 p, %r1453, 0;
    vote.ballot.sync.b32 %r1453, p, 0xffffffff;
    @!p not.b32 %r1453, %r1453;
}

	// end inline asm
	and.b32  	%r1467, %r1453, %r1466;
	mov.b32 	%r1458, 128;
	// begin inline asm
	{
    .reg .pred p;
    and.b32 %r1456, %r1457, %r1458;    setp.ne.u32 p, %r1456, 0;
    vote.ballot.sync.b32 %r1456, p, 0xffffffff;
    @!p not.b32 %r1456, %r1456;
}

	// end inline asm
	and.b32  	%r1468, %r1456, %r1467;
	clz.b32 	%r1469, %r1468;
	sub.s32 	%r307, 31, %r1469;
	and.b32  	%r1470, %r878, %r1468;
	popc.b32 	%r308, %r1470;
	setp.ne.s32 	%p133, %r443, %r307;
	mov.b32 	%r2243, 0;
	@%p133 bra 	$L__BB13_209;
	shl.b32 	%r1475, %r1457, 2;
	add.s32 	%r1476, %r219, %r1475;
	atom.shared.add.u32 	%r2243, [%r1476], %r308;
$L__BB13_209:
	ld.param.u32 	%r2110, [_ZN3cub18CUB_300001_SM_10006detail10radix_sort29DeviceRadixSortOnesweepKernelINS1_5radix10policy_hubIiiyE10Policy1000ELNS0_9SortOrderE0EiiyiiNS1_21identity_decomposer_tEEEvPT5_SB_PT3_PKSC_PT1_PKSG_PT2_PKSK_T4_iiT6__param_9];
	shfl.sync.idx.b32	%r1502|%p134, %r2243, %r307, 31, -1;
	add.s32 	%r311, %r308, %r1502;
	shr.u32 	%r1503, %r2213, %r2110;
	and.b32  	%r1499, %r1503, %r221;
	mov.b32 	%r1479, 1;
	// begin inline asm
	{
    .reg .pred p;
    and.b32 %r1477, %r1499, %r1479;    setp.ne.u32 p, %r1477, 0;
    vote.ballot.sync.b32 %r1477, p, 0xffffffff;
    @!p not.b32 %r1477, %r1477;
}

	// end inline asm
	mov.b32 	%r1482, 2;
	// begin inline asm
	{
    .reg .pred p;
    and.b32 %r1480, %r1499, %r1482;    setp.ne.u32 p, %r1480, 0;
    vote.ballot.sync.b32 %r1480, p, 0xffffffff;
    @!p not.b32 %r1480, %r1480;
}

	// end inline asm
	and.b32  	%r1504, %r1480, %r1477;
	mov.b32 	%r1485, 4;
	// begin inline asm
	{
    .reg .pred p;
    and.b32 %r1483, %r1499, %r1485;    setp.ne.u32 p, %r1483, 0;
    vote.ballot.sync.b32 %r1483, p, 0xffffffff;
    @!p not.b32 %r1483, %r1483;
}

	// end inline asm
	and.b32  	%r1505, %r1483, %r1504;
	mov.b32 	%r1488, 8;
	// begin inline asm
	{
    .reg .pred p;
    and.b32 %r1486, %r1499, %r1488;    setp.ne.u32 p, %r1486, 0;
    vote.ballot.sync.b32 %r1486, p, 0xffffffff;
    @!p not.b32 %r1486, %r1486;
}

	// end inline asm
	and.b32  	%r1506, %r1486, %r1505;
	mov.b32 	%r1491, 16;
	// begin inline asm
	{
    .reg .pred p;
    and.b32 %r1489, %r1499, %r1491;    setp.ne.u32 p, %r1489, 0;
    vote.ballot.sync.b32 %r1489, p, 0xffffffff;
    @!p not.b32 %r1489, %r1489;
}

	// end inline asm
	and.b32  	%r1507, %r1489, %r1506;
	mov.b32 	%r1494, 32;
	// begin inline asm
	{
    .reg .pred p;
    and.b32 %r1492, %r1499, %r1494;    setp.ne.u32 p, %r1492, 0;
    vote.ballot.sync.b32 %r1492, p, 0xffffffff;
    @!p not.b32 %r1492, %r1492;
}

	// end inline asm
	and.b32  	%r1508, %r1492, %r1507;
	mov.b32 	%r1497, 64;
	// begin inline asm
	{
    .reg .pred p;
    and.b32 %r1495, %r1499, %r1497;    setp.ne.u32 p, %r1495, 0;
    vote.ballot.sync.b32 %r1495, p, 0xffffffff;
    @!p not.b32 %r1495, %r1495;
}

	// end inline asm
	and.b32  	%r1509, %r1495, %r1508;
	mov.b32 	%r1500, 128;
	// begin inline asm
	{
    .reg .pred p;
    and.b32 %r1498, %r1499, %r1500;    setp.ne.u32 p, %r1498, 0;
    vote.ballot.sync.b32 %r1498, p, 0xffffffff;
    @!p not.b32 %r1498, %r1498;
}

	// end inline asm
	and.b32  	%r1510, %r1498, %r1509;
	clz.b32 	%r1511, %r1510;
	sub.s32 	%r313, 31, %r1511;
	and.b32  	%r1512, %r878, %r1510;
	popc.b32 	%r314, %r1512;
	setp.ne.s32 	%p135, %r443, %r313;
	mov.b32 	%r2244, 0;
	@%p135 bra 	$L__BB13_211;
	shl.b32 	%r1517, %r1499, 2;
	add.s32 	%r1518, %r219, %r1517;
	atom.shared.add.u32 	%r2244, [%r1518], %r314;
$L__BB13_211:
	ld.param.u32 	%r2111, [_ZN3cub18CUB_300001_SM_10006detail10radix_sort29DeviceRadixSortOnesweepKernelINS1_5radix10policy_hubIiiyE10Policy1000ELNS0_9SortOrderE0EiiyiiNS1_21identity_decomposer_tEEEvPT5_SB_PT3_PKSC_PT1_PKSG_PT2_PKSK_T4_iiT6__param_9];
	shfl.sync.idx.b32	%r1544|%p136, %r2244, %r313, 31, -1;
	add.s32 	%r317, %r314, %r1544;
	shr.u32 	%r1545, %r2212, %r2111;
	and.b32  	%r1541, %r1545, %r221;
	mov.b32 	%r1521, 1;
	// begin inline asm
	{
    .reg .pred p;
    and.b32 %r1519, %r1541, %r1521;    setp.ne.u32 p, %r1519, 0;
    vote.ballot.sync.b32 %r1519, p, 0xffffffff;
    @!p not.b32 %r1519, %r1519;
}

	// end inline asm
	mov.b32 	%r1524, 2;
	// begin inline asm
	{
    .reg .pred p;
    and.b32 %r1522, %r1541, %r1524;    setp.ne.u32 p, %r1522, 0;
    vote.ballot.sync.b32 %r1522, p, 0xffffffff;
    @!p not.b32 %r1522, %r1522;
}

	// end inline asm
	and.b32  	%r1546, %r1522, %r1519;
	mov.b32 	%r1527, 4;
	// begin inline asm
	{
    .reg .pred p;
    and.b32 %r1525, %r1541, %r1527;    setp.ne.u32 p, %r1525, 0;
    vote.ballot.sync.b32 %r1525, p, 0xffffffff;
    @!p not.b32 %r1525, %r1525;
}

	// end inline asm
	and.b32  	%r1547, %r1525, %r1546;
	mov.b32 	%r1530, 8;
	// begin inline asm
	{
    .reg .pred p;
    and.b32 %r1528, %r1541, %r1530;    setp.ne.u32 p, %r1528, 0;
    vote.ballot.sync.b32 %r1528, p, 0xffffffff;
    @!p not.b32 %r1528, %r1528;
}

	// end inline asm
	and.b32  	%r1548, %r1528, %r1547;
	mov.b32 	%r1533, 16;
	// begin inline asm
	{
    .reg .pred p;
    and.b32 %r1531, %r1541, %r1533;    setp.ne.u32 p, %r1531, 0;
    vote.ballot.sync.b32 %r1531, p, 0xffffffff;
    @!p not.b32 %r1531, %r1531;
}

	// end inline asm
	and.b32  	%r1549, %r1531, %r1548;
	mov.b32 	%r1536, 32;
	// begin inline asm
	{
    .reg .pred p;
    and.b32 %r1534, %r1541, %r1536;    setp.ne.u32 p, %r1534, 0;
    vote.ballot.sync.b32 %r1534, p, 0xffffffff;
    @!p not.b32 %r1534, %r1534;
}

	// end inline asm
	and.b32  	%r1550, %r1534, %r1549;
	mov.b32 	%r1539, 64;
	// begin inline asm
	{
    .reg .pred p;
    and.b32 %r1537, %r1541, %r1539;    setp.ne.u32 p, %r1537, 0;
    vote.ballot.sync.b32 %r1537, p, 0xffffffff;
    @!p not.b32 %r1537, %r1537;
}

	// end inline asm
	and.b32  	%r1551, %r1537, %r1550;
	mov.b32 	%r1542, 128;
	// begin inline asm
	{
    .reg .pred p;
    and.b32 %r1540, %r1541, %r1542;    setp.ne.u32 p, %r1540, 0;
    vote.ballot.sync.b32 %r1540, p, 0xffffffff;
    @!p not.b32 %r1540, %r1540;
}

	// end inline asm
	and.b32  	%r1552, %r1540, %r1551;
	clz.b32 	%r1553, %r1552;
	sub.s32 	%r319, 31, %r1553;
	and.b32  	%r1554, %r878, %r1552;
	popc.b32 	%r320, %r1554;
	setp.ne.s32 	%p137, %r443, %r319;
	mov.b32 	%r2245, 0;
	@%p137 bra 	$L__BB13_213;
	shl.b32 	%r1559, %r1541, 2;
	add.s32 	%r1560, %r219, %r1559;
	atom.shared.add.u32 	%r2245, [%r1560], %r320;
$L__BB13_213:
	setp.gt.u32 	%p138, %r1, 255;
	shfl.sync.idx.b32	%r1561|%p139, %r2245, %r319, 31, -1;
	add.s32 	%r1562, %r320, %r1561;
	bar.sync 	0;
	shl.b32 	%r1563, %r227, 2;
	add.s32 	%r323, %r783, %r1563;
	st.shared.u32 	[%r323+-4], %r2228;
	shl.b32 	%r1565, %r233, 2;
	add.s32 	%r324, %r783, %r1565;
	st.shared.u32 	[%r324+-4], %r2227;
	shl.b32 	%r1566, %r239, 2;
	add.s32 	%r325, %r783, %r1566;
	st.shared.u32 	[%r325+-4], %r2226;
	shl.b32 	%r1567, %r245, 2;
	add.s32 	%r326, %r783, %r1567;
	st.shared.u32 	[%r326+-4], %r2225;
	shl.b32 	%r1568, %r251, 2;
	add.s32 	%r327, %r783, %r1568;
	st.shared.u32 	[%r327+-4], %r2224;
	shl.b32 	%r1569, %r257, 2;
	add.s32 	%r328, %r783, %r1569;
	st.shared.u32 	[%r328+-4], %r2223;
	shl.b32 	%r1570, %r263, 2;
	add.s32 	%r329, %r783, %r1570;
	st.shared.u32 	[%r329+-4], %r2222;
	shl.b32 	%r1571, %r269, 2;
	add.s32 	%r330, %r783, %r1571;
	st.shared.u32 	[%r330+-4], %r2221;
	shl.b32 	%r1572, %r275, 2;
	add.s32 	%r331, %r783, %r1572;
	st.shared.u32 	[%r331+-4], %r2220;
	shl.b32 	%r1573, %r281, 2;
	add.s32 	%r332, %r783, %r1573;
	st.shared.u32 	[%r332+-4], %r2219;
	shl.b32 	%r1574, %r287, 2;
	add.s32 	%r333, %r783, %r1574;
	st.shared.u32 	[%r333+-4], %r2218;
	shl.b32 	%r1575, %r293, 2;
	add.s32 	%r334, %r783, %r1575;
	st.shared.u32 	[%r334+-4], %r2217;
	shl.b32 	%r1576, %r299, 2;
	add.s32 	%r335, %r783, %r1576;
	st.shared.u32 	[%r335+-4], %r2216;
	shl.b32 	%r1577, %r305, 2;
	add.s32 	%r336, %r783, %r1577;
	st.shared.u32 	[%r336+-4], %r2215;
	shl.b32 	%r1578, %r311, 2;
	add.s32 	%r337, %r783, %r1578;
	st.shared.u32 	[%r337+-4], %r2214;
	shl.b32 	%r1579, %r317, 2;
	add.s32 	%r338, %r783, %r1579;
	st.shared.u32 	[%r338+-4], %r2213;
	shl.b32 	%r1580, %r1562, 2;
	add.s32 	%r339, %r783, %r1580;
	st.shared.u32 	[%r339+-4], %r2212;
	shl.b32 	%r1581, %r1, 3;
	add.s32 	%r1582, %r783, %r1581;
	add.s32 	%r340, %r1582, 26112;
	@%p138 bra 	$L__BB13_221;
	ld.param.u64 	%rd437, [_ZN3cub18CUB_300001_SM_10006detail10radix_sort29DeviceRadixSortOnesweepKernelINS1_5radix10policy_hubIiiyE10Policy1000ELNS0_9SortOrderE0EiiyiiNS1_21identity_decomposer_tEEEvPT5_SB_PT3_PKSC_PT1_PKSG_PT2_PKSK_T4_iiT6__param_3];
	cvta.to.global.u64 	%rd93, %rd437;
	shl.b64 	%rd94, %rd9, 3;
	add.s64 	%rd95, %rd93, %rd94;
	ld.global.u64 	%rd96, [%rd95];
	cvt.s64.s32 	%rd97, %r218;
	sub.s64 	%rd456, %rd96, %rd97;
	st.shared.u64 	[%r340], %rd456;
	setp.lt.s32 	%p140, %r3, 1;
	mov.u32 	%r2249, %r2174;
	@%p140 bra 	$L__BB13_220;
	mov.b32 	%r2247, -1;
	mov.u32 	%r2246, %r3;
	mov.u32 	%r2249, %r2174;
$L__BB13_216:
	ld.param.u64 	%rd430, [_ZN3cub18CUB_300001_SM_10006detail10radix_sort29DeviceRadixSortOnesweepKernelINS1_5radix10policy_hubIiiyE10Policy1000ELNS0_9SortOrderE0EiiyiiNS1_21identity_decomposer_tEEEvPT5_SB_PT3_PKSC_PT1_PKSG_PT2_PKSK_T4_iiT6__param_0];
	add.s32 	%r344, %r2246, -1;
	shl.b32 	%r1584, %r344, 8;
	add.s32 	%r1585, %r1584, %r1;
	cvta.to.global.u64 	%rd98, %rd430;
	mul.wide.s32 	%rd99, %r1585, 4;
	add.s64 	%rd19, %rd98, %rd99;
$L__BB13_217:
	membar.cta;
	ld.volatile.global.u32 	%r345, [%rd19];
	setp.eq.s32 	%p141, %r345, 0;
	@%p141 bra 	$L__BB13_217;
	and.b32  	%r1586, %r345, 1073741823;
	add.s32 	%r2249, %r1586, %r2249;
	setp.gt.s32 	%p142, %r345, -1;
	vote.sync.ballot.b32 	%r2247, %p142, %r2247;
	setp.gt.u32 	%p144, %r2246, 1;
	and.pred  	%p145, %p142, %p144;
	mov.u32 	%r2246, %r344;
	@%p145 bra 	$L__BB13_216;
	ld.shared.u64 	%rd456, [%r340];
$L__BB13_220:
	ld.param.u64 	%rd431, [_ZN3cub18CUB_300001_SM_10006detail10radix_sort29DeviceRadixSortOnesweepKernelINS1_5radix10policy_hubIiiyE10Policy1000ELNS0_9SortOrderE0EiiyiiNS1_21identity_decomposer_tEEEvPT5_SB_PT3_PKSC_PT1_PKSG_PT2_PKSK_T4_iiT6__param_0];
	or.b32  	%r1587, %r2249, -2147483648;
	cvta.to.global.u64 	%rd100, %rd431;
	shl.b32 	%r1588, %r3, 8;
	add.s32 	%r1589, %r1588, %r1;
	mul.wide.s32 	%rd101, %r1589, 4;
	add.s64 	%rd102, %rd100, %rd101;
	st.volatile.global.u32 	[%rd102], %r1587;
	sub.s32 	%r1590, %r2249, %r2174;
	cvt.s64.s32 	%rd103, %r1590;
	add.s64 	%rd104, %rd456, %rd103;
	st.shared.u64 	[%r340], %rd104;
$L__BB13_221:
	ld.param.u32 	%r2087, [_ZN3cub18CUB_300001_SM_10006detail10radix_sort29DeviceRadixSortOnesweepKernelINS1_5radix10policy_hubIiiyE10Policy1000ELNS0_9SortOrderE0EiiyiiNS1_21identity_decomposer_tEEEvPT5_SB_PT3_PKSC_PT1_PKSG_PT2_PKSK_T4_iiT6__param_8];
	ld.param.u64 	%rd434, [_ZN3cub18CUB_300001_SM_10006detail10radix_sort29DeviceRadixSortOnesweepKernelINS1_5radix10policy_hubIiiyE10Policy1000ELNS0_9SortOrderE0EiiyiiNS1_21identity_decomposer_tEEEvPT5_SB_PT3_PKSC_PT1_PKSG_PT2_PKSK_T4_iiT6__param_2];
	setp.gt.u32 	%p146, %r1, 255;
	mad.lo.s32 	%r349, %r3, 6528, 6528;
	setp.lt.s32 	%p147, %r349, %r2087;
	setp.eq.s64 	%p148, %rd434, 0;
	or.pred  	%p149, %p148, %p147;
	or.pred  	%p150, %p146, %p149;
	@%p150 bra 	$L__BB13_223;
	ld.param.u64 	%rd435, [_ZN3cub18CUB_300001_SM_10006detail10radix_sort29DeviceRadixSortOnesweepKernelINS1_5radix10policy_hubIiiyE10Policy1000ELNS0_9SortOrderE0EiiyiiNS1_21identity_decomposer_tEEEvPT5_SB_PT3_PKSC_PT1_PKSG_PT2_PKSK_T4_iiT6__param_2];
	ld.shared.u64 	%rd105, [%r340];
	cvt.s64.s32 	%rd106, %r2174;
	cvt.s64.s32 	%rd107, %r218;
	add.s64 	%rd108, %rd107, %rd106;
	add.s64 	%rd109, %rd108, %rd105;
	cvta.to.global.u64 	%rd110, %rd435;
	shl.b64 	%rd111, %rd9, 3;
	add.s64 	%rd112, %rd110, %rd111;
	st.global.u64 	[%rd112], %rd109;
$L__BB13_223:
	ld.param.u32 	%r2088, [_ZN3cub18CUB_300001_SM_10006detail10radix_sort29DeviceRadixSortOnesweepKernelINS1_5radix10policy_hubIiiyE10Policy1000ELNS0_9SortOrderE0EiiyiiNS1_21identity_decomposer_tEEEvPT5_SB_PT3_PKSC_PT1_PKSG_PT2_PKSK_T4_iiT6__param_8];
	ld.param.u64 	%rd438, [_ZN3cub18CUB_300001_SM_10006detail10radix_sort29DeviceRadixSortOnesweepKernelINS1_5radix10policy_hubIiiyE10Policy1000ELNS0_9SortOrderE0EiiyiiNS1_21identity_decomposer_tEEEvPT5_SB_PT3_PKSC_PT1_PKSG_PT2_PKSK_T4_iiT6__param_4];
	cvta.to.global.u64 	%rd22, %rd438;
	shl.b32 	%r1591, %r1, 2;
	add.s32 	%r350, %r783, %r1591;
	setp.gt.s32 	%p151, %r349, %r2088;
	bar.sync 	0;
	@%p151 bra 	$L__BB13_225;
	ld.param.u32 	%r2112, [_ZN3cub18CUB_300001_SM_10006detail10radix_sort29DeviceRadixSortOnesweepKernelINS1_5radix10policy_hubIiiyE10Policy1000ELNS0_9SortOrderE0EiiyiiNS1_21identity_decomposer_tEEEvPT5_SB_PT3_PKSC_PT1_PKSG_PT2_PKSK_T4_iiT6__param_9];
	ld.shared.u32 	%r1593, [%r350];
	shr.u32 	%r1594, %r1593, %r2112;
	and.b32  	%r1595, %r1594, %r221;
	shl.b32 	%r1596, %r1595, 3;
	add.s32 	%r1598, %r783, 26112;
	add.s32 	%r1599, %r1598, %r1596;
	ld.shared.u64 	%rd113, [%r1599];
	add.s64 	%rd114, %rd113, %rd9;
	xor.b32  	%r1600, %r1593, -2147483648;
	shl.b64 	%rd115, %rd114, 2;
	add.s64 	%rd116, %rd22, %rd115;
	st.global.u32 	[%rd116], %r1600;
	bar.warp.sync 	-1;
	ld.shared.u32 	%r1601, [%r350+1536];
	shr.u32 	%r1602, %r1601, %r2112;
	and.b32  	%r1603, %r1602, %r221;
	shl.b32 	%r1604, %r1603, 3;
	add.s32 	%r1605, %r1598, %r1604;
	ld.shared.u64 	%rd117, [%r1605];
	add.s64 	%rd118, %rd117, %rd9;
	xor.b32  	%r1606, %r1601, -2147483648;
	shl.b64 	%rd119, %rd118, 2;
	add.s64 	%rd120, %rd22, %rd119;
	st.global.u32 	[%rd120+1536], %r1606;
	bar.warp.sync 	-1;
	ld.shared.u32 	%r1607, [%r350+3072];
	shr.u32 	%r1608, %r1607, %r2112;
	and.b32  	%r1609, %r1608, %r221;
	shl.b32 	%r1610, %r1609, 3;
	add.s32 	%r1611, %r1598, %r1610;
	ld.shared.u64 	%rd121, [%r1611];
	add.s64 	%rd122, %rd121, %rd9;
	xor.b32  	%r1612, %r1607, -2147483648;
	shl.b64 	%rd123, %rd122, 2;
	add.s64 	%rd124, %rd22, %rd123;
	st.global.u32 	[%rd124+3072], %r1612;
	bar.warp.sync 	-1;
	ld.shared.u32 	%r1613, [%r350+4608];
	shr.u32 	%r1614, %r1613, %r2112;
	and.b32  	%r1615, %r1614, %r221;
	shl.b32 	%r1616, %r1615, 3;
	add.s32 	%r1617, %r1598, %r1616;
	ld.shared.u64 	%rd125, [%r1617];
	add.s64 	%rd126, %rd125, %rd9;
	xor.b32  	%r1618, %r1613, -2147483648;
	shl.b64 	%rd127, %rd126, 2;
	add.s64 	%rd128, %rd22, %rd127;
	st.global.u32 	[%rd128+4608], %r1618;
	bar.warp.sync 	-1;
	ld.shared.u32 	%r1619, [%r350+6144];
	shr.u32 	%r1620, %r1619, %r2112;
	and.b32  	%r1621, %r1620, %r221;
	shl.b32 	%r1622, %r1621, 3;
	add.s32 	%r1623, %r1598, %r1622;
	ld.shared.u64 	%rd129, [%r1623];
	add.s64 	%rd130, %rd129, %rd9;
	xor.b32  	%r1624, %r1619, -2147483648;
	shl.b64 	%rd131, %rd130, 2;
	add.s64 	%rd132, %rd22, %rd131;
	st.global.u32 	[%rd132+6144], %r1624;
	bar.warp.sync 	-1;
	ld.shared.u32 	%r1625, [%r350+7680];
	shr.u32 	%r1626, %r1625, %r2112;
	and.b32  	%r1627, %r1626, %r221;
	shl.b32 	%r1628, %r1627, 3;
	add.s32 	%r1629, %r1598, %r1628;
	ld.shared.u64 	%rd133, [%r1629];
	add.s64 	%rd134, %rd133, %rd9;
	xor.b32  	%r1630, %r1625, -2147483648;
	shl.b64 	%rd135, %rd134, 2;
	add.s64 	%rd136, %rd22, %rd135;
	st.global.u32 	[%rd136+7680], %r1630;
	bar.warp.sync 	-1;
	ld.shared.u32 	%r1631, [%r350+9216];
	shr.u32 	%r1632, %r1631, %r2112;
	and.b32  	%r1633, %r1632, %r221;
	shl.b32 	%r1634, %r1633, 3;
	add.s32 	%r1635, %r1598, %r1634;
	ld.shared.u64 	%rd137, [%r1635];
	add.s64 	%rd138, %rd137, %rd9;
	xor.b32  	%r1636, %r1631, -2147483648;
	shl.b64 	%rd139, %rd138, 2;
	add.s64 	%rd140, %rd22, %rd139;
	st.global.u32 	[%rd140+9216], %r1636;
	bar.warp.sync 	-1;
	ld.shared.u32 	%r1637, [%r350+10752];
	shr.u32 	%r1638, %r1637, %r2112;
	and.b32  	%r1639, %r1638, %r221;
	shl.b32 	%r1640, %r1639, 3;
	add.s32 	%r1641, %r1598, %r1640;
	ld.shared.u64 	%rd141, [%r1641];
	add.s64 	%rd142, %rd141, %rd9;
	xor.b32  	%r1642, %r1637, -2147483648;
	shl.b64 	%rd143, %rd142, 2;
	add.s64 	%rd144, %rd22, %rd143;
	st.global.u32 	[%rd144+10752], %r1642;
	bar.warp.sync 	-1;
	ld.shared.u32 	%r1643, [%r350+12288];
	shr.u32 	%r1644, %r1643, %r2112;
	and.b32  	%r1645, %r1644, %r221;
	shl.b32 	%r1646, %r1645, 3;
	add.s32 	%r1647, %r1598, %r1646;
	ld.shared.u64 	%rd145, [%r1647];
	add.s64 	%rd146, %rd145, %rd9;
	xor.b32  	%r1648, %r1643, -2147483648;
	shl.b64 	%rd147, %rd146, 2;
	add.s64 	%rd148, %rd22, %rd147;
	st.global.u32 	[%rd148+12288], %r1648;
	bar.warp.sync 	-1;
	ld.shared.u32 	%r1649, [%r350+13824];
	shr.u32 	%r1650, %r1649, %r2112;
	and.b32  	%r1651, %r1650, %r221;
	shl.b32 	%r1652, %r1651, 3;
	add.s32 	%r1653, %r1598, %r1652;
	ld.shared.u64 	%rd149, [%r1653];
	add.s64 	%rd150, %rd149, %rd9;
	xor.b32  	%r1654, %r1649, -2147483648;
	shl.b64 	%rd151, %rd150, 2;
	add.s64 	%rd152, %rd22, %rd151;
	st.global.u32 	[%rd152+13824], %r1654;
	bar.warp.sync 	-1;
	ld.shared.u32 	%r1655, [%r350+15360];
	shr.u32 	%r1656, %r1655, %r2112;
	and.b32  	%r1657, %r1656, %r221;
	shl.b32 	%r1658, %r1657, 3;
	add.s32 	%r1659, %r1598, %r1658;
	ld.shared.u64 	%rd153, [%r1659];
	add.s64 	%rd154, %rd153, %rd9;
	xor.b32  	%r1660, %r1655, -2147483648;
	shl.b64 	%rd155, %rd154, 2;
	add.s64 	%rd156, %rd22, %rd155;
	st.global.u32 	[%rd156+15360], %r1660;
	bar.warp.sync 	-1;
	ld.shared.u32 	%r1661, [%r350+16896];
	shr.u32 	%r1662, %r1661, %r2112;
	and.b32  	%r1663, %r1662, %r221;
	shl.b32 	%r1664, %r1663, 3;
	add.s32 	%r1665, %r1598, %r1664;
	ld.shared.u64 	%rd157, [%r1665];
	add.s64 	%rd158, %rd157, %rd9;
	xor.b32  	%r1666, %r1661, -2147483648;
	shl.b64 	%rd159, %rd158, 2;
	add.s64 	%rd160, %rd22, %rd159;
	st.global.u32 	[%rd160+16896], %r1666;
	bar.warp.sync 	-1;
	ld.shared.u32 	%r1667, [%r350+18432];
	shr.u32 	%r1668, %r1667, %r2112;
	and.b32  	%r1669, %r1668, %r221;
	shl.b32 	%r1670, %r1669, 3;
	add.s32 	%r1671, %r1598, %r1670;
	ld.shared.u64 	%rd161, [%r1671];
	add.s64 	%rd162, %rd161, %rd9;
	xor.b32  	%r1672, %r1667, -2147483648;
	shl.b64 	%rd163, %rd162, 2;
	add.s64 	%rd164, %rd22, %rd163;
	st.global.u32 	[%rd164+18432], %r1672;
	bar.warp.sync 	-1;
	ld.shared.u32 	%r1673, [%r350+19968];
	shr.u32 	%r1674, %r1673, %r2112;
	and.b32  	%r1675, %r1674, %r221;
	shl.b32 	%r1676, %r1675, 3;
	add.s32 	%r1677, %r1598, %r1676;
	ld.shared.u64 	%rd165, [%r1677];
	add.s64 	%rd166, %rd165, %rd9;
	xor.b32  	%r1678, %r1673, -2147483648;
	shl.b64 	%rd167, %rd166, 2;
	add.s64 	%rd168, %rd22, %rd167;
	st.global.u32 	[%rd168+19968], %r1678;
	bar.warp.sync 	-1;
	ld.shared.u32 	%r1679, [%r350+21504];
	shr.u32 	%r1680, %r1679, %r2112;
	and.b32  	%r1681, %r1680, %r221;
	shl.b32 	%r1682, %r1681, 3;
	add.s32 	%r1683, %r1598, %r1682;
	ld.shared.u64 	%rd169, [%r1683];
	add.s64 	%rd170, %rd169, %rd9;
	xor.b32  	%r1684, %r1679, -2147483648;
	shl.b64 	%rd171, %rd170, 2;
	add.s64 	%rd172, %rd22, %rd171;
	st.global.u32 	[%rd172+21504], %r1684;
	bar.warp.sync 	-1;
	ld.shared.u32 	%r1685, [%r350+23040];
	shr.u32 	%r1686, %r1685, %r2112;
	and.b32  	%r1687, %r1686, %r221;
	shl.b32 	%r1688, %r1687, 3;
	add.s32 	%r1689, %r1598, %r1688;
	ld.shared.u64 	%rd173, [%r1689];
	add.s64 	%rd174, %rd173, %rd9;
	xor.b32  	%r1690, %r1685, -2147483648;
	shl.b64 	%rd175, %rd174, 2;
	add.s64 	%rd176, %rd22, %rd175;
	st.global.u32 	[%rd176+23040], %r1690;
	bar.warp.sync 	-1;
	ld.shared.u32 	%r1691, [%r350+24576];
	shr.u32 	%r1692, %r1691, %r2112;
	and.b32  	%r1693, %r1692, %r221;
	shl.b32 	%r1694, %r1693, 3;
	add.s32 	%r1695, %r1598, %r1694;
	ld.shared.u64 	%rd177, [%r1695];
	add.s64 	%rd178, %rd177, %rd9;
	xor.b32  	%r1696, %r1691, -2147483648;
	shl.b64 	%rd179, %rd178, 2;
	add.s64 	%rd180, %rd22, %rd179;
	st.global.u32 	[%rd180+24576], %r1696;
	bar.warp.sync 	-1;
	bra.uni 	$L__BB13_260;
$L__BB13_225:
	ld.param.u32 	%r2089, [_ZN3cub18CUB_300001_SM_10006detail10radix_sort29DeviceRadixSortOnesweepKernelINS1_5radix10policy_hubIiiyE10Policy1000ELNS0_9SortOrderE0EiiyiiNS1_21identity_decomposer_tEEEvPT5_SB_PT3_PKSC_PT1_PKSG_PT2_PKSK_T4_iiT6__param_8];
	mad.lo.s32 	%r351, %r3, -6528, %r2089;
	setp.ge.s32 	%p152, %r1, %r351;
	@%p152 bra 	$L__BB13_227;
	ld.param.u32 	%r2113, [_ZN3cub18CUB_300001_SM_10006detail10radix_sort29DeviceRadixSortOnesweepKernelINS1_5radix10policy_hubIiiyE10Policy1000ELNS0_9SortOrderE0EiiyiiNS1_21identity_decomposer_tEEEvPT5_SB_PT3_PKSC_PT1_PKSG_PT2_PKSK_T4_iiT6__param_9];
	ld.shared.u32 	%r1697, [%r350];
	shr.u32 	%r1698, %r1697, %r2113;
	and.b32  	%r1699, %r1698, %r221;
	shl.b32 	%r1700, %r1699, 3;
	add.s32 	%r1702, %r783, %r1700;
	ld.shared.u64 	%rd181, [%r1702+26112];
	xor.b32  	%r1703, %r1697, -2147483648;
	add.s64 	%rd182, %rd181, %rd9;
	shl.b64 	%rd183, %rd182, 2;
	add.s64 	%rd184, %rd22, %rd183;
	st.global.u32 	[%rd184], %r1703;
$L__BB13_227:
	bar.warp.sync 	-1;
	add.s32 	%r1704, %r1, 384;
	setp.ge.s32 	%p153, %r1704, %r351;
	@%p153 bra 	$L__BB13_229;
	ld.param.u32 	%r2114, [_ZN3cub18CUB_300001_SM_10006detail10radix_sort29DeviceRadixSortOnesweepKernelINS1_5radix10policy_hubIiiyE10Policy1000ELNS0_9SortOrderE0EiiyiiNS1_21identity_decomposer_tEEEvPT5_SB_PT3_PKSC_PT1_PKSG_PT2_PKSK_T4_iiT6__param_9];
	ld.shared.u32 	%r1705, [%r350+1536];
	shr.u32 	%r1706, %r1705, %r2114;
	and.b32  	%r1707, %r1706, %r221;
	shl.b32 	%r1708, %r1707, 3;
	add.s32 	%r1710, %r783, %r1708;
	ld.shared.u64 	%rd185, [%r1710+26112];
	xor.b32  	%r1711, %r1705, -2147483648;
	add.s64 	%rd186, %rd185, %rd9;
	shl.b64 	%rd187, %rd186, 2;
	add.s64 	%rd188, %rd22, %rd187;
	st.global.u32 	[%rd188+1536], %r1711;
$L__BB13_229:
	bar.warp.sync 	-1;
	add.s32 	%r1712, %r1, 768;
	setp.ge.s32 	%p154, %r1712, %r351;
	@%p154 bra 	$L__BB13_231;
	ld.param.u32 	%r2115, [_ZN3cub18CUB_300001_SM_10006detail10radix_sort29DeviceRadixSortOnesweepKernelINS1_5radix10policy_hubIiiyE10Policy1000ELNS0_9SortOrderE0EiiyiiNS1_21identity_decomposer_tEEEvPT5_SB_PT3_PKSC_PT1_PKSG_PT2_PKSK_T4_iiT6__param_9];
	ld.shared.u32 	%r1713, [%r350+3072];
	shr.u32 	%r1714, %r1713, %r2115;
	and.b32  	%r1715, %r1714, %r221;
	shl.b32 	%r1716, %r1715, 3;
	add.s32 	%r1718, %r783, %r1716;
	ld.shared.u64 	%rd189, [%r1718+26112];
	xor.b32  	%r1719, %r1713, -2147483648;
	add.s64 	%rd190, %rd189, %rd9;
	shl.b64 	%rd191, %rd190, 2;
	add.s64 	%rd192, %rd22, %rd191;
	st.global.u32 	[%rd192+3072], %r1719;
$L__BB13_231:
	bar.warp.sync 	-1;
	add.s32 	%r1720, %r1, 1152;
	setp.ge.s32 	%p155, %r1720, %r351;
	@%p155 bra 	$L__BB13_233;
	ld.param.u32 	%r2116, [_ZN3cub18CUB_300001_SM_10006detail10radix_sort29DeviceRadixSortOnesweepKernelINS1_5radix10policy_hubIiiyE10Policy1000ELNS0_9SortOrderE0EiiyiiNS1_21identity_decomposer_tEEEvPT5_SB_PT3_PKSC_PT1_PKSG_PT2_PKSK_T4_iiT6__param_9];
	ld.shared.u32 	%r1721, [%r350+4608];
	shr.u32 	%r1722, %r1721, %r2116;
	and.b32  	%r1723, %r1722, %r221;
	shl.b32 	%r1724, %r1723, 3;
	add.s32 	%r1726, %r783, %r1724;
	ld.shared.u64 	%rd193, [%r1726+26112];
	xor.b32  	%r1727, %r1721, -2147483648;
	add.s64 	%rd194, %rd193, %rd9;
	shl.b64 	%rd195, %rd194, 2;
	add.s64 	%rd196, %rd22, %rd195;
	st.global.u32 	[%rd196+4608], %r1727;
$L__BB13_233:
	bar.warp.sync 	-1;
	add.s32 	%r1728, %r1, 1536;
	setp.ge.s32 	%p156, %r1728, %r351;
	@%p156 bra 	$L__BB13_235;
	ld.param.u32 	%r2117, [_ZN3cub18CUB_300001_SM_10006detail10radix_sort29DeviceRadixSortOnesweepKernelINS1_5radix10policy_hubIiiyE10Policy1000ELNS0_9SortOrderE0EiiyiiNS1_21identity_decomposer_tEEEvPT5_SB_PT3_PKSC_PT1_PKSG_PT2_PKSK_T4_iiT6__param_9];
	ld.shared.u32 	%r1729, [%r350+6144];
	shr.u32 	%r1730, %r1729, %r2117;
	and.b32  	%r1731, %r1730, %r221;
	shl.b32 	%r1732, %r1731, 3;
	add.s32 	%r1734, %r783, %r1732;
	ld.shared.u64 	%rd197, [%r1734+26112];
	xor.b32  	%r1735, %r1729, -2147483648;
	add.s64 	%rd198, %rd197, %rd9;
	shl.b64 	%rd199, %rd198, 2;
	add.s64 	%rd200, %rd22, %rd199;
	st.global.u32 	[%rd200+6144], %r1735;
$L__BB13_235:
	bar.warp.sync 	-1;
	add.s32 	%r1736, %r1, 1920;
	setp.ge.s32 	%p157, %r1736, %r351;
	@%p157 bra 	$L__BB13_237;
	ld.param.u32 	%r2118, [_ZN3cub18CUB_300001_SM_10006detail10radix_sort29DeviceRadixSortOnesweepKernelINS1_5radix10policy_hubIiiyE10Policy1000ELNS0_9SortOrderE0EiiyiiNS1_21identity_decomposer_tEEEvPT5_SB_PT3_PKSC_PT1_PKSG_PT2_PKSK_T4_iiT6__param_9];
	ld.shared.u32 	%r1737, [%r350+7680];
	shr.u32 	%r1738, %r1737, %r2118;
	and.b32  	%r1739, %r1738, %r221;
	shl.b32 	%r1740, %r1739, 3;
	add.s32 	%r1742, %r783, %r1740;
	ld.shared.u64 	%rd201, [%r1742+26112];
	xor.b32  	%r1743, %r1737, -2147483648;
	add.s64 	%rd202, %rd201, %rd9;
	shl.b64 	%rd203, %rd202, 2;
	add.s64 	%rd204, %rd22, %rd203;
	st.global.u32 	[%rd204+7680], %r1743;
$L__BB13_237:
	bar.warp.sync 	-1;
	add.s32 	%r1744, %r1, 2304;
	setp.ge.s32 	%p158, %r1744, %r351;
	@%p158 bra 	$L__BB13_239;
	ld.param.u32 	%r2119, [_ZN3cub18CUB_300001_SM_10006detail10radix_sort29DeviceRadixSortOnesweepKernelINS1_5radix10policy_hubIiiyE10Policy1000ELNS0_9SortOrderE0EiiyiiNS1_21identity_decomposer_tEEEvPT5_SB_PT3_PKSC_PT1_PKSG_PT2_PKSK_T4_iiT6__param_9];
	ld.shared.u32 	%r1745, [%r350+9216];
	shr.u32 	%r1746, %r1745, %r2119;
	and.b32  	%r1747, %r1746, %r221;
	shl.b32 	%r1748, %r1747, 3;
	add.s32 	%r1750, %r783, %r1748;
	ld.shared.u64 	%rd205, [%r1750+26112];
	xor.b32  	%r1751, %r1745, -2147483648;
	add.s64 	%rd206, %rd205, %rd9;
	shl.b64 	%rd207, %rd206, 2;
	add.s64 	%rd208, %rd22, %rd207;
	st.global.u32 	[%rd208+9216], %r1751;
$L__BB13_239:
	bar.warp.sync 	-1;
	add.s32 	%r1752, %r1, 2688;
	setp.ge.s32 	%p159, %r1752, %r351;
	@%p159 bra 	$L__BB13_241;
	ld.param.u32 	%r2120, [_ZN3cub18CUB_300001_SM_10006detail10radix_sort29DeviceRadixSortOnesweepKernelINS1_5radix10policy_hubIiiyE10Policy1000ELNS0_9SortOrderE0EiiyiiNS1_21identity_decomposer_tEEEvPT5_SB_PT3_PKSC_PT1_PKSG_PT2_PKSK_T4_iiT6__param_9];
	ld.shared.u32 	%r1753, [%r350+10752];
	shr.u32 	%r1754, %r1753, %r2120;
	and.b32  	%r1755, %r1754, %r221;
	shl.b32 	%r1756, %r1755, 3;
	add.s32 	%r1758, %r783, %r1756;
	ld.shared.u64 	%rd209, [%r1758+26112];
	xor.b32  	%r1759, %r1753, -2147483648;
	add.s64 	%rd210, %rd209, %rd9;
	shl.b64 	%rd211, %rd210, 2;
	add.s64 	%rd212, %rd22, %rd211;
	st.global.u32 	[%rd212+10752], %r1759;
$L__BB13_241:
	bar.warp.sync 	-1;
	or.b32  	%r1760, %r1, 3072;
	setp.ge.s32 	%p160, %r1760, %r351;
	@%p160 bra 	$L__BB13_243;
	ld.param.u32 	%r2121, [_ZN3cub18CUB_300001_SM_10006detail10radix_sort29DeviceRadixSortOnesweepKernelINS1_5radix10policy_hubIiiyE10Policy1000ELNS0_9SortOrderE0EiiyiiNS1_21identity_decomposer_tEEEvPT5_SB_PT3_PKSC_PT1_PKSG_PT2_PKSK_T4_iiT6__param_9];
	ld.shared.u32 	%r1761, [%r350+12288];
	shr.u32 	%r1762, %r1761, %r2121;
	and.b32  	%r1763, %r1762, %r221;
	shl.b32 	%r1764, %r1763, 3;
	add.s32 	%r1766, %r783, %r1764;
	ld.shared.u64 	%rd213, [%r1766+26112];
	xor.b32  	%r1767, %r1761, -2147483648;
	add.s64 	%rd214, %rd213, %rd9;
	shl.b64 	%rd215, %rd214, 2;
	add.s64 	%rd216, %rd22, %rd215;
	st.global.u32 	[%rd216+12288], %r1767;
$L__BB13_243:
	bar.warp.sync 	-1;
	add.s32 	%r1768, %r1, 3456;
	setp.ge.s32 	%p161, %r1768, %r351;
	@%p161 bra 	$L__BB13_245;
	ld.param.u32 	%r2122, [_ZN3cub18CUB_300001_SM_10006detail10radix_sort29DeviceRadixSortOnesweepKernelINS1_5radix10policy_hubIiiyE10Policy1000ELNS0_9SortOrderE0EiiyiiNS1_21identity_decomposer_tEEEvPT5_SB_PT3_PKSC_PT1_PKSG_PT2_PKSK_T4_iiT6__param_9];
	ld.shared.u32 	%r1769, [%r350+13824];
	shr.u32 	%r1770, %r1769, %r2122;
	and.b32  	%r1771, %r1770, %r221;
	shl.b32 	%r1772, %r1771, 3;
	add.s32 	%r1774, %r783, %r1772;
	ld.shared.u64 	%rd217, [%r1774+26112];
	xor.b32  	%r1775, %r1769, -2147483648;
	add.s64 	%rd218, %rd217, %rd9;
	shl.b64 	%rd219, %rd218, 2;
	add.s64 	%rd220, %rd22, %rd219;
	st.global.u32 	[%rd220+13824], %r1775;
$L__BB13_245:
	bar.warp.sync 	-1;
	add.s32 	%r1776, %r1, 3840;
	setp.ge.s32 	%p162, %r1776, %r351;
	@%p162 bra 	$L__BB13_247;
	ld.param.u32 	%r2123, [_ZN3cub18CUB_300001_SM_10006detail10radix_sort29DeviceRadixSortOnesweepKernelINS1_5radix10policy_hubIiiyE10Policy1000ELNS0_9SortOrderE0EiiyiiNS1_21identity_decomposer_tEEEvPT5_SB_PT3_PKSC_PT1_PKSG_PT2_PKSK_T4_iiT6__param_9];
	ld.shared.u32 	%r1777, [%r350+15360];
	shr.u32 	%r1778, %r1777, %r2123;
	and.b32  	%r1779, %r1778, %r221;
	shl.b32 	%r1780, %r1779, 3;
	add.s32 	%r1782, %r783, %r1780;
	ld.shared.u64 	%rd221, [%r1782+26112];
	xor.b32  	%r1783, %r1777, -2147483648;
	add.s64 	%rd222, %rd221, %rd9;
	shl.b64 	%rd223, %rd222, 2;
	add.s64 	%rd224, %rd22, %rd223;
	st.global.u32 	[%rd224+15360], %r1783;
$L__BB13_247:
	bar.warp.sync 	-1;
	add.s32 	%r1784, %r1, 4224;
	setp.ge.s32 	%p163, %r1784, %r351;
	@%p163 bra 	$L__BB13_249;
	ld.param.u32 	%r2124, [_ZN3cub18CUB_300001_SM_10006detail10radix_sort29DeviceRadixSortOnesweepKernelINS1_5radix10policy_hubIiiyE10Policy1000ELNS0_9SortOrderE0EiiyiiNS1_21identity_decomposer_tEEEvPT5_SB_PT3_PKSC_PT1_PKSG_PT2_PKSK_T4_iiT6__param_9];
	ld.shared.u32 	%r1785, [%r350+16896];
	shr.u32 	%r1786, %r1785, %r2124;
	and.b32  	%r1787, %r1786, %r221;
	shl.b32 	%r1788, %r1787, 3;
	add.s32 	%r1790, %r783, %r1788;
	ld.shared.u64 	%rd225, [%r1790+26112];
	xor.b32  	%r1791, %r1785, -2147483648;
	add.s64 	%rd226, %rd225, %rd9;
	shl.b64 	%rd227, %rd226, 2;
	add.s64 	%rd228, %rd22, %rd227;
	st.global.u32 	[%rd228+16896], %r1791;
$L__BB13_249:
	bar.warp.sync 	-1;
	add.s32 	%r1792, %r1, 4608;
	setp.ge.s32 	%p164, %r1792, %r351;
	@%p164 bra 	$L__BB13_251;
	ld.param.u32 	%r2125, [_ZN3cub18CUB_300001_SM_10006detail10radix_sort29DeviceRadixSortOnesweepKernelINS1_5radix10policy_hubIiiyE10Policy1000ELNS0_9SortOrderE0EiiyiiNS1_21identity_decomposer_tEEEvPT5_SB_PT3_PKSC_PT1_PKSG_PT2_PKSK_T4_iiT6__param_9];
	ld.shared.u32 	%r1793, [%r350+18432];
	shr.u32 	%r1794, %r1793, %r2125;
	and.b32  	%r1795, %r1794, %r221;
	shl.b32 	%r1796, %r1795, 3;
	add.s32 	%r1798, %r783, %r1796;
	ld.shared.u64 	%rd229, [%r1798+26112];
	xor.b32  	%r1799, %r1793, -2147483648;
	add.s64 	%rd230, %rd229, %rd9;
	shl.b64 	%rd231, %rd230, 2;
	add.s64 	%rd232, %rd22, %rd231;
	st.global.u32 	[%rd232+18432], %r1799;
$L__BB13_251:
	bar.warp.sync 	-1;
	add.s32 	%r1800, %r1, 4992;
	setp.ge.s32 	%p165, %r1800, %r351;
	@%p165 bra 	$L__BB13_253;
	ld.param.u32 	%r2126, [_ZN3cub18CUB_300001_SM_10006detail10radix_sort29DeviceRadixSortOnesweepKernelINS1_5radix10policy_hubIiiyE10Policy1000ELNS0_9SortOrderE0EiiyiiNS1_21identity_decomposer_tEEEvPT5_SB_PT3_PKSC_PT1_PKSG_PT2_PKSK_T4_iiT6__param_9];
	ld.shared.u32 	%r1801, [%r350+19968];
	shr.u32 	%r1802, %r1801, %r2126;
	and.b32  	%r1803, %r1802, %r221;
	shl.b32 	%r1804, %r1803, 3;
	add.s32 	%r1806, %r783, %r1804;
	ld.shared.u64 	%rd233, [%r1806+26112];
	xor.b32  	%r1807, %r1801, -2147483648;
	add.s64 	%rd234, %rd233, %rd9;
	shl.b64 	%rd235, %rd234, 2;
	add.s64 	%rd236, %rd22, %rd235;
	st.global.u32 	[%rd236+19968], %r1807;
$L__BB13_253:
	bar.warp.sync 	-1;
	add.s32 	%r1808, %r1, 5376;
	setp.ge.s32 	%p166, %r1808, %r351;
	@%p166 bra 	$L__BB13_255;
	ld.param.u32 	%r2127, [_ZN3cub18CUB_300001_SM_10006detail10radix_sort29DeviceRadixSortOnesweepKernelINS1_5radix10policy_hubIiiyE10Policy1000ELNS0_9SortOrderE0EiiyiiNS1_21identity_decomposer_tEEEvPT5_SB_PT3_PKSC_PT1_PKSG_PT2_PKSK_T4_iiT6__param_9];
	ld.shared.u32 	%r1809, [%r350+21504];
	shr.u32 	%r1810, %r1809, %r2127;
	and.b32  	%r1811, %r1810, %r221;
	shl.b32 	%r1812, %r1811, 3;
	add.s32 	%r1814, %r783, %r1812;
	ld.shared.u64 	%rd237, [%r1814+26112];
	xor.b32  	%r1815, %r1809, -2147483648;
	add.s64 	%rd238, %rd237, %rd9;
	shl.b64 	%rd239, %rd238, 2;
	add.s64 	%rd240, %rd22, %rd239;
	st.global.u32 	[%rd240+21504], %r1815;
$L__BB13_255:
	bar.warp.sync 	-1;
	add.s32 	%r1816, %r1, 5760;
	setp.ge.s32 	%p167, %r1816, %r351;
	@%p167 bra 	$L__BB13_257;
	ld.param.u32 	%r2128, [_ZN3cub18CUB_300001_SM_10006detail10radix_sort29DeviceRadixSortOnesweepKernelINS1_5radix10policy_hubIiiyE10Policy1000ELNS0_9SortOrderE0EiiyiiNS1_21identity_decomposer_tEEEvPT5_SB_PT3_PKSC_PT1_PKSG_PT2_PKSK_T4_iiT6__param_9];
	ld.shared.u32 	%r1817, [%r350+23040];
	shr.u32 	%r1818, %r1817, %r2128;
	and.b32  	%r1819, %r1818, %r221;
	shl.b32 	%r1820, %r1819, 3;
	add.s32 	%r1822, %r783, %r1820;
	ld.shared.u64 	%rd241, [%r1822+26112];
	xor.b32  	%r1823, %r1817, -2147483648;
	add.s64 	%rd242, %rd241, %rd9;
	shl.b64 	%rd243, %rd242, 2;
	add.s64 	%rd244, %rd22, %rd243;
	st.global.u32 	[%rd244+23040], %r1823;
$L__BB13_257:
	bar.warp.sync 	-1;
	or.b32  	%r1824, %r1, 6144;
	setp.ge.s32 	%p168, %r1824, %r351;
	@%p168 bra 	$L__BB13_259;
	ld.param.u32 	%r2129, [_ZN3cub18CUB_300001_SM_10006detail10radix_sort29DeviceRadixSortOnesweepKernelINS1_5radix10policy_hubIiiyE10Policy1000ELNS0_9SortOrderE0EiiyiiNS1_21identity_decomposer_tEEEvPT5_SB_PT3_PKSC_PT1_PKSG_PT2_PKSK_T4_iiT6__param_9];
	ld.shared.u32 	%r1825, [%r350+24576];
	shr.u32 	%r1826, %r1825, %r2129;
	and.b32  	%r1827, %r1826, %r221;
	shl.b32 	%r1828, %r1827, 3;
	add.s32 	%r1830, %r783, %r1828;
	ld.shared.u64 	%rd245, [%r1830+26112];
	xor.b32  	%r1831, %r1825, -2147483648;
	add.s64 	%rd246, %rd245, %rd9;
	shl.b64 	%rd247, %rd246, 2;
	add.s64 	%rd248, %rd22, %rd247;
	st.global.u32 	[%rd248+24576], %r1831;
$L__BB13_259:
	bar.warp.sync 	-1;
$L__BB13_260:
	ld.param.u32 	%r2130, [_ZN3cub18CUB_300001_SM_10006detail10radix_sort29DeviceRadixSortOnesweepKernelINS1_5radix10policy_hubIiiyE10Policy1000ELNS0_9SortOrderE0EiiyiiNS1_21identity_decomposer_tEEEvPT5_SB_PT3_PKSC_PT1_PKSG_PT2_PKSK_T4_iiT6__param_9];
	ld.param.u32 	%r2090, [_ZN3cub18CUB_300001_SM_10006detail10radix_sort29DeviceRadixSortOnesweepKernelINS1_5radix10policy_hubIiiyE10Policy1000ELNS0_9SortOrderE0EiiyiiNS1_21identity_decomposer_tEEEvPT5_SB_PT3_PKSC_PT1_PKSG_PT2_PKSK_T4_iiT6__param_8];
	setp.gt.s32 	%p169, %r349, %r2090;
	ld.shared.u32 	%r1832, [%r350];
	shr.u32 	%r1833, %r1832, %r2130;
	and.b32  	%r352, %r1833, %r221;
	ld.shared.u32 	%r1834, [%r350+1536];
	shr.u32 	%r1835, %r1834, %r2130;
	and.b32  	%r353, %r1835, %r221;
	ld.shared.u32 	%r1836, [%r350+3072];
	shr.u32 	%r1837, %r1836, %r2130;
	and.b32  	%r354, %r1837, %r221;
	ld.shared.u32 	%r1838, [%r350+4608];
	shr.u32 	%r1839, %r1838, %r2130;
	and.b32  	%r355, %r1839, %r221;
	ld.shared.u32 	%r1840, [%r350+6144];
	shr.u32 	%r1841, %r1840, %r2130;
	and.b32  	%r356, %r1841, %r221;
	ld.shared.u32 	%r1842, [%r350+7680];
	shr.u32 	%r1843, %r1842, %r2130;
	and.b32  	%r357, %r1843, %r221;
	ld.shared.u32 	%r1844, [%r350+9216];
	shr.u32 	%r1845, %r1844, %r2130;
	and.b32  	%r358, %r1845, %r221;
	ld.shared.u32 	%r1846, [%r350+10752];
	shr.u32 	%r1847, %r1846, %r2130;
	and.b32  	%r359, %r1847, %r221;
	ld.shared.u32 	%r1848, [%r350+12288];
	shr.u32 	%r1849, %r1848, %r2130;
	and.b32  	%r360, %r1849, %r221;
	ld.shared.u32 	%r1850, [%r350+13824];
	shr.u32 	%r1851, %r1850, %r2130;
	and.b32  	%r361, %r1851, %r221;
	ld.shared.u32 	%r1852, [%r350+15360];
	shr.u32 	%r1853, %r1852, %r2130;
	and.b32  	%r362, %r1853, %r221;
	ld.shared.u32 	%r1854, [%r350+16896];
	shr.u32 	%r1855, %r1854, %r2130;
	and.b32  	%r363, %r1855, %r221;
	ld.shared.u32 	%r1856, [%r350+18432];
	shr.u32 	%r1857, %r1856, %r2130;
	and.b32  	%r364, %r1857, %r221;
	ld.shared.u32 	%r1858, [%r350+19968];
	shr.u32 	%r1859, %r1858, %r2130;
	and.b32  	%r365, %r1859, %r221;
	ld.shared.u32 	%r1860, [%r350+21504];
	shr.u32 	%r1861, %r1860, %r2130;
	and.b32  	%r366, %r1861, %r221;
	ld.shared.u32 	%r1862, [%r350+23040];
	shr.u32 	%r1863, %r1862, %r2130;
	and.b32  	%r367, %r1863, %r221;
	ld.shared.u32 	%r1864, [%r350+24576];
	shr.u32 	%r1865, %r1864, %r2130;
	and.b32  	%r368, %r1865, %r221;
	@%p169 bra 	$L__BB13_262;
	ld.param.u64 	%rd443, [_ZN3cub18CUB_300001_SM_10006detail10radix_sort29DeviceRadixSortOnesweepKernelINS1_5radix10policy_hubIiiyE10Policy1000ELNS0_9SortOrderE0EiiyiiNS1_21identity_decomposer_tEEEvPT5_SB_PT3_PKSC_PT1_PKSG_PT2_PKSK_T4_iiT6__param_7];
	cvta.to.global.u64 	%rd249, %rd443;
	and.b32  	%r1869, %r1, 31;
	or.b32  	%r1870, %r647, %r1869;
	cvt.u64.u32 	%rd250, %r1870;
	mul.lo.s32 	%r1871, %r3, 6528;
	cvt.s64.s32 	%rd251, %r1871;
	add.s64 	%rd252, %rd250, %rd251;
	shl.b64 	%rd253, %rd252, 2;
	add.s64 	%rd254, %rd249, %rd253;
	ld.global.u32 	%r2266, [%rd254];
	ld.global.u32 	%r2267, [%rd254+128];
	ld.global.u32 	%r2268, [%rd254+256];
	ld.global.u32 	%r2269, [%rd254+384];
	ld.global.u32 	%r2270, [%rd254+512];
	ld.global.u32 	%r2271, [%rd254+640];
	ld.global.u32 	%r2272, [%rd254+768];
	ld.global.u32 	%r2273, [%rd254+896];
	ld.global.u32 	%r2274, [%rd254+1024];
	ld.global.u32 	%r2275, [%rd254+1152];
	ld.global.u32 	%r2276, [%rd254+1280];
	ld.global.u32 	%r2277, [%rd254+1408];
	ld.global.u32 	%r2278, [%rd254+1536];
	ld.global.u32 	%r2279, [%rd254+1664];
	ld.global.u32 	%r2280, [%rd254+1792];
	ld.global.u32 	%r2281, [%rd254+1920];
	ld.global.u32 	%r2282, [%rd254+2048];
	bra.uni 	$L__BB13_296;
$L__BB13_262:
	ld.param.u32 	%r2091, [_ZN3cub18CUB_300001_SM_10006detail10radix_sort29DeviceRadixSortOnesweepKernelINS1_5radix10policy_hubIiiyE10Policy1000ELNS0_9SortOrderE0EiiyiiNS1_21identity_decomposer_tEEEvPT5_SB_PT3_PKSC_PT1_PKSG_PT2_PKSK_T4_iiT6__param_8];
	ld.param.u64 	%rd444, [_ZN3cub18CUB_300001_SM_10006detail10radix_sort29DeviceRadixSortOnesweepKernelINS1_5radix10policy_hubIiiyE10Policy1000ELNS0_9SortOrderE0EiiyiiNS1_21identity_decomposer_tEEEvPT5_SB_PT3_PKSC_PT1_PKSG_PT2_PKSK_T4_iiT6__param_7];
	cvta.to.global.u64 	%rd255, %rd444;
	add.s64 	%rd23, %rd255, %rd63;
	cvt.u32.u64 	%r1874, %rd7;
	sub.s32 	%r386, %r2091, %r649;
	setp.ge.s32 	%p170, %r1874, %r386;
	@%p170 bra 	$L__BB13_264;
	ld.global.u32 	%r2266, [%rd23];
$L__BB13_264:
	add.s32 	%r1877, %r1874, 32;
	setp.ge.s32 	%p171, %r1877, %r386;
	@%p171 bra 	$L__BB13_266;
	ld.global.u32 	%r2267, [%rd23+128];
$L__BB13_266:
	add.s32 	%r1880, %r1874, 64;
	setp.ge.s32 	%p172, %r1880, %r386;
	@%p172 bra 	$L__BB13_268;
	ld.global.u32 	%r2268, [%rd23+256];
$L__BB13_268:
	add.s32 	%r1883, %r1874, 96;
	setp.ge.s32 	%p173, %r1883, %r386;
	@%p173 bra 	$L__BB13_270;
	ld.global.u32 	%r2269, [%rd23+384];
$L__BB13_270:
	add.s32 	%r1886, %r1874, 128;
	setp.ge.s32 	%p174, %r1886, %r386;
	@%p174 bra 	$L__BB13_272;
	ld.global.u32 	%r2270, [%rd23+512];
$L__BB13_272:
	add.s32 	%r1889, %r1874, 160;
	setp.ge.s32 	%p175, %r1889, %r386;
	@%p175 bra 	$L__BB13_274;
	ld.global.u32 	%r2271, [%rd23+640];
$L__BB13_274:
	add.s32 	%r1892, %r1874, 192;
	setp.ge.s32 	%p176, %r1892, %r386;
	@%p176 bra 	$L__BB13_276;
	ld.global.u32 	%r2272, [%rd23+768];
$L__BB13_276:
	add.s32 	%r1895, %r1874, 224;
	setp.ge.s32 	%p177, %r1895, %r386;
	@%p177 bra 	$L__BB13_278;
	ld.param.u64 	%rd445, [_ZN3cub18CUB_300001_SM_10006detail10radix_sort29DeviceRadixSortOnesweepKernelINS1_5radix10policy_hubIiiyE10Policy1000ELNS0_9SortOrderE0EiiyiiNS1_21identity_decomposer_tEEEvPT5_SB_PT3_PKSC_PT1_PKSG_PT2_PKSK_T4_iiT6__param_7];
	cvta.to.global.u64 	%rd259, %rd445;
	cvt.s64.s32 	%rd260, %r649;
	add.s64 	%rd261, %rd7, %rd260;
	shl.b64 	%rd262, %rd261, 2;
	add.s64 	%rd263, %rd259, %rd262;
	ld.global.u32 	%r2273, [%rd263+896];
$L__BB13_278:
	add.s32 	%r1899, %r1874, 256;
	setp.ge.s32 	%p178, %r1899, %r386;
	@%p178 bra 	$L__BB13_280;
	ld.param.u64 	%rd446, [_ZN3cub18CUB_300001_SM_10006detail10radix_sort29DeviceRadixSortOnesweepKernelINS1_5radix10policy_hubIiiyE10Policy1000ELNS0_9SortOrderE0EiiyiiNS1_21identity_decomposer_tEEEvPT5_SB_PT3_PKSC_PT1_PKSG_PT2_PKSK_T4_iiT6__param_7];
	cvta.to.global.u64 	%rd264, %rd446;
	cvt.s64.s32 	%rd265, %r649;
	add.s64 	%rd266, %rd7, %rd265;
	shl.b64 	%rd267, %rd266, 2;
	add.s64 	%rd268, %rd264, %rd267;
	ld.global.u32 	%r2274, [%rd268+1024];
$L__BB13_280:
	add.s32 	%r1903, %r1874, 288;
	setp.ge.s32 	%p179, %r1903, %r386;
	@%p179 bra 	$L__BB13_282;
	ld.param.u64 	%rd447, [_ZN3cub18CUB_300001_SM_10006detail10radix_sort29DeviceRadixSortOnesweepKernelINS1_5radix10policy_hubIiiyE10Policy1000ELNS0_9SortOrderE0EiiyiiNS1_21identity_decomposer_tEEEvPT5_SB_PT3_PKSC_PT1_PKSG_PT2_PKSK_T4_iiT6__param_7];
	cvta.to.global.u64 	%rd269, %rd447;
	cvt.s64.s32 	%rd270, %r649;
	add.s64 	%rd271, %rd7, %rd270;
	shl.b64 	%rd272, %rd271, 2;
	add.s64 	%rd273, %rd269, %rd272;
	ld.global.u32 	%r2275, [%rd273+1152];
$L__BB13_282:
	add.s32 	%r1907, %r1874, 320;
	setp.ge.s32 	%p180, %r1907, %r386;
	@%p180 bra 	$L__BB13_284;
	ld.param.u64 	%rd448, [_ZN3cub18CUB_300001_SM_10006detail10radix_sort29DeviceRadixSortOnesweepKernelINS1_5radix10policy_hubIiiyE10Policy1000ELNS0_9SortOrderE0EiiyiiNS1_21identity_decomposer_tEEEvPT5_SB_PT3_PKSC_PT1_PKSG_PT2_PKSK_T4_iiT6__param_7];
	cvta.to.global.u64 	%rd274, %rd448;
	cvt.s64.s32 	%rd275, %r649;
	add.s64 	%rd276, %rd7, %rd275;
	shl.b64 	%rd277, %rd276, 2;
	add.s64 	%rd278, %rd274, %rd277;
	ld.global.u32 	%r2276, [%rd278+1280];
$L__BB13_284:
	add.s32 	%r1911, %r1874, 352;
	setp.ge.s32 	%p181, %r1911, %r386;
	@%p181 bra 	$L__BB13_286;
	ld.param.u64 	%rd449, [_ZN3cub18CUB_300001_SM_10006detail10radix_sort29DeviceRadixSortOnesweepKernelINS1_5radix10policy_hubIiiyE10Policy1000ELNS0_9SortOrderE0EiiyiiNS1_21identity_decomposer_tEEEvPT5_SB_PT3_PKSC_PT1_PKSG_PT2_PKSK_T4_iiT6__param_7];
	cvta.to.global.u64 	%rd279, %rd449;
	mul.lo.s32 	%r1912, %r3, 6528;
	cvt.s64.s32 	%rd280, %r1912;
	add.s64 	%rd281, %rd7, %rd280;
	shl.b64 	%rd282, %rd281, 2;
	add.s64 	%rd283, %rd279, %rd282;
	ld.global.u32 	%r2277, [%rd283+1408];
$L__BB13_286:
	add.s32 	%r1915, %r1874, 384;
	setp.ge.s32 	%p182, %r1915, %r386;
	@%p182 bra 	$L__BB13_288;
	ld.param.u64 	%rd450, [_ZN3cub18CUB_300001_SM_10006detail10radix_sort29DeviceRadixSortOnesweepKernelINS1_5radix10policy_hubIiiyE10Policy1000ELNS0_9SortOrderE0EiiyiiNS1_21identity_decomposer_tEEEvPT5_SB_PT3_PKSC_PT1_PKSG_PT2_PKSK_T4_iiT6__param_7];
	cvta.to.global.u64 	%rd284, %rd450;
	mul.lo.s32 	%r1916, %r3, 6528;
	cvt.s64.s32 	%rd285, %r1916;
	add.s64 	%rd286, %rd7, %rd285;
	shl.b64 	%rd287, %rd286, 2;
	add.s64 	%rd288, %rd284, %rd287;
	ld.global.u32 	%r2278, [%rd288+1536];
$L__BB13_288:
	cvt.u32.u64 	%r1918, %rd7;
	add.s32 	%r1919, %r1918, 416;
	setp.ge.s32 	%p183, %r1919, %r386;
	@%p183 bra 	$L__BB13_290;
	ld.param.u64 	%rd451, [_ZN3cub18CUB_300001_SM_10006detail10radix_sort29DeviceRadixSortOnesweepKernelINS1_5radix10policy_hubIiiyE10Policy1000ELNS0_9SortOrderE0EiiyiiNS1_21identity_decomposer_tEEEvPT5_SB_PT3_PKSC_PT1_PKSG_PT2_PKSK_T4_iiT6__param_7];
	cvta.to.global.u64 	%rd289, %rd451;
	mul.lo.s32 	%r1920, %r3, 6528;
	cvt.s64.s32 	%rd290, %r1920;
	add.s64 	%rd291, %rd7, %rd290;
	shl.b64 	%rd292, %rd291, 2;
	add.s64 	%rd293, %rd289, %rd292;
	ld.global.u32 	%r2279, [%rd293+1664];
$L__BB13_290:
	cvt.u32.u64 	%r1922, %rd7;
	add.s32 	%r1923, %r1922, 448;
	setp.ge.s32 	%p184, %r1923, %r386;
	@%p184 bra 	$L__BB13_292;
	ld.param.u64 	%rd452, [_ZN3cub18CUB_300001_SM_10006detail10radix_sort29DeviceRadixSortOnesweepKernelINS1_5radix10policy_hubIiiyE10Policy1000ELNS0_9SortOrderE0EiiyiiNS1_21identity_decomposer_tEEEvPT5_SB_PT3_PKSC_PT1_PKSG_PT2_PKSK_T4_iiT6__param_7];
	cvta.to.global.u64 	%rd294, %rd452;
	mul.lo.s32 	%r1924, %r3, 6528;
	cvt.s64.s32 	%rd295, %r1924;
	add.s64 	%rd296, %rd7, %rd295;
	shl.b64 	%rd297, %rd296, 2;
	add.s64 	%rd298, %rd294, %rd297;
	ld.global.u32 	%r2280, [%rd298+1792];
$L__BB13_292:
	cvt.u32.u64 	%r1926, %rd7;
	add.s32 	%r1927, %r1926, 480;
	setp.ge.s32 	%p185, %r1927, %r386;
	@%p185 bra 	$L__BB13_294;
	ld.param.u64 	%rd453, [_ZN3cub18CUB_300001_SM_10006detail10radix_sort29DeviceRadixSortOnesweepKernelINS1_5radix10policy_hubIiiyE10Policy1000ELNS0_9SortOrderE0EiiyiiNS1_21identity_decomposer_tEEEvPT5_SB_PT3_PKSC_PT1_PKSG_PT2_PKSK_T4_iiT6__param_7];
	cvta.to.global.u64 	%rd299, %rd453;
	mul.lo.s32 	%r1928, %r3, 6528;
	cvt.s64.s32 	%rd300, %r1928;
	add.s64 	%rd301, %rd7, %rd300;
	shl.b64 	%rd302, %rd301, 2;
	add.s64 	%rd303, %rd299, %rd302;
	ld.global.u32 	%r2281, [%rd303+1920];
$L__BB13_294:
	cvt.u32.u64 	%r1930, %rd7;
	add.s32 	%r1931, %r1930, 512;
	setp.ge.s32 	%p186, %r1931, %r386;
	@%p186 bra 	$L__BB13_296;
	ld.param.u64 	%rd454, [_ZN3cub18CUB_300001_SM_10006detail10radix_sort29DeviceRadixSortOnesweepKernelINS1_5radix10policy_hubIiiyE10Policy1000ELNS0_9SortOrderE0EiiyiiNS1_21identity_decomposer_tEEEvPT5_SB_PT3_PKSC_PT1_PKSG_PT2_PKSK_T4_iiT6__param_7];
	cvta.to.global.u64 	%rd304, %rd454;
	mov.u32 	%r1932, %tid.x;
	and.b32  	%r1933, %r1932, 992;
	mul.lo.s32 	%r1934, %r1933, 17;
	and.b32  	%r1935, %r1932, 31;
	or.b32  	%r1936, %r1934, %r1935;
	cvt.u64.u32 	%rd305, %r1936;
	mul.lo.s32 	%r1937, %r3, 6528;
	cvt.s64.s32 	%rd306, %r1937;
	add.s64 	%rd307, %rd305, %rd306;
	shl.b64 	%rd308, %rd307, 2;
	add.s64 	%rd309, %rd304, %rd308;
	ld.global.u32 	%r2282, [%rd309+2048];
$L__BB13_296:
	ld.param.u32 	%r2092, [_ZN3cub18CUB_300001_SM_10006detail10radix_sort29DeviceRadixSortOnesweepKernelINS1_5radix10policy_hubIiiyE10Policy1000ELNS0_9SortOrderE0EiiyiiNS1_21identity_decomposer_tEEEvPT5_SB_PT3_PKSC_PT1_PKSG_PT2_PKSK_T4_iiT6__param_8];
	ld.param.u64 	%rd441, [_ZN3cub18CUB_300001_SM_10006detail10radix_sort29DeviceRadixSortOnesweepKernelINS1_5radix10policy_hubIiiyE10Policy1000ELNS0_9SortOrderE0EiiyiiNS1_21identity_decomposer_tEEEvPT5_SB_PT3_PKSC_PT1_PKSG_PT2_PKSK_T4_iiT6__param_6];
	cvta.to.global.u64 	%rd24, %rd441;
	mov.u32 	%r437, %tid.x;
	cvt.u64.u32 	%rd25, %r437;
	shl.b32 	%r1938, %r437, 2;
	mov.u32 	%r1939, _ZZN3cub18CUB_300001_SM_10006detail10radix_sort29DeviceRadixSortOnesweepKernelINS1_5radix10policy_hubIiiyE10Policy1000ELNS0_9SortOrderE0EiiyiiNS1_21identity_decomposer_tEEEvPT5_SB_PT3_PKSC_PT1_PKSG_PT2_PKSK_T4_iiT6_E1s;
	add.s32 	%r438, %r1939, %r1938;
	mad.lo.s32 	%r1940, %r3, 6528, 6528;
	setp.gt.s32 	%p187, %r1940, %r2092;
	bar.sync 	0;
	st.shared.u32 	[%r323+-4], %r2266;
	st.shared.u32 	[%r324+-4], %r2267;
	st.shared.u32 	[%r325+-4], %r2268;
	st.shared.u32 	[%r326+-4], %r2269;
	st.shared.u32 	[%r327+-4], %r2270;
	st.shared.u32 	[%r328+-4], %r2271;
	st.shared.u32 	[%r329+-4], %r2272;
	st.shared.u32 	[%r330+-4], %r2273;
	st.shared.u32 	[%r331+-4], %r2274;
	st.shared.u32 	[%r332+-4], %r2275;
	st.shared.u32 	[%r333+-4], %r2276;
	st.shared.u32 	[%r334+-4], %r2277;
	st.shared.u32 	[%r335+-4], %r2278;
	st.shared.u32 	[%r336+-4], %r2279;
	st.shared.u32 	[%r337+-4], %r2280;
	st.shared.u32 	[%r338+-4], %r2281;
	st.shared.u32 	[%r339+-4], %r2282;
	bar.sync 	0;
	@%p187 bra 	$L__BB13_298;
	ld.shared.u32 	%r1941, [%r438];
	shl.b32 	%r1942, %r352, 3;
	add.s32 	%r1944, %r1939, 26112;
	add.s32 	%r1945, %r1944, %r1942;
	ld.shared.u64 	%rd310, [%r1945];
	add.s64 	%rd311, %rd310, %rd25;
	shl.b64 	%rd312, %rd311, 2;
	add.s64 	%rd313, %rd24, %rd312;
	st.global.u32 	[%rd313], %r1941;
	bar.warp.sync 	-1;
	ld.shared.u32 	%r1946, [%r438+1536];
	shl.b32 	%r1947, %r353, 3;
	add.s32 	%r1948, %r1944, %r1947;
	ld.shared.u64 	%rd314, [%r1948];
	add.s64 	%rd315, %rd314, %rd25;
	shl.b64 	%rd316, %rd315, 2;
	add.s64 	%rd317, %rd24, %rd316;
	st.global.u32 	[%rd317+1536], %r1946;
	bar.warp.sync 	-1;
	ld.shared.u32 	%r1949, [%r438+3072];
	shl.b32 	%r1950, %r354, 3;
	add.s32 	%r1951, %r1944, %r1950;
	ld.shared.u64 	%rd318, [%r1951];
	add.s64 	%rd319, %rd318, %rd25;
	shl.b64 	%rd320, %rd319, 2;
	add.s64 	%rd321, %rd24, %rd320;
	st.global.u32 	[%rd321+3072], %r1949;
	bar.warp.sync 	-1;
	ld.shared.u32 	%r1952, [%r438+4608];
	shl.b32 	%r1953, %r355, 3;
	add.s32 	%r1954, %r1944, %r1953;
	ld.shared.u64 	%rd322, [%r1954];
	add.s64 	%rd323, %rd322, %rd25;
	shl.b64 	%rd324, %rd323, 2;
	add.s64 	%rd325, %rd24, %rd324;
	st.global.u32 	[%rd325+4608], %r1952;
	bar.warp.sync 	-1;
	ld.shared.u32 	%r1955, [%r438+6144];
	shl.b32 	%r1956, %r356, 3;
	add.s32 	%r1957, %r1944, %r1956;
	ld.shared.u64 	%rd326, [%r1957];
	add.s64 	%rd327, %rd326, %rd25;
	shl.b64 	%rd328, %rd327, 2;
	add.s64 	%rd329, %rd24, %rd328;
	st.global.u32 	[%rd329+6144], %r1955;
	bar.warp.sync 	-1;
	ld.shared.u32 	%r1958, [%r438+7680];
	shl.b32 	%r1959, %r357, 3;
	add.s32 	%r1960, %r1944, %r1959;
	ld.shared.u64 	%rd330, [%r1960];
	add.s64 	%rd331, %rd330, %rd25;
	shl.b64 	%rd332, %rd331, 2;
	add.s64 	%rd333, %rd24, %rd332;
	st.global.u32 	[%rd333+7680], %r1958;
	bar.warp.sync 	-1;
	ld.shared.u32 	%r1961, [%r438+9216];
	shl.b32 	%r1962, %r358, 3;
	add.s32 	%r1963, %r1944, %r1962;
	ld.shared.u64 	%rd334, [%r1963];
	add.s64 	%rd335, %rd334, %rd25;
	shl.b64 	%rd336, %rd335, 2;
	add.s64 	%rd337, %rd24, %rd336;
	st.global.u32 	[%rd337+9216], %r1961;
	bar.warp.sync 	-1;
	ld.shared.u32 	%r1964, [%r438+10752];
	shl.b32 	%r1965, %r359, 3;
	add.s32 	%r1966, %r1944, %r1965;
	ld.shared.u64 	%rd338, [%r1966];
	add.s64 	%rd339, %rd338, %rd25;
	shl.b64 	%rd340, %rd339, 2;
	add.s64 	%rd341, %rd24, %rd340;
	st.global.u32 	[%rd341+10752], %r1964;
	bar.warp.sync 	-1;
	ld.shared.u32 	%r1967, [%r438+12288];
	shl.b32 	%r1968, %r360, 3;
	add.s32 	%r1969, %r1944, %r1968;
	ld.shared.u64 	%rd342, [%r1969];
	add.s64 	%rd343, %rd342, %rd25;
	shl.b64 	%rd344, %rd343, 2;
	add.s64 	%rd345, %rd24, %rd344;
	st.global.u32 	[%rd345+12288], %r1967;
	bar.warp.sync 	-1;
	ld.shared.u32 	%r1970, [%r438+13824];
	shl.b32 	%r1971, %r361, 3;
	add.s32 	%r1972, %r1944, %r1971;
	ld.shared.u64 	%rd346, [%r1972];
	add.s64 	%rd347, %rd346, %rd25;
	shl.b64 	%rd348, %rd347, 2;
	add.s64 	%rd349, %rd24, %rd348;
	st.global.u32 	[%rd349+13824], %r1970;
	bar.warp.sync 	-1;
	ld.shared.u32 	%r1973, [%r438+15360];
	shl.b32 	%r1974, %r362, 3;
	add.s32 	%r1975, %r1944, %r1974;
	ld.shared.u64 	%rd350, [%r1975];
	add.s64 	%rd351, %rd350, %rd25;
	shl.b64 	%rd352, %rd351, 2;
	add.s64 	%rd353, %rd24, %rd352;
	st.global.u32 	[%rd353+15360], %r1973;
	bar.warp.sync 	-1;
	ld.shared.u32 	%r1976, [%r438+16896];
	shl.b32 	%r1977, %r363, 3;
	add.s32 	%r1978, %r1944, %r1977;
	ld.shared.u64 	%rd354, [%r1978];
	add.s64 	%rd355, %rd354, %rd25;
	shl.b64 	%rd356, %rd355, 2;
	add.s64 	%rd357, %rd24, %rd356;
	st.global.u32 	[%rd357+16896], %r1976;
	bar.warp.sync 	-1;
	ld.shared.u32 	%r1979, [%r438+18432];
	shl.b32 	%r1980, %r364, 3;
	add.s32 	%r1981, %r1944, %r1980;
	ld.shared.u64 	%rd358, [%r1981];
	add.s64 	%rd359, %rd358, %rd25;
	shl.b64 	%rd360, %rd359, 2;
	add.s64 	%rd361, %rd24, %rd360;
	st.global.u32 	[%rd361+18432], %r1979;
	bar.warp.sync 	-1;
	ld.shared.u32 	%r1982, [%r438+19968];
	shl.b32 	%r1983, %r365, 3;
	add.s32 	%r1984, %r1944, %r1983;
	ld.shared.u64 	%rd362, [%r1984];
	add.s64 	%rd363, %rd362, %rd25;
	shl.b64 	%rd364, %rd363, 2;
	add.s64 	%rd365, %rd24, %rd364;
	st.global.u32 	[%rd365+19968], %r1982;
	bar.warp.sync 	-1;
	ld.shared.u32 	%r1985, [%r438+21504];
	shl.b32 	%r1986, %r366, 3;
	add.s32 	%r1987, %r1944, %r1986;
	ld.shared.u64 	%rd366, [%r1987];
	add.s64 	%rd367, %rd366, %rd25;
	shl.b64 	%rd368, %rd367, 2;
	add.s64 	%rd369, %rd24, %rd368;
	st.global.u32 	[%rd369+21504], %r1985;
	bar.warp.sync 	-1;
	ld.shared.u32 	%r1988, [%r438+23040];
	shl.b32 	%r1989, %r367, 3;
	add.s32 	%r1990, %r1944, %r1989;
	ld.shared.u64 	%rd370, [%r1990];
	add.s64 	%rd371, %rd370, %rd25;
	shl.b64 	%rd372, %rd371, 2;
	add.s64 	%rd373, %rd24, %rd372;
	st.global.u32 	[%rd373+23040], %r1988;
	bar.warp.sync 	-1;
	ld.shared.u32 	%r1991, [%r438+24576];
	shl.b32 	%r1992, %r368, 3;
	add.s32 	%r1993, %r1944, %r1992;
	ld.shared.u64 	%rd374, [%r1993];
	add.s64 	%rd375, %rd374, %rd25;
	shl.b64 	%rd376, %rd375, 2;
	add.s64 	%rd377, %rd24, %rd376;
	st.global.u32 	[%rd377+24576], %r1991;
	bar.warp.sync 	-1;
	bra.uni 	$L__BB13_333;
$L__BB13_298:
	ld.param.u32 	%r2093, [_ZN3cub18CUB_300001_SM_10006detail10radix_sort29DeviceRadixSortOnesweepKernelINS1_5radix10policy_hubIiiyE10Policy1000ELNS0_9SortOrderE0EiiyiiNS1_21identity_decomposer_tEEEvPT5_SB_PT3_PKSC_PT1_PKSG_PT2_PKSK_T4_iiT6__param_8];
	mad.lo.s32 	%r439, %r3, -6528, %r2093;
	shl.b32 	%r1994, %r352, 3;
	add.s32 	%r1996, %r1939, %r1994;
	ld.shared.u64 	%rd26, [%r1996+26112];
	setp.ge.s32 	%p188, %r437, %r439;
	@%p188 bra 	$L__BB13_300;
	ld.shared.u32 	%r1997, [%r438];
	add.s64 	%rd378, %rd26, %rd25;
	shl.b64 	%rd379, %rd378, 2;
	add.s64 	%rd380, %rd24, %rd379;
	st.global.u32 	[%rd380], %r1997;
$L__BB13_300:
	bar.warp.sync 	-1;
	shl.b32 	%r1998, %r353, 3;
	add.s32 	%r2000, %r1939, %r1998;
	ld.shared.u64 	%rd27, [%r2000+26112];
	add.s32 	%r2001, %r437, 384;
	setp.ge.s32 	%p189, %r2001, %r439;
	@%p189 bra 	$L__BB13_302;
	ld.shared.u32 	%r2002, [%r438+1536];
	add.s64 	%rd381, %rd27, %rd25;
	shl.b64 	%rd382, %rd381, 2;
	add.s64 	%rd383, %rd24, %rd382;
	st.global.u32 	[%rd383+1536], %r2002;
$L__BB13_302:
	bar.warp.sync 	-1;
	shl.b32 	%r2003, %r354, 3;
	add.s32 	%r2005, %r1939, %r2003;
	ld.shared.u64 	%rd28, [%r2005+26112];
	add.s32 	%r2006, %r437, 768;
	setp.ge.s32 	%p190, %r2006, %r439;
	@%p190 bra 	$L__BB13_304;
	ld.shared.u32 	%r2007, [%r438+3072];
	add.s64 	%rd384, %rd28, %rd25;
	shl.b64 	%rd385, %rd384, 2;
	add.s64 	%rd386, %rd24, %rd385;
	st.global.u32 	[%rd386+3072], %r2007;
$L__BB13_304:
	bar.warp.sync 	-1;
	shl.b32 	%r2008, %r355, 3;
	add.s32 	%r2010, %r1939, %r2008;
	ld.shared.u64 	%rd29, [%r2010+26112];
	add.s32 	%r2011, %r437, 1152;
	setp.ge.s32 	%p191, %r2011, %r439;
	@%p191 bra 	$L__BB13_306;
	ld.shared.u32 	%r2012, [%r438+4608];
	add.s64 	%rd387, %rd29, %rd25;
	shl.b64 	%rd388, %rd387, 2;
	add.s64 	%rd389, %rd24, %rd388;
	st.global.u32 	[%rd389+4608], %r2012;
$L__BB13_306:
	bar.warp.sync 	-1;
	shl.b32 	%r2013, %r356, 3;
	add.s32 	%r2015, %r1939, %r2013;
	ld.shared.u64 	%rd30, [%r2015+26112];
	add.s32 	%r2016, %r437, 1536;
	setp.ge.s32 	%p192, %r2016, %r439;
	@%p192 bra 	$L__BB13_308;
	ld.shared.u32 	%r2017, [%r438+6144];
	add.s64 	%rd390, %rd30, %rd25;
	shl.b64 	%rd391, %rd390, 2;
	add.s64 	%rd392, %rd24, %rd391;
	st.global.u32 	[%rd392+6144], %r2017;
$L__BB13_308:
	bar.warp.sync 	-1;
	shl.b32 	%r2018, %r357, 3;
	add.s32 	%r2020, %r1939, %r2018;
	ld.shared.u64 	%rd31, [%r2020+26112];
	add.s32 	%r2021, %r437, 1920;
	setp.ge.s32 	%p193, %r2021, %r439;
	@%p193 bra 	$L__BB13_310;
	ld.shared.u32 	%r2022, [%r438+7680];
	add.s64 	%rd393, %rd31, %rd25;
	shl.b64 	%rd394, %rd393, 2;
	add.s64 	%rd395, %rd24, %rd394;
	st.global.u32 	[%rd395+7680], %r2022;
$L__BB13_310:
	bar.warp.sync 	-1;
	shl.b32 	%r2023, %r358, 3;
	add.s32 	%r2025, %r1939, %r2023;
	ld.shared.u64 	%rd32, [%r2025+26112];
	add.s32 	%r2026, %r437, 2304;
	setp.ge.s32 	%p194, %r2026, %r439;
	@%p194 bra 	$L__BB13_312;
	ld.shared.u32 	%r2027, [%r438+9216];
	add.s64 	%rd396, %rd32, %rd25;
	shl.b64 	%rd397, %rd396, 2;
	add.s64 	%rd398, %rd24, %rd397;
	st.global.u32 	[%rd398+9216], %r2027;
$L__BB13_312:
	bar.warp.sync 	-1;
	shl.b32 	%r2028, %r359, 3;
	add.s32 	%r2030, %r1939, %r2028;
	ld.shared.u64 	%rd33, [%r2030+26112];
	add.s32 	%r2031, %r437, 2688;
	setp.ge.s32 	%p195, %r2031, %r439;
	@%p195 bra 	$L__BB13_314;
	ld.shared.u32 	%r2032, [%r438+10752];
	add.s64 	%rd399, %rd33, %rd25;
	shl.b64 	%rd400, %rd399, 2;
	add.s64 	%rd401, %rd24, %rd400;
	st.global.u32 	[%rd401+10752], %r2032;
$L__BB13_314:
	bar.warp.sync 	-1;
	shl.b32 	%r2033, %r360, 3;
	add.s32 	%r2035, %r1939, %r2033;
	ld.shared.u64 	%rd34, [%r2035+26112];
	or.b32  	%r2036, %r437, 3072;
	setp.ge.s32 	%p196, %r2036, %r439;
	@%p196 bra 	$L__BB13_316;
	ld.shared.u32 	%r2037, [%r438+12288];
	add.s64 	%rd402, %rd34, %rd25;
	shl.b64 	%rd403, %rd402, 2;
	add.s64 	%rd404, %rd24, %rd403;
	st.global.u32 	[%rd404+12288], %r2037;
$L__BB13_316:
	bar.warp.sync 	-1;
	shl.b32 	%r2038, %r361, 3;
	add.s32 	%r2040, %r1939, %r2038;
	ld.shared.u64 	%rd35, [%r2040+26112];
	add.s32 	%r2041, %r437, 3456;
	setp.ge.s32 	%p197, %r2041, %r439;
	@%p197 bra 	$L__BB13_318;
	ld.shared.u32 	%r2042, [%r438+13824];
	add.s64 	%rd405, %rd35, %rd25;
	shl.b64 	%rd406, %rd405, 2;
	add.s64 	%rd407, %rd24, %rd406;
	st.global.u32 	[%rd407+13824], %r2042;
$L__BB13_318:
	bar.warp.sync 	-1;
	shl.b32 	%r2043, %r362, 3;
	add.s32 	%r2045, %r1939, %r2043;
	ld.shared.u64 	%rd36, [%r2045+26112];
	add.s32 	%r2046, %r437, 3840;
	setp.ge.s32 	%p198, %r2046, %r439;
	@%p198 bra 	$L__BB13_320;
	ld.shared.u32 	%r2047, [%r438+15360];
	add.s64 	%rd408, %rd36, %rd25;
	shl.b64 	%rd409, %rd408, 2;
	add.s64 	%rd410, %rd24, %rd409;
	st.global.u32 	[%rd410+15360], %r2047;
$L__BB13_320:
	bar.warp.sync 	-1;
	shl.b32 	%r2048, %r363, 3;
	add.s32 	%r2050, %r1939, %r2048;
	ld.shared.u64 	%rd37, [%r2050+26112];
	add.s32 	%r2051, %r437, 4224;
	setp.ge.s32 	%p199, %r2051, %r439;
	@%p199 bra 	$L__BB13_322;
	ld.shared.u32 	%r2052, [%r438+16896];
	add.s64 	%rd411, %rd37, %rd25;
	shl.b64 	%rd412, %rd411, 2;
	add.s64 	%rd413, %rd24, %rd412;
	st.global.u32 	[%rd413+16896], %r2052;
$L__BB13_322:
	bar.warp.sync 	-1;
	shl.b32 	%r2053, %r364, 3;
	add.s32 	%r2055, %r1939, %r2053;
	ld.shared.u64 	%rd38, [%r2055+26112];
	add.s32 	%r2056, %r437, 4608;
	setp.ge.s32 	%p200, %r2056, %r439;
	@%p200 bra 	$L__BB13_324;
	ld.shared.u32 	%r2057, [%r438+18432];
	add.s64 	%rd414, %rd38, %rd25;
	shl.b64 	%rd415, %rd414, 2;
	add.s64 	%rd416, %rd24, %rd415;
	st.global.u32 	[%rd416+18432], %r2057;
$L__BB13_324:
	bar.warp.sync 	-1;
	shl.b32 	%r2058, %r365, 3;
	add.s32 	%r2060, %r1939, %r2058;
	ld.shared.u64 	%rd39, [%r2060+26112];
	add.s32 	%r2061, %r437, 4992;
	setp.ge.s32 	%p201, %r2061, %r439;
	@%p201 bra 	$L__BB13_326;
	ld.shared.u32 	%r2062, [%r438+19968];
	add.s64 	%rd417, %rd39, %rd25;
	shl.b64 	%rd418, %rd417, 2;
	add.s64 	%rd419, %rd24, %rd418;
	st.global.u32 	[%rd419+19968], %r2062;
$L__BB13_326:
	bar.warp.sync 	-1;
	shl.b32 	%r2063, %r366, 3;
	add.s32 	%r2065, %r1939, %r2063;
	ld.shared.u64 	%rd40, [%r2065+26112];
	add.s32 	%r2066, %r437, 5376;
	setp.ge.s32 	%p202, %r2066, %r439;
	@%p202 bra 	$L__BB13_328;
	ld.shared.u32 	%r2067, [%r438+21504];
	add.s64 	%rd420, %rd40, %rd25;
	shl.b64 	%rd421, %rd420, 2;
	add.s64 	%rd422, %rd24, %rd421;
	st.global.u32 	[%rd422+21504], %r2067;
$L__BB13_328:
	bar.warp.sync 	-1;
	shl.b32 	%r2068, %r367, 3;
	add.s32 	%r2070, %r1939, %r2068;
	ld.shared.u64 	%rd41, [%r2070+26112];
	add.s32 	%r2071, %r437, 5760;
	setp.ge.s32 	%p203, %r2071, %r439;
	@%p203 bra 	$L__BB13_330;
	ld.shared.u32 	%r2072, [%r438+23040];
	add.s64 	%rd423, %rd41, %rd25;
	shl.b64 	%rd424, %rd423, 2;
	add.s64 	%rd425, %rd24, %rd424;
	st.global.u32 	[%rd425+23040], %r2072;
$L__BB13_330:
	bar.warp.sync 	-1;
	shl.b32 	%r2073, %r368, 3;
	add.s32 	%r2075, %r1939, %r2073;
	ld.shared.u64 	%rd426, [%r2075+26112];
	add.s64 	%rd42, %rd426, %rd25;
	or.b32  	%r2076, %r437, 6144;
	setp.ge.s32 	%p204, %r2076, %r439;
	@%p204 bra 	$L__BB13_332;
	ld.shared.u32 	%r2077, [%r438+24576];
	shl.b64 	%rd427, %rd42, 2;
	add.s64 	%rd428, %rd24, %rd427;
	st.global.u32 	[%rd428+24576], %r2077;
$L__BB13_332:
	bar.warp.sync 	-1;
$L__BB13_333:
	ret;

}


// ===== COMPILED SASS (sm_100) =====

	.target	sm_100

	.elftype	@"ET_EXEC"


//--------------------- .note.nv.tkinfo           --------------------------
	.section	.note.nv.tkinfo,"",@"SHT_NOTE"
	.sectionflags	@"SHF_NOTE_NV_TKINFO"
	.tkinfo
        /*0018*/ 	.word	0x00000002
        /*0030*/ 	.string	""
        /*0030*/ 	.string	"ptxas"
        /*0030*/ 	.string	"Cuda compilation tools, release 13.0, V13.0.88"
        /*0030*/ 	.string	"Build cuda_13.0.r13.0/compiler.36424714_0"
        /*0030*/ 	.string	"-arch sm_100 -m 64 "



//--------------------- .note.nv.cuinfo           --------------------------
	.section	.note.nv.cuinfo,"",@"SHT_NOTE"
	.sectionflags	@"SHF_NOTE_NV_CUINFO"
        /*0018*/ 	.short	0x0002
        /*001a*/ 	.short	0x0064
        /*001c*/ 	.short	0x0082
	.zero		2


//--------------------- .nv.info                  --------------------------
	.section	.nv.info,"",@"SHT_CUDA_INFO"
	.align	4


	//----- nvinfo : EIATTR_REGCOUNT
	.align		4
        /*0000*/ 	.byte	0x04, 0x2f
        /*0002*/ 	.short	(.L_55 - .L_54)
	.align		4
.L_54:
        /*0004*/ 	.word	index@(_Z18init_curand_statesP17curandStateXORWOWim)
        /*0008*/ 	.word	0x0000001f


	//----- nvinfo : EIATTR_FRAME_SIZE
	.align		4
.L_55:
        /*000c*/ 	.byte	0x04, 0x11
        /*000e*/ 	.short	(.L_57 - .L_56)
	.align		4
.L_56:
        /*0010*/ 	.word	index@(_Z18init_curand_statesP17curandStateXORWOWim)
        /*0014*/ 	.word	0x00000000


	//----- nvinfo : EIATTR_REGCOUNT
	.align		4
.L_57:
        /*0018*/ 	.byte	0x04, 0x2f
        /*001a*/ 	.short	(.L_59 - .L_58)
	.align		4
.L_58:
        /*001c*/ 	.word	index@(_Z31generate_random_edges_canonicalPiS_iiP17curandStateXORWOW)
        /*0020*/ 	.word	0x0000001c


	//----- nvinfo : EIATTR_FRAME_SIZE
	.align		4
.L_59:
        /*0024*/ 	.byte	0x04, 0x11
        /*0026*/ 	.short	(.L_61 - .L_60)
	.align		4
.L_60:
        /*0028*/ 	.word	index@(_Z31generate_random_edges_canonicalPiS_iiP17curandStateXORWOW)
        /*002c*/ 	.word	0x00000000


	//----- nvinfo : EIATTR_REGCOUNT
	.align		4
.L_61:
        /*0030*/ 	.byte	0x04, 0x2f
        /*0032*/ 	.short	(.L_63 - .L_62)
	.align		4
.L_62:
        /*0034*/ 	.word	index@(_Z26duplicate_edges_undirectedPKiS0_PiS1_i)
        /*0038*/ 	.word	0x0000000e


	//----- nvinfo : EIATTR_FRAME_SIZE
	.align		4
.L_63:
        /*003c*/ 	.byte	0x04, 0x11
        /*003e*/ 	.short	(.L_65 - .L_64)
	.align		4
.L_64:
        /*0040*/ 	.word	index@(_Z26duplicate_edges_undirectedPKiS0_PiS1_i)
        /*0044*/ 	.word	0x00000000


	//----- nvinfo : EIATTR_REGCOUNT
	.align		4
.L_65:
        /*0048*/ 	.byte	0x04, 0x2f
        /*004a*/ 	.short	(.L_67 - .L_66)
	.align		4
.L_66:
        /*004c*/ 	.word	index@(_Z20count_edges_per_nodePKiPii)
        /*0050*/ 	.word	0x00000010


	//----- nvinfo : EIATTR_FRAME_SIZE
	.align		4
.L_67:
        /*0054*/ 	.byte	0x04, 0x11
        /*0056*/ 	.short	(.L_69 - .L_68)
	.align		4
.L_68:
        /*0058*/ 	.word	index@(_Z20count_edges_per_nodePKiPii)
        /*005c*/ 	.word	0x00000000


	//----- nvinfo : EIATTR_REGCOUNT
	.align		4
.L_69:
        /*0060*/ 	.byte	0x04, 0x2f
        /*0062*/ 	.short	(.L_71 - .L_70)
	.align		4
.L_70:
        /*0064*/ 	.word	index@(_Z23demo_neighbor_iterationPKiS0_S0_Pxi)
        /*0068*/ 	.word	0x00000020


	//----- nvinfo : EIATTR_FRAME_SIZE
	.align		4
.L_71:
        /*006c*/ 	.byte	0x04, 0x11
        /*006e*/ 	.short	(.L_73 - .L_72)
	.align		4
.L_72:
        /*0070*/ 	.word	index@(_Z23demo_neighbor_iterationPKiS0_S0_Pxi)
        /*0074*/ 	.word	0x00000000


	//----- nvinfo : EIATTR_REGCOUNT
	.align		4
.L_73:
        /*0078*/ 	.byte	0x04, 0x2f
        /*007a*/ 	.short	(.L_75 - .L_74)
	.align		4
.L_74:
        /*007c*/ 	.word	index@(_Z22forman_ricci_1d_kernelPKiS0_S0_Pfi)
        /*0080*/ 	.word	0x0000001c


	//----- nvinfo : EIATTR_FRAME_SIZE
	.align		4
.L_75:
        /*0084*/ 	.byte	0x04, 0x11
        /*0086*/ 	.short	(.L_77 - .L_76)
	.align		4
.L_76:
        /*0088*/ 	.word	index@(_Z22forman_ricci_1d_kernelPKiS0_S0_Pfi)
        /*008c*/ 	.word	0x00000000


	//----- nvinfo : EIATTR_REGCOUNT
	.align		4
.L_77:
        /*0090*/ 	.byte	0x04, 0x2f
        /*0092*/ 	.short	(.L_79 - .L_78)
	.align		4
.L_78:
        /*0094*/ 	.word	index@(_ZN3cub18CUB_300001_SM_10006detail11EmptyKernelIvEEvv)
        /*0098*/ 	.word	0x00000004


	//----- nvinfo : EIATTR_FRAME_SIZE
	.align		4
.L_79:
        /*009c*/ 	.byte	0x04, 0x11
        /*009e*/ 	.short	(.L_81 - .L_80)
	.align		4
.L_80:
        /*00a0*/ 	.word	index@(_ZN3cub18CUB_300001_SM_10006detail11EmptyKernelIvEEvv)
        /*00a4*/ 	.word	0x00000000


	//----- nvinfo : EIATTR_REGCOUNT
	.align		4
.L_81:
        /*00a8*/ 	.byte	0x04, 0x2f
        /*00aa*/ 	.short	(.L_83 - .L_82)
	.align		4
.L_82:
        /*00ac*/ 	.word	index@(_ZN3cub18CUB_300001_SM_10006detail4scan20DeviceScanInitKernelINS0_13ScanTileStateIiLb1EEEEEvT_i)
        /*00b0*/ 	.word	0x00000008


	//----- nvinfo : EIATTR_FRAME_SIZE
	.align		4
.L_83:
        /*00b4*/ 	.byte	0x04, 0x11
        /*00b6*/ 	.short	(.L_85 - .L_84)
	.align		4
.L_84:
        /*00b8*/ 	.word	index@(_ZN3cub18CUB_300001_SM_10006detail4scan20DeviceScanInitKernelINS0_13ScanTileStateIiLb1EEEEEvT_i)
        /*00bc*/ 	.word	0x00000000


	//----- nvinfo : EIATTR_REGCOUNT
	.align		4
.L_85:
        /*00c0*/ 	.byte	0x04, 0x2f
        /*00c2*/ 	.short	(.L_87 - .L_86)
	.align		4
.L_86:
        /*00c4*/ 	.word	index@(_ZN3cub18CUB_300001_SM_10006detail4scan16DeviceScanKernelINS2_10policy_hubIiiijN4cuda3std3__44plusIvEEE10Policy1000EN6thrust24THRUST_300001_SM_1000_NS10device_ptrIiEESF_NS0_13ScanTileStateIiLb1EEES9_NS1_10InputValueIiPiEEjiLb0EiEEvT0_T1_T2_iT3_T4_T5_)
        /*00c8*/ 	.word	0x00000038


	//----- nvinfo : EIATTR_FRAME_SIZE
	.align		4
.L_87:
        /*00cc*/ 	.byte	0x04, 0x11
        /*00ce*/ 	.short	(.L_89 - .L_88)
	.align		4
.L_88:
        /*00d0*/ 	.word	index@(_ZN3cub18CUB_300001_SM_10006detail4scan16DeviceScanKernelINS2_10policy_hubIiiijN4cuda3std3__44plusIvEEE10Policy1000EN6thrust24THRUST_300001_SM_1000_NS10device_ptrIiEESF_NS0_13ScanTileStateIiLb1EEES9_NS1_10InputValueIiPiEEjiLb0EiEEvT0_T1_T2_iT3_T4_T5_)
        /*00d4*/ 	.word	0x00000000


	//----- nvinfo : EIATTR_REGCOUNT
	.align		4
.L_89:
        /*00d8*/ 	.byte	0x04, 0x2f
        /*00da*/ 	.short	(.L_91 - .L_90)
	.align		4
.L_90:
        /*00dc*/ 	.word	index@(_ZN3cub18CUB_300001_SM_10006detail4scan16DeviceScanKernelINS2_10policy_hubIiiimN4cuda3std3__44plusIvEEE10Policy1000EN6thrust24THRUST_300001_SM_1000_NS10device_ptrIiEESF_NS0_13ScanTileStateIiLb1EEES9_NS1_10InputValueIiPiEEmiLb0EiEEvT0_T1_T2_iT3_T4_T5_)
        /*00e0*/ 	.word	0x00000030


	//----- nvinfo : EIATTR_FRAME_SIZE
	.align		4
.L_91:
        /*00e4*/ 	.byte	0x04, 0x11
        /*00e6*/ 	.short	(.L_93 - .L_92)
	.align		4
.L_92:
        /*00e8*/ 	.word	index@(_ZN3cub18CUB_300001_SM_10006detail4scan16DeviceScanKernelINS2_10policy_hubIiiimN4cuda3std3__44plusIvEEE10Policy1000EN6thrust24THRUST_300001_SM_1000_NS10device_ptrIiEESF_NS0_13ScanTileStateIiLb1EEES9_NS1_10InputValueIiPiEEmiLb0EiEEvT0_T1_T2_iT3_T4_T5_)
        /*00ec*/ 	.word	0x00000000


	//----- nvinfo : EIATTR_REGCOUNT
	.align		4
.L_93:
        /*00f0*/ 	.byte	0x04, 0x2f
        /*00f2*/ 	.short	(.L_95 - .L_94)
	.align		4
.L_94:
        /*00f4*/ 	.word	index@(_ZN3cub18CUB_300001_SM_10006detail10radix_sort31DeviceRadixSortSingleTileKernelINS1_5radix10policy_hubIiiyE10Policy1000ELNS0_9SortOrderE0EiiyNS1_21identity_decomposer_tEEEvPKT1_PSA_PKT2_PSE_T3_iiT4_)
        /*00f8*/ 	.word	0x00000099


	//----- nvinfo : EIATTR_FRAME_SIZE
	.align		4
.L_95:
        /*00fc*/ 	.byte	0x04, 0x11
        /*00fe*/ 	.short	(.L_97 - .L_96)
	.align		4
.L_96:
        /*0100*/ 	.word	index@(_ZN3cub18CUB_300001_SM_10006detail10radix_sort31DeviceRadixSortSingleTileKernelINS1_5radix10policy_hubIiiyE10Policy1000ELNS0_9SortOrderE0EiiyNS1_21identity_decomposer_tEEEvPKT1_PSA_PKT2_PSE_T3_iiT4_)
        /*0104*/ 	.word	0x00000000


	//----- nvinfo : EIATTR_REGCOUNT
	.align		4
.L_97:
        /*0108*/ 	.byte	0x04, 0x2f
        /*010a*/ 	.short	(.L_99 - .L_98)
	.align		4
.L_98:
        /*010c*/ 	.word	index@(_ZN3cub18CUB_300001_SM_10006detail10radix_sort30DeviceRadixSortHistogramKernelINS1_5radix10policy_hubIiiyE10Policy1000ELNS0_9SortOrderE0EiyNS1_21identity_decomposer_tEEEvPT2_PKT1_SA_iiT3_)
        /*0110*/ 	.word	0x00000020


	//----- nvinfo : EIATTR_FRAME_SIZE
	.align		4
.L_99:
        /*0114*/ 	.byte	0x04, 0x11
        /*0116*/ 	.short	(.L_101 - .L_100)
	.align		4
.L_100:
        /*0118*/ 	.word	index@(_ZN3cub18CUB_300001_SM_10006detail10radix_sort30DeviceRadixSortHistogramKernelINS1_5radix10policy_hubIiiyE10Policy1000ELNS0_9SortOrderE0EiyNS1_21identity_decomposer_tEEEvPT2_PKT1_SA_iiT3_)
        /*011c*/ 	.word	0x00000000


	//----- nvinfo : EIATTR_REGCOUNT
	.align		4
.L_101:
        /*0120*/ 	.byte	0x04, 0x2f
        /*0122*/ 	.short	(.L_103 - .L_102)
	.align		4
.L_102:
        /*0124*/ 	.word	index@(_ZN3cub18CUB_300001_SM_10006detail10radix_sort33DeviceRadixSortExclusiveSumKernelINS1_5radix10policy_hubIiiyE10Policy1000EyEEvPT0_)
        /*0128*/ 	.word	0x00000020


	//----- nvinfo : EIATTR_FRAME_SIZE
	.align		4
.L_103:
        /*012c*/ 	.byte	0x04, 0x11
        /*012e*/ 	.short	(.L_105 - .L_104)
	.align		4
.L_104:
        /*0130*/ 	.word	index@(_ZN3cub18CUB_300001_SM_10006detail10radix_sort33DeviceRadixSortExclusiveSumKernelINS1_5radix10policy_hubIiiyE10Policy1000EyEEvPT0_)
        /*0134*/ 	.word	0x00000000


	//----- nvinfo : EIATTR_REGCOUNT
	.align		4
.L_105:
        /*0138*/ 	.byte	0x04, 0x2f
        /*013a*/ 	.short	(.L_107 - .L_106)
	.align		4
.L_106:
        /*013c*/ 	.word	index@(_ZN3cub18CUB_300001_SM_10006detail10radix_sort29DeviceRadixSortOnesweepKernelINS1_5radix10policy_hubIiiyE10Policy1000ELNS0_9SortOrderE0EiiyiiNS1_21identity_decomposer_tEEEvPT5_SB_PT3_PKSC_PT1_PKSG_PT2_PKSK_T4_iiT6_)
        /*0140*/ 	.word	0x00000049


	//----- nvinfo : EIATTR_FRAME_SIZE
	.align		4
.L_107:
        /*0144*/ 	.byte	0x04, 0x11
        /*0146*/ 	.short	(.L_109 - .L_108)
	.align		4
.L_108:
        /*0148*/ 	.word	index@(_ZN3cub18CUB_300001_SM_10006detail10radix_sort29DeviceRadixSortOnesweepKernelINS1_5radix10policy_hubIiiyE10Policy1000ELNS0_9SortOrderE0EiiyiiNS1_21identity_decomposer_tEEEvPT5_SB_PT3_PKSC_PT1_PKSG_PT2_PKSK_T4_iiT6_)
        /*014c*/ 	.word	0x00000000


	//----- nvinfo : EIATTR_MIN_STACK_SIZE
	.align		4
.L_109:
        /*0150*/ 	.byte	0x04, 0x12
        /*0152*/ 	.short	(.L_111 - .L_110)
	.align		4
.L_110:
        /*0154*/ 	.word	index@(_ZN3cub18CUB_300001_SM_10006detail10radix_sort29DeviceRadixSortOnesweepKernelINS1_5radix10policy_hubIiiyE10Policy1000ELNS0_9SortOrderE0EiiyiiNS1_21identity_decomposer_tEEEvPT5_SB_PT3_PKSC_PT1_PKSG_PT2_PKSK_T4_iiT6_)
        /*0158*/ 	.word	0x00000000


	//----- nvinfo : EIATTR_MIN_STACK_SIZE
	.align		4
.L_111:
        /*015c*/ 	.byte	0x04, 0x12
        /*015e*/ 	.short	(.L_113 - .L_112)
	.align		4
.L_112:
        /*0160*/ 	.word	index@(_ZN3cub18CUB_300001_SM_10006detail10radix_sort33DeviceRadixSortExclusiveSumKernelINS1_5radix10policy_hubIiiyE10Policy1000EyEEvPT0_)
        /*0164*/ 	.word	0x00000000


	//----- nvinfo : EIATTR_MIN_STACK_SIZE
	.align		4
.L_113:
        /*0168*/ 	.byte	0x04, 0x12
        /*016a*/ 	.short	(.L_115 - .L_114)
	.align		4
.L_114:
        /*016c*/ 	.word	index@(_ZN3cub18CUB_300001_SM_10006detail10radix_sort30DeviceRadixSortHistogramKernelINS1_5radix10policy_hubIiiyE10Policy1000ELNS0_9SortOrderE0EiyNS1_21identity_decomposer_tEEEvPT2_PKT1_SA_iiT3_)
        /*0170*/ 	.word	0x00000000


	//----- nvinfo : EIATTR_MIN_STACK_SIZE
	.align		4
.L_115:
        /*0174*/ 	.byte	0x04, 0x12
        /*0176*/ 	.short	(.L_117 - .L_116)
	.align		4
.L_116:
        /*0178*/ 	.word	index@(_ZN3cub18CUB_300001_SM_10006detail10radix_sort31DeviceRadixSortSingleTileKernelINS1_5radix10policy_hubIiiyE10Policy1000ELNS0_9SortOrderE0EiiyNS1_21identity_decomposer_tEEEvPKT1_PSA_PKT2_PSE_T3_iiT4_)
        /*017c*/ 	.word	0x00000000


	//----- nvinfo : EIATTR_MIN_STACK_SIZE
	.align		4
.L_117:
        /*0180*/ 	.byte	0x04, 0x12
        /*0182*/ 	.short	(.L_119 - .L_118)
	.align		4
.L_118:
        /*0184*/ 	.word	index@(_ZN3cub18CUB_300001_SM_10006detail4scan16DeviceScanKernelINS2_10policy_hubIiiimN4cuda3std3__44plusIvEEE10Policy1000EN6thrust24THRUST_300001_SM_1000_NS10device_ptrIiEESF_NS0_13ScanTileStateIiLb1EEES9_NS1_10InputValueIiPiEEmiLb0EiEEvT0_T1_T2_iT3_T4_T5_)
        /*0188*/ 	.word	0x00000000


	//----- nvinfo : EIATTR_MIN_STACK_SIZE
	.align		4
.L_119:
        /*018c*/ 	.byte	0x04, 0x12
        /*018e*/ 	.short	(.L_121 - .L_120)
	.align		4
.L_120:
        /*0190*/ 	.word	index@(_ZN3cub18CUB_300001_SM_10006detail4scan16DeviceScanKernelINS2_10policy_hubIiiijN4cuda3std3__44plusIvEEE10Policy1000EN6thrust24THRUST_300001_SM_1000_NS10device_ptrIiEESF_NS0_13ScanTileStateIiLb1EEES9_NS1_10InputValueIiPiEEjiLb0EiEEvT0_T1_T2_iT3_T4_T5_)
        /*0194*/ 	.word	0x00000000


	//----- nvinfo : EIATTR_MIN_STACK_SIZE
	.align		4
.L_121:
        /*0198*/ 	.byte	0x04, 0x12
        /*019a*/ 	.short	(.L_123 - .L_122)
	.align		4
.L_122:
        /*019c*/ 	.word	index@(_ZN3cub18CUB_300001_SM_10006detail4scan20DeviceScanInitKernelINS0_13ScanTileStateIiLb1EEEEEvT_i)
        /*01a0*/ 	.word	0x00000000


	//----- nvinfo : EIATTR_MIN_STACK_SIZE
	.align		4
.L_123:
        /*01a4*/ 	.byte	0x04, 0x12
        /*01a6*/ 	.short	(.L_125 - .L_124)
	.align		4
.L_124:
        /*01a8*/ 	.word	index@(_ZN3cub18CUB_300001_SM_10006detail11EmptyKernelIvEEvv)
        /*01ac*/ 	.word	0x00000000


	//----- nvinfo : EIATTR_MIN_STACK_SIZE
	.align		4
.L_125:
        /*01b0*/ 	.byte	0x04, 0x12
        /*01b2*/ 	.short	(.L_127 - .L_126)
	.align		4
.L_126:
        /*01b4*/ 	.word	index@(_Z22forman_ricci_1d_kernelPKiS0_S0_Pfi)
        /*01b8*/ 	.word	0x00000000


	//----- nvinfo : EIATTR_MIN_STACK_SIZE
	.align		4
.L_127:
        /*01bc*/ 	.byte	0x04, 0x12
        /*01be*/ 	.short	(.L_129 - .L_128)
	.align		4
.L_128:
        /*01c0*/ 	.word	index@(_Z23demo_neighbor_iterationPKiS0_S0_Pxi)
        /*01c4*/ 	.word	0x00000000


	//----- nvinfo : EIATTR_MIN_STACK_SIZE
	.align		4
.L_129:
        /*01c8*/ 	.byte	0x04, 0x12
        /*01ca*/ 	.short	(.L_131 - .L_130)
	.align		4
.L_130:
        /*01cc*/ 	.word	index@(_Z20count_edges_per_nodePKiPii)
        /*01d0*/ 	.word	0x00000000


	//----- nvinfo : EIATTR_MIN_STACK_SIZE
	.align		4
.L_131:
        /*01d4*/ 	.byte	0x04, 0x12
        /*01d6*/ 	.short	(.L_133 - .L_132)
	.align		4
.L_132:
        /*01d8*/ 	.word	index@(_Z26duplicate_edges_undirectedPKiS0_PiS1_i)
        /*01dc*/ 	.word	0x00000000


	//----- nvinfo : EIATTR_MIN_STACK_SIZE
	.align		4
.L_133:
        /*01e0*/ 	.byte	0x04, 0x12
        /*01e2*/ 	.short	(.L_135 - .L_134)
	.align		4
.L_134:
        /*01e4*/ 	.word	index@(_Z31generate_random_edges_canonicalPiS_iiP17curandStateXORWOW)
        /*01e8*/ 	.word	0x00000000


	//----- nvinfo : EIATTR_MIN_STACK_SIZE
	.align		4
.L_135:
        /*01ec*/ 	.byte	0x04, 0x12
        /*01ee*/ 	.short	(.L_137 - .L_136)
	.align		4
.L_136:
        /*01f0*/ 	.word	index@(_Z18init_curand_statesP17curandStateXORWOWim)
        /*01f4*/ 	.word	0x00000000
.L_137:


//--------------------- .nv.compat                --------------------------
	.section	.nv.compat,"",@"SHT_CUDA_COMPAT_INFO"
	.align	4
        /*0000*/ 	.byte	0x02, 0x09, 0x00, 0x00, 0x02, 0x02, 0x01, 0x00, 0x02, 0x05, 0x05, 0x00, 0x03, 0x07, 0x01, 0x01
        /*0010*/ 	.byte	0x02, 0x03, 0x00, 0x00, 0x02, 0x06, 0x01, 0x00, 0x04, 0x0b, 0x08, 0x00, 0x09, 0x00, 0x00, 0x00
        /*0020*/ 	.byte	0x00, 0x00, 0x00, 0x00


//--------------------- .nv.info._ZN3cub18CUB_300001_SM_10006detail10radix_sort29DeviceRadixSortOnesweepKernelINS1_5radix10policy_hubIiiyE10Policy1000ELNS0_9SortOrderE0EiiyiiNS1_21identity_decomposer_tEEEvPT5_SB_PT3_PKSC_PT1_PKSG_PT2_PKSK_T4_iiT6_ --------------------------
	.section	.nv.info._ZN3cub18CUB_300001_SM_10006detail10radix_sort29DeviceRadixSortOnesweepKernelINS1_5radix10policy_hubIiiyE10Policy1000ELNS0_9SortOrderE0EiiyiiNS1_21identity_decomposer_tEEEvPT5_SB_PT3_PKSC_PT1_PKSG_PT2_PKSK_T4_iiT6_,"",@"SHT_CUDA_INFO"
	.sectionflags	@""
	.align	4


	//----- nvinfo : EIATTR_CUDA_API_VERSION
	.align		4
        /*0000*/ 	.byte	0x04, 0x37
        /*0002*/ 	.short	(.L_139 - .L_138)
.L_138:
        /*0004*/ 	.word	0x00000082


	//----- nvinfo : EIATTR_KPARAM_INFO
	.align		4
.L_139:
        /*0008*/ 	.byte	0x04, 0x17
        /*000a*/ 	.short	(.L_141 - .L_140)
.L_140:
        /*000c*/ 	.word	0x00000000
        /*0010*/ 	.short	0x000b
        /*0012*/ 	.short	0x004c
        /*0014*/ 	.byte	0x00, 0xf0, 0x05, 0x00


	//----- nvinfo : EIATTR_KPARAM_INFO
	.align		4
.L_141:
        /*0018*/ 	.byte	0x04, 0x17
        /*001a*/ 	.short	(.L_143 - .L_142)
.L_142:
        /*001c*/ 	.word	0x00000000
        /*0020*/ 	.short	0x000a
        /*0022*/ 	.short	0x0048
        /*0024*/ 	.byte	0x00, 0xf0, 0x11, 0x00


	//----- nvinfo : EIATTR_KPARAM_INFO
	.align		4
.L_143:
        /*0028*/ 	.byte	0x04, 0x17
        /*002a*/ 	.short	(.L_145 - .L_144)
.L_144:
        /*002c*/ 	.word	0x00000000
        /*0030*/ 	.short	0x0009
        /*0032*/ 	.short	0x0044
        /*0034*/ 	.byte	0x00, 0xf0, 0x11, 0x00


	//----- nvinfo : EIATTR_KPARAM_INFO
	.align		4
.L_145:
        /*0038*/ 	.byte	0x04, 0x17
        /*003a*/ 	.short	(.L_147 - .L_146)
.L_146:
        /*003c*/ 	.word	0x00000000
        /*0040*/ 	.short	0x0008
        /*0042*/ 	.short	0x0040
        /*0044*/ 	.byte	0x00, 0xf0, 0x11, 0x00


	//----- nvinfo : EIATTR_KPARAM_INFO
	.align		4
.L_147:
        /*0048*/ 	.byte	0x04, 0x17
        /*004a*/ 	.short	(.L_149 - .L_148)
.L_148:
        /*004c*/ 	.word	0x00000000
        /*0050*/ 	.short	0x0007
        /*0052*/ 	.short	0x0038
        /*0054*/ 	.byte	0x00, 0xf5, 0x21, 0x00


	//----- nvinfo : EIATTR_KPARAM_INFO
	.align		4
.L_149:
        /*0058*/ 	.byte	0x04, 0x17
        /*005a*/ 	.short	(.L_151 - .L_150)
.L_150:
        /*005c*/ 	.word	0x00000000
        /*0060*/ 	.short	0x0006
        /*0062*/ 	.short	0x0030
        /*0064*/ 	.byte	0x00, 0xf5, 0x21, 0x00


	//----- nvinfo : EIATTR_KPARAM_INFO
	.align		4
.L_151:
        /*0068*/ 	.byte	0x04, 0x17
        /*006a*/ 	.short	(.L_153 - .L_152)
.L_152:
        /*006c*/ 	.word	0x00000000
        /*0070*/ 	.short	0x0005
        /*0072*/ 	.short	0x0028
        /*0074*/ 	.byte	0x00, 0xf5, 0x21, 0x00


	//----- nvinfo : EIATTR_KPARAM_INFO
	.align		4
.L_153:
        /*0078*/ 	.byte	0x04, 0x17
        /*007a*/ 	.short	(.L_155 - .L_154)
.L_154:
        /*007c*/ 	.word	0x00000000
        /*0080*/ 	.short	0x0004
        /*0082*/ 	.short	0x0020
        /*0084*/ 	.byte	0x00, 0xf5, 0x21, 0x00


	//----- nvinfo : EIATTR_KPARAM_INFO
	.align		4
.L_155:
        /*0088*/ 	.byte	0x04, 0x17
        /*008a*/ 	.short	(.L_157 - .L_156)
.L_156:
        /*008c*/ 	.word	0x00000000
        /*0090*/ 	.short	0x0003
        /*0092*/ 	.short	0x0018
        /*0094*/ 	.byte	0x00, 0xf5, 0x21, 0x00


	//----- nvinfo : EIATTR_KPARAM_INFO
	.align		4
.L_157:
        /*0098*/ 	.byte	0x04, 0x17
        /*009a*/ 	.short	(.L_159 - .L_158)
.L_158:
        /*009c*/ 	.word	0x00000000
        /*00a0*/ 	.short	0x0002
        /*00a2*/ 	.short	0x0010
        /*00a4*/ 	.byte	0x00, 0xf5, 0x21, 0x00


	//----- nvinfo : EIATTR_KPARAM_INFO
	.align		4
.L_159:
        /*00a8*/ 	.byte	0x04, 0x17
        /*00aa*/ 	.short	(.L_161 - .L_160)
.L_160:
        /*00ac*/ 	.word	0x00000000
        /*00b0*/ 	.short	0x0001
        /*00b2*/ 	.short	0x0008
        /*00b4*/ 	.byte	0x00, 0xf5, 0x21, 0x00


	//----- nvinfo : EIATTR_KPARAM_INFO
	.align		4
.L_161:
        /*00b8*/ 	.byte	0x04, 0x17
        /*00ba*/ 	.short	(.L_163 - .L_162)
.L_162:
        /*00bc*/ 	.word	0x00000000
        /*00c0*/ 	.short	0x0000
        /*00c2*/ 	.short	0x0000
        /*00c4*/ 	.byte	0x00, 0xf5, 0x21, 0x00


	//----- nvinfo : EIATTR_SPARSE_MMA_MASK
	.align		4
.L_163:
        /*00c8*/ 	.byte	0x03, 0x50
        /*00ca*/ 	.short	0x0000


	//----- nvinfo : EIATTR_MAXREG_COUNT
	.align		4
        /*00cc*/ 	.byte	0x03, 0x1b
        /*00ce*/ 	.short	0x00a8


	//----- nvinfo : EIATTR_NUM_BARRIERS
	.align		4
        /*00d0*/ 	.byte	0x02, 0x4c
        /*00d2*/ 	.byte	0x01
	.zero		1


	//----- nvinfo : EIATTR_MERCURY_ISA_VERSION
	.align		4
        /*00d4*/ 	.byte	0x03, 0x5f
        /*00d6*/ 	.short	0x0101


	//----- nvinfo : EIATTR_COOP_GROUP_MASK_REGIDS
	.align		4
        /*00d8*/ 	.byte	0x04, 0x29
        /*00da*/ 	.short	(.L_165 - .L_164)


	//   ....[0]....
.L_164:
        /*00dc*/ 	.word	0xffffffff


	//   ....[1]....
        /*00e0*/ 	.word	0x05000006


	//   ....[2]....
        /*00e4*/ 	.word	0xffffffff


	//   ....[3]....
        /*00e8*/ 	.word	0xffffffff


	//   ....[4]....
        /*00ec*/ 	.word	0xffffffff


	//   ....[5]....
        /*00f0*/ 	.word	0xffffffff


	//   ....[6]....
        /*00f4*/ 	.word	0xffffffff


	//   ....[7]....
        /*00f8*/ 	.word	0xffffffff


	//   ....[8]....
        /*00fc*/ 	.word	0xffffffff


	//   ....[9]....
        /*0100*/ 	.word	0xffffffff


	//   ....[10]....
        /*0104*/ 	.word	0xffffffff


	//   ....[11]....
        /*0108*/ 	.word	0xffffffff


	//   ....[12]....
        /*010c*/ 	.word	0xffffffff


	//   ....[13]....
        /*0110*/ 	.word	0xffffffff


	//   ....[14]....
        /*0114*/ 	.word	0xffffffff


	//   ....[15]....
        /*0118*/ 	.word	0xffffffff


	//   ....[16]....
        /*011c*/ 	.word	0xffffffff


	//   ....[17]....
        /*0120*/ 	.word	0xffffffff


	//   ....[18]....
        /*0124*/ 	.word	0xffffffff


	//   ....[19]....
        /*0128*/ 	.word	0xffffffff


	//   ....[20]....
        /*012c*/ 	.word	0xffffffff


	//   ....[21]....
        /*0130*/ 	.word	0xffffffff


	//   ....[22]....
        /*0134*/ 	.word	0xffffffff


	//   ....[23]....
        /*0138*/ 	.word	0xffffffff


	//   ....[24]....
        /*013c*/ 	.word	0xffffffff


	//   ....[25]....
        /*0140*/ 	.word	0xffffffff


	//   ....[26]....
        /*0144*/ 	.word	0xffffffff


	//   ....[27]....
        /*0148*/ 	.word	0xffffffff


	//   ....[28]....
        /*014c*/ 	.word	0xffffffff


	//   ....[29]....
        /*0150*/ 	.word	0xffffffff


	//   ....[30]....
        /*0154*/ 	.word	0xffffffff


	//   ....[31]....
        /*0158*/ 	.word	0xffffffff


	//   ....[32]....
        /*015c*/ 	.word	0xffffffff


	//   ....[33]....
        /*0160*/ 	.word	0xffffffff


	//   ....[34]....
        /*0164*/ 	.word	0xffffffff


	//   ....[35]....
        /*0168*/ 	.word	0xffffffff


	//   ....[36]....
        /*016c*/ 	.word	0xffffffff


	//   ....[37]....
        /*0170*/ 	.word	0xffffffff


	//   ....[38]....
        /*0174*/ 	.word	0xffffffff


	//   ....[39]....
        /*0178*/ 	.word	0xffffffff


	//   ....[40]....
        /*017c*/ 	.word	0xffffffff


	//   ....[41]....
        /*0180*/ 	.word	0xffffffff


	//   ....[42]....
        /*0184*/ 	.word	0xffffffff


	//   ....[43]....
        /*0188*/ 	.word	0xffffffff


	//   ....[44]....
        /*018c*/ 	.word	0xffffffff


	//   ....[45]....
        /*0190*/ 	.word	0xffffffff


	//   ....[46]....
        /*0194*/ 	.word	0xffffffff


	//   ....[47]....
        /*0198*/ 	.word	0xffffffff


	//   ....[48]....
        /*019c*/ 	.word	0xffffffff


	//   ....[49]....
        /*01a0*/ 	.word	0xffffffff


	//   ....[50]....
        /*01a4*/ 	.word	0xffffffff


	//   ....[51]....
        /*01a8*/ 	.word	0xffffffff


	//   ....[52]....
        /*01ac*/ 	.word	0xffffffff


	//   ....[53]....
        /*01b0*/ 	.word	0xffffffff


	//   ....[54]....
        /*01b4*/ 	.word	0xffffffff


	//   ....[55]....
        /*01b8*/ 	.word	0xffffffff


	//   ....[56]....
        /*01bc*/ 	.word	0xffffffff


	//   ....[57]....
        /*01c0*/ 	.word	0xffffffff


	//   ....[58]....
        /*01c4*/ 	.word	0xffffffff


	//   ....[59]....
        /*01c8*/ 	.word	0xffffffff


	//   ....[60]....
        /*01cc*/ 	.word	0xffffffff


	//   ....[61]....
        /*01d0*/ 	.word	0xffffffff


	//   ....[62]....
        /*01d4*/ 	.word	0xffffffff


	//   ....[63]....
        /*01d8*/ 	.word	0xffffffff


	//   ....[64]....
        /*01dc*/ 	.word	0xffffffff


	//   ....[65]....
        /*01e0*/ 	.word	0xffffffff


	//   ....[66]....
        /*01e4*/ 	.word	0xffffffff


	//   ....[67]....
        /*01e8*/ 	.word	0xffffffff


	//   ....[68]....
        /*01ec*/ 	.word	0xffffffff


	//   ....[69]....
        /*01f0*/ 	.word	0xffffffff


	//   ....[70]....
        /*01f4*/ 	.word	0xffffffff


	//   ....[71]....
        /*01f8*/ 	.word	0xffffffff


	//   ....[72]....
        /*01fc*/ 	.word	0xffffffff


	//   ....[73]....
        /*0200*/ 	.word	0xffffffff


	//   ....[74]....
        /*0204*/ 	.word	0xffffffff


	//   ....[75]....
        /*0208*/ 	.word	0xffffffff


	//   ....[76]....
        /*020c*/ 	.word	0xffffffff


	//   ....[77]....
        /*0210*/ 	.word	0xffffffff


	//   ....[78]....
        /*0214*/ 	.word	0xffffffff


	//   ....[79]....
        /*0218*/ 	.word	0xffffffff


	//   ....[80]....
        /*021c*/ 	.word	0xffffffff


	//   ....[81]....
        /*0220*/ 	.word	0xffffffff


	//   ....[82]....
        /*0224*/ 	.word	0xffffffff


	//   ....[83]....
        /*0228*/ 	.word	0xffffffff


	//   ....[84]....
        /*022c*/ 	.word	0xffffffff


	//   ....[85]....
        /*0230*/ 	.word	0xffffffff


	//   ....[86]....
        /*0234*/ 	.word	0xffffffff


	//   ....[87]....
        /*0238*/ 	.word	0xffffffff


	//   ....[88]....
        /*023c*/ 	.word	0xffffffff


	//   ....[89]....
        /*0240*/ 	.word	0xffffffff


	//   ....[90]....
        /*0244*/ 	.word	0xffffffff


	//   ....[91]....
        /*0248*/ 	.word	0xffffffff


	//   ....[92]....
        /*024c*/ 	.word	0xffffffff


	//   ....[93]....
        /*0250*/ 	.word	0xffffffff


	//   ....[94]....
        /*0254*/ 	.word	0xffffffff


	//   ....[95]....
        /*0258*/ 	.word	0xffffffff


	//   ....[96]....
        /*025c*/ 	.word	0xffffffff


	//   ....[97]....
        /*0260*/ 	.word	0xffffffff


	//   ....[98]....
        /*0264*/ 	.word	0xffffffff


	//   ....[99]....
        /*0268*/ 	.word	0xffffffff


	//   ....[100]....
        /*026c*/ 	.word	0xffffffff


	//   ....[101]....
        /*0270*/ 	.word	0xffffffff


	//   ....[102]....
        /*0274*/ 	.word	0xffffffff


	//   ....[103]....
        /*0278*/ 	.word	0xffffffff


	//   ....[104]....
        /*027c*/ 	.word	0xffffffff


	//   ....[105]....
        /*0280*/ 	.word	0xffffffff


	//   ....[106]....
        /*0284*/ 	.word	0xffffffff


	//   ....[107]....
        /*0288*/ 	.word	0xffffffff


	//   ....[108]....
        /*028c*/ 	.word	0xffffffff


	//   ....[109]....
        /*0290*/ 	.word	0xffffffff


	//   ....[110]....
        /*0294*/ 	.word	0xffffffff


	//   ....[111]....
        /*0298*/ 	.word	0xffffffff


	//   ....[112]....
        /*029c*/ 	.word	0xffffffff


	//   ....[113]....
        /*02a0*/ 	.word	0xffffffff


	//   ....[114]....
        /*02a4*/ 	.word	0xffffffff


	//   ....[115]....
        /*02a8*/ 	.word	0xffffffff


	//   ....[116]....
        /*02ac*/ 	.word	0xffffffff


	//   ....[117]....
        /*02b0*/ 	.word	0xffffffff


	//   ....[118]....
        /*02b4*/ 	.word	0xffffffff


	//   ....[119]....
        /*02b8*/ 	.word	0xffffffff


	//   ....[120]....
        /*02bc*/ 	.word	0xffffffff


	//   ....[121]....
        /*02c0*/ 	.word	0xffffffff


	//   ....[122]....
        /*02c4*/ 	.word	0xffffffff


	//   ....[123]....
        /*02c8*/ 	.word	0xffffffff


	//   ....[124]....
        /*02cc*/ 	.word	0xffffffff


	//   ....[125]....
        /*02d0*/ 	.word	0xffffffff


	//   ....[126]....
        /*02d4*/ 	.word	0xffffffff


	//   ....[127]....
        /*02d8*/ 	.word	0xffffffff


	//   ....[128]....
        /*02dc*/ 	.word	0xffffffff


	//   ....[129]....
        /*02e0*/ 	.word	0xffffffff


	//   ....[130]....
        /*02e4*/ 	.word	0xffffffff


	//   ....[131]....
        /*02e8*/ 	.word	0xffffffff


	//   ....[132]....
        /*02ec*/ 	.word	0xffffffff


	//   ....[133]....
        /*02f0*/ 	.word	0xffffffff


	//   ....[134]....
        /*02f4*/ 	.word	0xffffffff


	//   ....[135]....
        /*02f8*/ 	.word	0xffffffff


	//   ....[136]....
        /*02fc*/ 	.word	0xffffffff


	//   ....[137]....
        /*0300*/ 	.word	0xffffffff


	//   ....[138]....
        /*0304*/ 	.word	0xffffffff


	//   ....[139]....
        /*0308*/ 	.word	0xffffffff


	//   ....[140]....
        /*030c*/ 	.word	0xffffffff


	//   ....[141]....
        /*0310*/ 	.word	0xffffffff


	//   ....[142]....
        /*0314*/ 	.word	0xffffffff


	//   ....[143]....
        /*0318*/ 	.word	0xffffffff


	//   ....[144]....
        /*031c*/ 	.word	0xffffffff


	//   ....[145]....
        /*0320*/ 	.word	0xffffffff


	//   ....[146]....
        /*0324*/ 	.word	0xffffffff


	//   ....[147]....
        /*0328*/ 	.word	0xffffffff


	//   ....[148]....
        /*032c*/ 	.word	0xffffffff


	//   ....[149]....
        /*0330*/ 	.word	0xffffffff


	//   ....[150]....
        /*0334*/ 	.word	0xffffffff


	//   ....[151]....
        /*0338*/ 	.word	0xffffffff


	//   ....[152]....
        /*033c*/ 	.word	0xffffffff


	//   ....[153]....
        /*0340*/ 	.word	0xffffffff


	//   ....[154]....
        /*0344*/ 	.word	0xffffffff


	//   ....[155]....
        /*0348*/ 	.word	0xffffffff


	//   ....[156]....
        /*034c*/ 	.word	0xffffffff


	//   ....[157]....
        /*0350*/ 	.word	0xffffffff


	//   ....[158]....
        /*0354*/ 	.word	0xffffffff


	//   ....[159]....
        /*0358*/ 	.word	0xffffffff


	//   ....[160]....
        /*035c*/ 	.word	0x05000006


	//   ....[161]....
        /*0360*/ 	.word	0xffffffff


	//   ....[162]....
        /*0364*/ 	.word	0xffffffff


	//   ....[163]....
        /*0368*/ 	.word	0xffffffff


	//   ....[164]....
        /*036c*/ 	.word	0xffffffff


	//   ....[165]....
        /*0370*/ 	.word	0xffffffff


	//   ....[166]....
        /*0374*/ 	.word	0xffffffff


	//   ....[167]....
        /*0378*/ 	.word	0xffffffff


	//   ....[168]....
        /*037c*/ 	.word	0xffffffff


	//   ....[169]....
        /*0380*/ 	.word	0xffffffff


	//   ....[170]....
        /*0384*/ 	.word	0xffffffff


	//   ....[171]....
        /*0388*/ 	.word	0xffffffff


	//   ....[172]....
        /*038c*/ 	.word	0xffffffff


	//   ....[173]....
        /*0390*/ 	.word	0xffffffff


	//   ....[174]....
        /*0394*/ 	.word	0xffffffff


	//   ....[175]....
        /*0398*/ 	.word	0xffffffff


	//   ....[176]....
        /*039c*/ 	.word	0xffffffff


	//   ....[177]....
        /*03a0*/ 	.word	0xffffffff


	//   ....[178]....
        /*03a4*/ 	.word	0xffffffff


	//   ....[179]....
        /*03a8*/ 	.word	0xffffffff


	//   ....[180]....
        /*03ac*/ 	.word	0xffffffff


	//   ....[181]....
        /*03b0*/ 	.word	0xffffffff


	//   ....[182]....
        /*03b4*/ 	.word	0xffffffff


	//   ....[183]....
        /*03b8*/ 	.word	0xffffffff


	//   ....[184]....
        /*03bc*/ 	.word	0xffffffff


	//   ....[185]....
        /*03c0*/ 	.word	0xffffffff


	//   ....[186]....
        /*03c4*/ 	.word	0xffffffff


	//   ....[187]....
        /*03c8*/ 	.word	0xffffffff


	//   ....[188]....
        /*03cc*/ 	.word	0xffffffff


	//   ....[189]....
        /*03d0*/ 	.word	0xffffffff


	//   ....[190]....
        /*03d4*/ 	.word	0xffffffff


	//   ....[191]....
        /*03d8*/ 	.word	0xffffffff


	//   ....[192]....
        /*03dc*/ 	.word	0xffffffff


	//   ....[193]....
        /*03e0*/ 	.word	0xffffffff


	//   ....[194]....
        /*03e4*/ 	.word	0xffffffff


	//   ....[195]....
        /*03e8*/ 	.word	0xffffffff


	//   ....[196]....
        /*03ec*/ 	.word	0xffffffff


	//   ....[197]....
        /*03f0*/ 	.word	0xffffffff


	//   ....[198]....
        /*03f4*/ 	.word	0xffffffff


	//   ....[199]....
        /*03f8*/ 	.word	0xffffffff


	//   ....[200]....
        /*03fc*/ 	.word	0xffffffff


	//   ....[201]....
        /*0400*/ 	.word	0xffffffff


	//   ....[202]....
        /*0404*/ 	.word	0xffffffff


	//   ....[203]....
        /*0408*/ 	.word	0xffffffff


	//   ....[204]....
        /*040c*/ 	.word	0xffffffff


	//   ....[205]....
        /*0410*/ 	.word	0xffffffff


	//   ....[206]....
        /*0414*/ 	.word	0xffffffff


	//   ....[207]....
        /*0418*/ 	.word	0xffffffff


	//   ....[208]....
        /*041c*/ 	.word	0xffffffff


	//   ....[209]....
        /*0420*/ 	.word	0xffffffff


	//   ....[210]....
        /*0424*/ 	.word	0xffffffff


	//   ....[211]....
        /*0428*/ 	.word	0xffffffff


	//   ....[212]....
        /*042c*/ 	.word	0xffffffff


	//   ....[213]....
        /*0430*/ 	.word	0xffffffff


	//   ....[214]....
        /*0434*/ 	.word	0xffffffff


	//   ....[215]....
        /*0438*/ 	.word	0xffffffff


	//   ....[216]....
        /*043c*/ 	.word	0xffffffff


	//   ....[217]....
        /*0440*/ 	.word	0xffffffff


	//   ....[218]....
        /*0444*/ 	.word	0xffffffff


	//   ....[219]....
        /*0448*/ 	.word	0xffffffff


	//   ....[220]....
        /*044c*/ 	.word	0xffffffff


	//   ....[221]....
        /*0450*/ 	.word	0xffffffff


	//   ....[222]....
        /*0454*/ 	.word	0xffffffff


	//   ....[223]....
        /*0458*/ 	.word	0xffffffff


	//   ....[224]....
        /*045c*/ 	.word	0xffffffff


	//   ....[225]....
        /*0460*/ 	.word	0xffffffff


	//   ....[226]....
        /*0464*/ 	.word	0xffffffff


	//   ....[227]....
        /*0468*/ 	.word	0xffffffff


	//   ....[228]....
        /*046c*/ 	.word	0xffffffff


	//   ....[229]....
        /*0470*/ 	.word	0x0500002f


	//   ....[230]....
        /*0474*/ 	.word	0x0500002f


	//   ....[231]....
        /*0478*/ 	.word	0x0500002f


	//   ....[232]....
        /*047c*/ 	.word	0x0500002f


	//   ....[233]....
        /*0480*/ 	.word	0x0500002f


	//----- nvinfo : EIATTR_COOP_GROUP_INSTR_OFFSETS
	.align		4
.L_165:
        /*0484*/ 	.byte	0x04, 0x28
        /*0486*/ 	.short	(.L_167 - .L_166)


	//   ....[0]....
.L_166:
        /*0488*/ 	.word	0x00000e40


	//   ....[1]....
        /*048c*/ 	.word	0x00001890


	//   ....[2]....
        /*0490*/ 	.word	0x00002ad0


	//   ....[3]....
        /*0494*/ 	.word	0x00002af0


	//   ....[4]....
        /*0498*/ 	.word	0x00002b10


	//   ....[5]....
        /*049c*/ 	.word	0x00002b30


	//   ....[6]....
        /*04a0*/ 	.word	0x00002b50


	//   ....[7]....
        /*04a4*/ 	.word	0x00003000


	//   ....[8]....
        /*04a8*/ 	.word	0x00003010


	//   ....[9]....
        /*04ac*/ 	.word	0x00003030


	//   ....[10]....
        /*04b0*/ 	.word	0x00003050


	//   ....[11]....
        /*04b4*/ 	.word	0x000030a0


	//   ....[12]....
        /*04b8*/ 	.word	0x000030d0


	//   ....[13]....
        /*04bc*/ 	.word	0x00003120


	//   ....[14]....
        /*04c0*/ 	.word	0x00003160


	//   ....[15]....
        /*04c4*/ 	.word	0x00003250


	//   ....[16]....
        /*04c8*/ 	.word	0x00003280


	//   ....[17]....
        /*04cc*/ 	.word	0x00003290


	//   ....[18]....
        /*04d0*/ 	.word	0x000032b0


	//   ....[19]....
        /*04d4*/ 	.word	0x000032f0


	//   ....[20]....
        /*04d8*/ 	.word	0x00003320


	//   ....[21]....
        /*04dc*/ 	.word	0x00003360


	//   ....[22]....
        /*04e0*/ 	.word	0x00003380


	//   ....[23]....
        /*04e4*/ 	.word	0x000033a0


	//   ....[24]....
        /*04e8*/ 	.word	0x00003490


	//   ....[25]....
        /*04ec*/ 	.word	0x000034c0


	//   ....[26]....
        /*04f0*/ 	.word	0x000034d0


	//   ....[27]....
        /*04f4*/ 	.word	0x000034f0


	//   ....[28]....
        /*04f8*/ 	.word	0x00003530


	//   ....[29]....
        /*04fc*/ 	.word	0x00003560


	//   ....[30]....
        /*0500*/ 	.word	0x000035a0


	//   ....[31]....
        /*0504*/ 	.word	0x000035c0


	//   ....[32]....
        /*0508*/ 	.word	0x000035e0


	//   ....[33]....
        /*050c*/ 	.word	0x000036d0


	//   ....[34]....
        /*0510*/ 	.word	0x00003700


	//   ....[35]....
        /*0514*/ 	.word	0x00003710


	//   ....[36]....
        /*0518*/ 	.word	0x00003730


	//   ....[37]....
        /*051c*/ 	.word	0x00003770


	//   ....[38]....
        /*0520*/ 	.word	0x000037a0


	//   ....[39]....
        /*0524*/ 	.word	0x000037e0


	//   ....[40]....
        /*0528*/ 	.word	0x00003800


	//   ....[41]....
        /*052c*/ 	.word	0x00003820


	//   ....[42]....
        /*0530*/ 	.word	0x00003930


	//   ....[43]....
        /*0534*/ 	.word	0x00003960


	//   ....[44]....
        /*0538*/ 	.word	0x00003970


	//   ....[45]....
        /*053c*/ 	.word	0x00003990


	//   ....[46]....
        /*0540*/ 	.word	0x000039d0


	//   ....[47]....
        /*0544*/ 	.word	0x00003a00


	//   ....[48]....
        /*0548*/ 	.word	0x00003a40


	//   ....[49]....
        /*054c*/ 	.word	0x00003a60


	//   ....[50]....
        /*0550*/ 	.word	0x00003a80


	//   ....[51]....
        /*0554*/ 	.word	0x00003b90


	//   ....[52]....
        /*0558*/ 	.word	0x00003bc0


	//   ....[53]....
        /*055c*/ 	.word	0x00003bd0


	//   ....[54]....
        /*0560*/ 	.word	0x00003bf0


	//   ....[55]....
        /*0564*/ 	.word	0x00003c30


	//   ....[56]....
        /*0568*/ 	.word	0x00003c60


	//   ....[57]....
        /*056c*/ 	.word	0x00003ca0


	//   ....[58]....
        /*0570*/ 	.word	0x00003cc0


	//   ....[59]....
        /*0574*/ 	.word	0x00003ce0


	//   ....[60]....
        /*0578*/ 	.word	0x00003df0


	//   ....[61]....
        /*057c*/ 	.word	0x00003e20


	//   ....[62]....
        /*0580*/ 	.word	0x00003e30


	//   ....[63]....
        /*0584*/ 	.word	0x00003e50


	//   ....[64]....
        /*0588*/ 	.word	0x00003e90


	//   ....[65]....
        /*058c*/ 	.word	0x00003ec0


	//   ....[66]....
        /*0590*/ 	.word	0x00003f00


	//   ....[67]....
        /*0594*/ 	.word	0x00003f20


	//   ....[68]....
        /*0598*/ 	.word	0x00003f40


	//   ....[69]....
        /*059c*/ 	.word	0x00004050


	//   ....[70]....
        /*05a0*/ 	.word	0x00004080


	//   ....[71]....
        /*05a4*/ 	.word	0x00004090


	//   ....[72]....
        /*05a8*/ 	.word	0x000040b0


	//   ....[73]....
        /*05ac*/ 	.word	0x000040f0


	//   ....[74]....
        /*05b0*/ 	.word	0x00004120


	//   ....[75]....
        /*05b4*/ 	.word	0x00004160


	//   ....[76]....
        /*05b8*/ 	.word	0x00004180


	//   ....[77]....
        /*05bc*/ 	.word	0x000041a0


	//   ....[78]....
        /*05c0*/ 	.word	0x000042b0


	//   ....[79]....
        /*05c4*/ 	.word	0x00004300


	//   ....[80]....
        /*05c8*/ 	.word	0x00004310


	//   ....[81]....
        /*05cc*/ 	.word	0x00004330


	//   ....[82]....
        /*05d0*/ 	.word	0x00004370


	//   ....[83]....
        /*05d4*/ 	.word	0x000043a0


	//   ....[84]....
        /*05d8*/ 	.word	0x000043e0


	//   ....[85]....
        /*05dc*/ 	.word	0x00004400


	//   ....[86]....
        /*05e0*/ 	.word	0x00004420


	//   ....[87]....
        /*05e4*/ 	.word	0x00004510


	//   ....[88]....
        /*05e8*/ 	.word	0x00004560


	//   ....[89]....
        /*05ec*/ 	.word	0x00004570


	//   ....[90]....
        /*05f0*/ 	.word	0x000045a0


	//   ....[91]....
        /*05f4*/ 	.word	0x000045c0


	//   ....[92]....
        /*05f8*/ 	.word	0x00004610


	//   ....[93]....
        /*05fc*/ 	.word	0x00004630


	//   ....[94]....
        /*0600*/ 	.word	0x00004670


	//   ....[95]....
        /*0604*/ 	.word	0x00004690


	//   ....[96]....
        /*0608*/ 	.word	0x00004770


	//   ....[97]....
        /*060c*/ 	.word	0x000047c0


	//   ....[98]....
        /*0610*/ 	.word	0x000047d0


	//   ....[99]....
        /*0614*/ 	.word	0x00004820


	//   ....[100]....
        /*0618*/ 	.word	0x00004850


	//   ....[101]....
        /*061c*/ 	.word	0x00004880


	//   ....[102]....
        /*0620*/ 	.word	0x000048b0


	//   ....[103]....
        /*0624*/ 	.word	0x000048e0


	//   ....[104]....
        /*0628*/ 	.word	0x00004910


	//   ....[105]....
        /*062c*/ 	.word	0x000049d0


	//   ....[106]....
        /*0630*/ 	.word	0x00004a20


	//   ....[107]....
        /*0634*/ 	.word	0x00004a30


	//   ....[108]....
        /*0638*/ 	.word	0x00004a80


	//   ....[109]....
        /*063c*/ 	.word	0x00004ab0


	//   ....[110]....
        /*0640*/ 	.word	0x00004ae0


	//   ....[111]....
        /*0644*/ 	.word	0x00004b10


	//   ....[112]....
        /*0648*/ 	.word	0x00004b40


	//   ....[113]....
        /*064c*/ 	.word	0x00004b70


	//   ....[114]....
        /*0650*/ 	.word	0x00004c60


	//   ....[115]....
        /*0654*/ 	.word	0x00004c80


	//   ....[116]....
        /*0658*/ 	.word	0x00004c90


	//   ....[117]....
        /*065c*/ 	.word	0x00004ce0


	//   ....[118]....
        /*0660*/ 	.word	0x00004d10


	//   ....[119]....
        /*0664*/ 	.word	0x00004d40


	//   ....[120]....
        /*0668*/ 	.word	0x00004d70


	//   ....[121]....
        /*066c*/ 	.word	0x00004da0


	//   ....[122]....
        /*0670*/ 	.word	0x00004dd0


	//   ....[123]....
        /*0674*/ 	.word	0x00004ec0


	//   ....[124]....
        /*0678*/ 	.word	0x00004f00


	//   ....[125]....
        /*067c*/ 	.word	0x00004f10


	//   ....[126]....
        /*0680*/ 	.word	0x00004f60


	//   ....[127]....
        /*0684*/ 	.word	0x00004f90


	//   ....[128]....
        /*0688*/ 	.word	0x00004fc0


	//   ....[129]....
        /*068c*/ 	.word	0x00004ff0


	//   ....[130]....
        /*0690*/ 	.word	0x00005020


	//   ....[131]....
        /*0694*/ 	.word	0x00005050


	//   ....[132]....
        /*0698*/ 	.word	0x00005140


	//   ....[133]....
        /*069c*/ 	.word	0x00005170


	//   ....[134]....
        /*06a0*/ 	.word	0x00005180


	//   ....[135]....
        /*06a4*/ 	.word	0x000051d0


	//   ....[136]....
        /*06a8*/ 	.word	0x00005200


	//   ....[137]....
        /*06ac*/ 	.word	0x00005230


	//   ....[138]....
        /*06b0*/ 	.word	0x00005260


	//   ....[139]....
        /*06b4*/ 	.word	0x00005290


	//   ....[140]....
        /*06b8*/ 	.word	0x000052c0


	//   ....[141]....
        /*06bc*/ 	.word	0x000053e0


	//   ....[142]....
        /*06c0*/ 	.word	0x000053f0


	//   ....[143]....
        /*06c4*/ 	.word	0x00005440


	//   ....[144]....
        /*06c8*/ 	.word	0x00005470


	//   ....[145]....
        /*06cc*/ 	.word	0x000054a0


	//   ....[146]....
        /*06d0*/ 	.word	0x000054d0


	//   ....[147]....
        /*06d4*/ 	.word	0x00005500


	//   ....[148]....
        /*06d8*/ 	.word	0x00005530


	//   ....[149]....
        /*06dc*/ 	.word	0x00005560


	//   ....[150]....
        /*06e0*/ 	.word	0x00005600


	//   ....[151]....
        /*06e4*/ 	.word	0x00005620


	//   ....[152]....
        /*06e8*/ 	.word	0x00005630


	//   ....[153]....
        /*06ec*/ 	.word	0x00005680


	//   ....[154]....
        /*06f0*/ 	.word	0x000056b0


	//   ....[155]....
        /*06f4*/ 	.word	0x000056e0


	//   ....[156]....
        /*06f8*/ 	.word	0x00005710


	//   ....[157]....
        /*06fc*/ 	.word	0x00005740


	//   ....[158]....
        /*0700*/ 	.word	0x00005770


	//   ....[159]....
        /*0704*/ 	.word	0x000058a0


	//   ....[160]....
        /*0708*/ 	.word	0x00005d40


	//   ....[161]....
        /*070c*/ 	.word	0x00006070


	//   ....[162]....
        /*0710*/ 	.word	0x00006130


	//   ....[163]....
        /*0714*/ 	.word	0x000061f0


	//   ....[164]....
        /*0718*/ 	.word	0x000062b0


	//   ....[165]....
        /*071c*/ 	.word	0x00006370


	//   ....[166]....
        /*0720*/ 	.word	0x00006430


	//   ....[167]....
        /*0724*/ 	.word	0x000064f0


	//   ....[168]....
        /*0728*/ 	.word	0x000065b0


	//   ....[169]....
        /*072c*/ 	.word	0x00006670


	//   ....[170]....
        /*0730*/ 	.word	0x00006730


	//   ....[171]....
        /*0734*/ 	.word	0x000067f0


	//   ....[172]....
        /*0738*/ 	.word	0x000068b0


	//   ....[173]....
        /*073c*/ 	.word	0x00006970


	//   ....[174]....
        /*0740*/ 	.word	0x00006a30


	//   ....[175]....
        /*0744*/ 	.word	0x00006af0


	//   ....[176]....
        /*0748*/ 	.word	0x00006bb0


	//   ....[177]....
        /*074c*/ 	.word	0x00006c70


	//   ....[178]....
        /*0750*/ 	.word	0x00006e60


	//   ....[179]....
        /*0754*/ 	.word	0x00006f90


	//   ....[180]....
        /*0758*/ 	.word	0x000070c0


	//   ....[181]....
        /*075c*/ 	.word	0x000071f0


	//   ....[182]....
        /*0760*/ 	.word	0x00007320


	//   ....[183]....
        /*0764*/ 	.word	0x00007450


	//   ....[184]....
        /*0768*/ 	.word	0x00007580


	//   ....[185]....
        /*076c*/ 	.word	0x000076b0


	//   ....[186]....
        /*0770*/ 	.word	0x000077e0


	//   ....[187]....
        /*0774*/ 	.word	0x00007910


	//   ....[188]....
        /*0778*/ 	.word	0x00007a40


	//   ....[189]....
        /*077c*/ 	.word	0x00007b60


	//   ....[190]....
        /*0780*/ 	.word	0x00007c70


	//   ....[191]....
        /*0784*/ 	.word	0x00007d80


	//   ....[192]....
        /*0788*/ 	.word	0x00007e90


	//   ....[193]....
        /*078c*/ 	.word	0x00007fa0


	//   ....[194]....
        /*0790*/ 	.word	0x000080b0


	//   ....[195]....
        /*0794*/ 	.word	0x00008eb0


	//   ....[196]....
        /*0798*/ 	.word	0x00008f40


	//   ....[197]....
        /*079c*/ 	.word	0x00008fc0


	//   ....[198]....
        /*07a0*/ 	.word	0x00009050


	//   ....[199]....
        /*07a4*/ 	.word	0x000090d0


	//   ....[200]....
        /*07a8*/ 	.word	0x00009160


	//   ....[201]....
        /*07ac*/ 	.word	0x000091e0


	//   ....[202]....
        /*07b0*/ 	.word	0x00009270


	//   ....[203]....
        /*07b4*/ 	.word	0x000092f0


	//   ....[204]....
        /*07b8*/ 	.word	0x00009380


	//   ....[205]....
        /*07bc*/ 	.word	0x00009400


	//   ....[206]....
        /*07c0*/ 	.word	0x00009490


	//   ....[207]....
        /*07c4*/ 	.word	0x00009510


	//   ....[208]....
        /*07c8*/ 	.word	0x000095a0


	//   ....[209]....
        /*07cc*/ 	.word	0x00009620


	//   ....[210]....
        /*07d0*/ 	.word	0x000096b0


	//   ....[211]....
        /*07d4*/ 	.word	0x00009730


	//   ....[212]....
        /*07d8*/ 	.word	0x00009890


	//   ....[213]....
        /*07dc*/ 	.word	0x00009960


	//   ....[214]....
        /*07e0*/ 	.word	0x00009a10


	//   ....[215]....
        /*07e4*/ 	.word	0x00009ad0


	//   ....[216]....
        /*07e8*/ 	.word	0x00009b80


	//   ....[217]....
        /*07ec*/ 	.word	0x00009c40


	//   ....[218]....
        /*07f0*/ 	.word	0x00009cf0


	//   ....[219]....
        /*07f4*/ 	.word	0x00009db0


	//   ....[220]....
        /*07f8*/ 	.word	0x00009e60


	//   ....[221]....
        /*07fc*/ 	.word	0x00009f20


	//   ....[222]....
        /*0800*/ 	.word	0x00009fd0


	//   ....[223]....
        /*0804*/ 	.word	0x0000a090


	//   ....[224]....
        /*0808*/ 	.word	0x0000a140


	//   ....[225]....
        /*080c*/ 	.word	0x0000a200


	//   ....[226]....
        /*0810*/ 	.word	0x0000a2a0


	//   ....[227]....
        /*0814*/ 	.word	0x0000a360


	//   ....[228]....
        /*0818*/ 	.word	0x0000a400


	//   ....[229]....
        /*081c*/ 	.word	0x0000a470


	//   ....[230]....
        /*0820*/ 	.word	0x0000a4e0


	//   ....[231]....
        /*0824*/ 	.word	0x0000a550


	//   ....[232]....
        /*0828*/ 	.word	0x0000a5c0


	//   ....[233]....
        /*082c*/ 	.word	0x0000a630


	//----- nvinfo : EIATTR_VRC_CTA_INIT_COUNT
	.align		4
.L_167:
        /*0830*/ 	.byte	0x02, 0x4a
	.zero		1
	.zero		1


	//----- nvinfo : EIATTR_EXIT_INSTR_OFFSETS
	.align		4
        /*0834*/ 	.byte	0x04, 0x1c
        /*0836*/ 	.short	(.L_169 - .L_168)


	//   ....[0]....
.L_168:
        /*0838*/ 	.word	0x00002570


	//   ....[1]....
        /*083c*/ 	.word	0x000028d0


	//   ....[2]....
        /*0840*/ 	.word	0x000028f0


	//   ....[3]....
        /*0844*/ 	.word	0x00009740


	//   ....[4]....
        /*0848*/ 	.word	0x0000a410


	//----- nvinfo : EIATTR_MAX_THREADS
	.align		4
.L_169:
        /*084c*/ 	.byte	0x04, 0x05
        /*084e*/ 	.short	(.L_171 - .L_170)
.L_170:
        /*0850*/ 	.word	0x00000180
        /*0854*/ 	.word	0x00000001
        /*0858*/ 	.word	0x00000001


	//----- nvinfo : EIATTR_CRS_STACK_SIZE
	.align		4
.L_171:
        /*085c*/ 	.byte	0x04, 0x1e
        /*085e*/ 	.short	(.L_173 - .L_172)
.L_172:
        /*0860*/ 	.word	0x00000000


	//----- nvinfo : EIATTR_CBANK_PARAM_SIZE
	.align		4
.L_173:
        /*0864*/ 	.byte	0x03, 0x19
        /*0866*/ 	.short	0x004d


	//----- nvinfo : EIATTR_PARAM_CBANK
	.align		4
        /*0868*/ 	.byte	0x04, 0x0a
        /*086a*/ 	.short	(.L_175 - .L_174)
	.align		4
.L_174:
        /*086c*/ 	.word	index@(.nv.constant0._ZN3cub18CUB_300001_SM_10006detail10radix_sort29DeviceRadixSortOnesweepKernelINS1_5radix10policy_hubIiiyE10Policy1000ELNS0_9SortOrderE0EiiyiiNS1_21identity_decomposer_tEEEvPT5_SB_PT3_PKSC_PT1_PKSG_PT2_PKSK_T4_iiT6_)
        /*0870*/ 	.short	0x0380
        /*0872*/ 	.short	0x004d


	//----- nvinfo : EIATTR_SW_WAR
	.align		4
.L_175:
        /*0874*/ 	.byte	0x04, 0x36
        /*0876*/ 	.short	(.L_177 - .L_176)
.L_176:
        /*0878*/ 	.word	0x00000008
.L_177:


//--------------------- .nv.info._ZN3cub18CUB_300001_SM_10006detail10radix_sort33DeviceRadixSortExclusiveSumKernelINS1_5radix10policy_hubIiiyE10Policy1000EyEEvPT0_ --------------------------
	.section	.nv.info._ZN3cub18CUB_300001_SM_10006detail10radix_sort33DeviceRadixSortExclusiveSumKernelINS1_5radix10policy_hubIiiyE10Policy1000EyEEvPT0_,"",@"SHT_CUDA_INFO"
	.sectionflags	@""
	.align	4


	//----- nvinfo : EIATTR_CUDA_API_VERSION
	.align		4
        /*0000*/ 	.byte	0x04, 0x37
        /*0002*/ 	.short	(.L_179 - .L_178)
.L_178:
        /*0004*/ 	.word	0x00000082


	//----- nvinfo : EIATTR_KPARAM_INFO
	.align		4
.L_179:
        /*0008*/ 	.byte	0x04, 0x17
        /*000a*/ 	.short	(.L_181 - .L_180)
.L_180:
        /*000c*/ 	.word	0x00000000
        /*0010*/ 	.short	0x0000
        /*0012*/ 	.short	0x0000
        /*0014*/ 	.byte	0x00, 0xf5, 0x21, 0x00


	//----- nvinfo : EIATTR_SPARSE_MMA_MASK
	.align		4
.L_181:
        /*0018*/ 	.byte	0x03, 0x50
        /*001a*/ 	.short	0x0000


	//----- nvinfo : EIATTR_MAXREG_COUNT
	.align		4
        /*001c*/ 	.byte	0x03, 0x1b
        /*001e*/ 	.short	0x00ff


	//----- nvinfo : EIATTR_NUM_BARRIERS
	.align		4
        /*0020*/ 	.byte	0x02, 0x4c
        /*0022*/ 	.byte	0x01
	.zero		1


	//----- nvinfo : EIATTR_MERCURY_ISA_VERSION
	.align		4
        /*0024*/ 	.byte	0x03, 0x5f
        /*0026*/ 	.short	0x0101


	//----- nvinfo : EIATTR_COOP_GROUP_MASK_REGIDS
	.align		4
        /*0028*/ 	.byte	0x04, 0x29
        /*002a*/ 	.short	(.L_183 - .L_182)


	//   ....[0]....
.L_182:
        /*002c*/ 	.word	0xffffffff


	//   ....[1]....
        /*0030*/ 	.word	0xffffffff


	//   ....[2]....
        /*0034*/ 	.word	0xffffffff


	//   ....[3]....
        /*0038*/ 	.word	0xffffffff


	//   ....[4]....
        /*003c*/ 	.word	0xffffffff


	//   ....[5]....
        /*0040*/ 	.word	0xffffffff


	//   ....[6]....
        /*0044*/ 	.word	0xffffffff


	//   ....[7]....
        /*0048*/ 	.word	0xffffffff


	//   ....[8]....
        /*004c*/ 	.word	0xffffffff


	//   ....[9]....
        /*0050*/ 	.word	0xffffffff


	//   ....[10]....
        /*0054*/ 	.word	0x05000015


	//   ....[11]....
        /*0058*/ 	.word	0x05000015


	//   ....[12]....
        /*005c*/ 	.word	0x05000015


	//   ....[13]....
        /*0060*/ 	.word	0x05000015


	//   ....[14]....
        /*0064*/ 	.word	0x05000015


	//   ....[15]....
        /*0068*/ 	.word	0x05000015


	//   ....[16]....
        /*006c*/ 	.word	0x05000015


	//   ....[17]....
        /*0070*/ 	.word	0x05000015


	//   ....[18]....
        /*0074*/ 	.word	0x05000015


	//   ....[19]....
        /*0078*/ 	.word	0x05000015


	//----- nvinfo : EIATTR_COOP_GROUP_INSTR_OFFSETS
	.align		4
.L_183:
        /*007c*/ 	.byte	0x04, 0x28
        /*007e*/ 	.short	(.L_185 - .L_184)


	//   ....[0]....
.L_184:
        /*0080*/ 	.word	0x00000250


	//   ....[1]....
        /*0084*/ 	.word	0x00000260


	//   ....[2]....
        /*0088*/ 	.word	0x000002a0


	//   ....[3]....
        /*008c*/ 	.word	0x000002c0


	//   ....[4]....
        /*0090*/ 	.word	0x00000310


	//   ....[5]....
        /*0094*/ 	.word	0x00000320


	//   ....[6]....
        /*0098*/ 	.word	0x00000360


	//   ....[7]....
        /*009c*/ 	.word	0x00000380


	//   ....[8]....
        /*00a0*/ 	.word	0x000003d0


	//   ....[9]....
        /*00a4*/ 	.word	0x000003e0


	//   ....[10]....
        /*00a8*/ 	.word	0x00000660


	//   ....[11]....
        /*00ac*/ 	.word	0x000006b0


	//   ....[12]....
        /*00b0*/ 	.word	0x00000740


	//   ....[13]....
        /*00b4*/ 	.word	0x00000790


	//   ....[14]....
        /*00b8*/ 	.word	0x00000820


	//   ....[15]....
        /*00bc*/ 	.word	0x00000870


	//   ....[16]....
        /*00c0*/ 	.word	0x00000900


	//   ....[17]....
        /*00c4*/ 	.word	0x00000950


	//   ....[18]....
        /*00c8*/ 	.word	0x000009e0


	//   ....[19]....
        /*00cc*/ 	.word	0x00000a30


	//----- nvinfo : EIATTR_VRC_CTA_INIT_COUNT
	.align		4
.L_185:
        /*00d0*/ 	.byte	0x02, 0x4a
	.zero		1
	.zero		1


	//----- nvinfo : EIATTR_EXIT_INSTR_OFFSETS
	.align		4
        /*00d4*/ 	.byte	0x04, 0x1c
        /*00d6*/ 	.short	(.L_187 - .L_186)


	//   ....[0]....
.L_186:
        /*00d8*/ 	.word	0x000005d0


	//   ....[1]....
        /*00dc*/ 	.word	0x00000600


	//----- nvinfo : EIATTR_CRS_STACK_SIZE
	.align		4
.L_187:
        /*00e0*/ 	.byte	0x04, 0x1e
        /*00e2*/ 	.short	(.L_189 - .L_188)
.L_188:
        /*00e4*/ 	.word	0x00000000


	//----- nvinfo : EIATTR_CBANK_PARAM_SIZE
	.align		4
.L_189:
        /*00e8*/ 	.byte	0x03, 0x19
        /*00ea*/ 	.short	0x0008


	//----- nvinfo : EIATTR_PARAM_CBANK
	.align		4
        /*00ec*/ 	.byte	0x04, 0x0a
        /*00ee*/ 	.short	(.L_191 - .L_190)
	.align		4
.L_190:
        /*00f0*/ 	.word	index@(.nv.constant0._ZN3cub18CUB_300001_SM_10006detail10radix_sort33DeviceRadixSortExclusiveSumKernelINS1_5radix10policy_hubIiiyE10Policy1000EyEEvPT0_)
        /*00f4*/ 	.short	0x0380
        /*00f6*/ 	.short	0x0008


	//----- nvinfo : EIATTR_SW_WAR
	.align		4
.L_191:
        /*00f8*/ 	.byte	0x04, 0x36
        /*00fa*/ 	.short	(.L_193 - .L_192)
.L_192:
        /*00fc*/ 	.word	0x00000008
.L_193:


//--------------------- .nv.info._ZN3cub18CUB_300001_SM_10006detail10radix_sort30DeviceRadixSortHistogramKernelINS1_5radix10policy_hubIiiyE10Policy1000ELNS0_9SortOrderE0EiyNS1_21identity_decomposer_tEEEvPT2_PKT1_SA_iiT3_ --------------------------
	.section	.nv.info._ZN3cub18CUB_300001_SM_10006detail10radix_sort30DeviceRadixSortHistogramKernelINS1_5radix10policy_hubIiiyE10Policy1000ELNS0_9SortOrderE0EiyNS1_21identity_decomposer_tEEEvPT2_PKT1_SA_iiT3_,"",@"SHT_CUDA_INFO"
	.sectionflags	@""
	.align	4


	//----- nvinfo : EIATTR_CUDA_API_VERSION
	.align		4
        /*0000*/ 	.byte	0x04, 0x37
        /*0002*/ 	.short	(.L_195 - .L_194)
.L_194:
        /*0004*/ 	.word	0x00000082


	//----- nvinfo : EIATTR_KPARAM_INFO
	.align		4
.L_195:
        /*0008*/ 	.byte	0x04, 0x17
        /*000a*/ 	.short	(.L_197 - .L_196)
.L_196:
        /*000c*/ 	.word	0x00000000
        /*0010*/ 	.short	0x0005
        /*0012*/ 	.short	0x0020
        /*0014*/ 	.byte	0x00, 0xf0, 0x05, 0x00


	//----- nvinfo : EIATTR_KPARAM_INFO
	.align		4
.L_197:
        /*0018*/ 	.byte	0x04, 0x17
        /*001a*/ 	.short	(.L_199 - .L_198)
.L_198:
        /*001c*/ 	.word	0x00000000
        /*0020*/ 	.short	0x0004
        /*0022*/ 	.short	0x001c
        /*0024*/ 	.byte	0x00, 0xf0, 0x11, 0x00


	//----- nvinfo : EIATTR_KPARAM_INFO
	.align		4
.L_199:
        /*0028*/ 	.byte	0x04, 0x17
        /*002a*/ 	.short	(.L_201 - .L_200)
.L_200:
        /*002c*/ 	.word	0x00000000
        /*0030*/ 	.short	0x0003
        /*0032*/ 	.short	0x0018
        /*0034*/ 	.byte	0x00, 0xf0, 0x11, 0x00


	//----- nvinfo : EIATTR_KPARAM_INFO
	.align		4
.L_201:
        /*0038*/ 	.byte	0x04, 0x17
        /*003a*/ 	.short	(.L_203 - .L_202)
.L_202:
        /*003c*/ 	.word	0x00000000
        /*0040*/ 	.short	0x0002
        /*0042*/ 	.short	0x0010
        /*0044*/ 	.byte	0x00, 0xf0, 0x21, 0x00


	//----- nvinfo : EIATTR_KPARAM_INFO
	.align		4
.L_203:
        /*0048*/ 	.byte	0x04, 0x17
        /*004a*/ 	.short	(.L_205 - .L_204)
.L_204:
        /*004c*/ 	.word	0x00000000
        /*0050*/ 	.short	0x0001
        /*0052*/ 	.short	0x0008
        /*0054*/ 	.byte	0x00, 0xf5, 0x21, 0x00


	//----- nvinfo : EIATTR_KPARAM_INFO
	.align		4
.L_205:
        /*0058*/ 	.byte	0x04, 0x17
        /*005a*/ 	.short	(.L_207 - .L_206)
.L_206:
        /*005c*/ 	.word	0x00000000
        /*0060*/ 	.short	0x0000
        /*0062*/ 	.short	0x0000
        /*0064*/ 	.byte	0x00, 0xf5, 0x21, 0x00


	//----- nvinfo : EIATTR_SPARSE_MMA_MASK
	.align		4
.L_207:
        /*0068*/ 	.byte	0x03, 0x50
        /*006a*/ 	.short	0x0000


	//----- nvinfo : EIATTR_MAXREG_COUNT
	.align		4
        /*006c*/ 	.byte	0x03, 0x1b
        /*006e*/ 	.short	0x00ff


	//----- nvinfo : EIATTR_NUM_BARRIERS
	.align		4
        /*0070*/ 	.byte	0x02, 0x4c
        /*0072*/ 	.byte	0x01
	.zero		1


	//----- nvinfo : EIATTR_MERCURY_ISA_VERSION
	.align		4
        /*0074*/ 	.byte	0x03, 0x5f
        /*0076*/ 	.short	0x0101


	//----- nvinfo : EIATTR_VRC_CTA_INIT_COUNT
	.align		4
        /*0078*/ 	.byte	0x02, 0x4a
	.zero		1
	.zero		1


	//----- nvinfo : EIATTR_EXIT_INSTR_OFFSETS
	.align		4
        /*007c*/ 	.byte	0x04, 0x1c
        /*007e*/ 	.short	(.L_209 - .L_208)


	//   ....[0]....
.L_208:
        /*0080*/ 	.word	0x00000040


	//   ....[1]....
        /*0084*/ 	.word	0x00002ee0


	//----- nvinfo : EIATTR_MAX_THREADS
	.align		4
.L_209:
        /*0088*/ 	.byte	0x04, 0x05
        /*008a*/ 	.short	(.L_211 - .L_210)
.L_210:
        /*008c*/ 	.word	0x00000080
        /*0090*/ 	.word	0x00000001
        /*0094*/ 	.word	0x00000001


	//----- nvinfo : EIATTR_CRS_STACK_SIZE
	.align		4
.L_211:
        /*0098*/ 	.byte	0x04, 0x1e
        /*009a*/ 	.short	(.L_213 - .L_212)
.L_212:
        /*009c*/ 	.word	0x00000000


	//----- nvinfo : EIATTR_CBANK_PARAM_SIZE
	.align		4
.L_213:
        /*00a0*/ 	.byte	0x03, 0x19
        /*00a2*/ 	.short	0x0021


	//----- nvinfo : EIATTR_PARAM_CBANK
	.align		4
        /*00a4*/ 	.byte	0x04, 0x0a
        /*00a6*/ 	.short	(.L_215 - .L_214)
	.align		4
.L_214:
        /*00a8*/ 	.word	index@(.nv.constant0._ZN3cub18CUB_300001_SM_10006detail10radix_sort30DeviceRadixSortHistogramKernelINS1_5radix10policy_hubIiiyE10Policy1000ELNS0_9SortOrderE0EiyNS1_21identity_decomposer_tEEEvPT2_PKT1_SA_iiT3_)
        /*00ac*/ 	.short	0x0380
        /*00ae*/ 	.short	0x0021


	//----- nvinfo : EIATTR_SW_WAR
	.align		4
.L_215:
        /*00b0*/ 	.byte	0x04, 0x36
        /*00b2*/ 	.short	(.L_217 - .L_216)
.L_216:
        /*00b4*/ 	.word	0x00000008
.L_217:


//--------------------- .nv.info._ZN3cub18CUB_300001_SM_10006detail10radix_sort31DeviceRadixSortSingleTileKernelINS1_5radix10policy_hubIiiyE10Policy1000ELNS0_9SortOrderE0EiiyNS1_21identity_decomposer_tEEEvPKT1_PSA_PKT2_PSE_T3_iiT4_ --------------------------
	.section	.nv.info._ZN3cub18CUB_300001_SM_10006detail10radix_sort31DeviceRadixSortSingleTileKernelINS1_5radix10policy_hubIiiyE10Policy1000ELNS0_9SortOrderE0EiiyNS1_21identity_decomposer_tEEEvPKT1_PSA_PKT2_PSE_T3_iiT4_,"",@"SHT_CUDA_INFO"
	.sectionflags	@""
	.align	4


	//----- nvinfo : EIATTR_CUDA_API_VERSION
	.align		4
        /*0000*/ 	.byte	0x04, 0x37
        /*0002*/ 	.short	(.L_219 - .L_218)
.L_218:
        /*0004*/ 	.word	0x00000082


	//----- nvinfo : EIATTR_KPARAM_INFO
	.align		4
.L_219:
        /*0008*/ 	.byte	0x04, 0x17
        /*000a*/ 	.short	(.L_221 - .L_220)
.L_220:
        /*000c*/ 	.word	0x00000000
        /*0010*/ 	.short	0x0007
        /*0012*/ 	.short	0x0030
        /*0014*/ 	.byte	0x00, 0xf0, 0x05, 0x00


	//----- nvinfo : EIATTR_KPARAM_INFO
	.align		4
.L_221:
        /*0018*/ 	.byte	0x04, 0x17
        /*001a*/ 	.short	(.L_223 - .L_222)
.L_222:
        /*001c*/ 	.word	0x00000000
        /*0020*/ 	.short	0x0006
        /*0022*/ 	.short	0x002c
        /*0024*/ 	.byte	0x00, 0xf0, 0x11, 0x00


	//----- nvinfo : EIATTR_KPARAM_INFO
	.align		4
.L_223:
        /*0028*/ 	.byte	0x04, 0x17
        /*002a*/ 	.short	(.L_225 - .L_224)
.L_224:
        /*002c*/ 	.word	0x00000000
        /*0030*/ 	.short	0x0005
        /*0032*/ 	.short	0x0028
        /*0034*/ 	.byte	0x00, 0xf0, 0x11, 0x00


	//----- nvinfo : EIATTR_KPARAM_INFO
	.align		4
.L_225:
        /*0038*/ 	.byte	0x04, 0x17
        /*003a*/ 	.short	(.L_227 - .L_226)
.L_226:
        /*003c*/ 	.word	0x00000000
        /*0040*/ 	.short	0x0004
        /*0042*/ 	.short	0x0020
        /*0044*/ 	.byte	0x00, 0xf0, 0x21, 0x00


	//----- nvinfo : EIATTR_KPARAM_INFO
	.align		4
.L_227:
        /*0048*/ 	.byte	0x04, 0x17
        /*004a*/ 	.short	(.L_229 - .L_228)
.L_228:
        /*004c*/ 	.word	0x00000000
        /*0050*/ 	.short	0x0003
        /*0052*/ 	.short	0x0018
        /*0054*/ 	.byte	0x00, 0xf5, 0x21, 0x00


	//----- nvinfo : EIATTR_KPARAM_INFO
	.align		4
.L_229:
        /*0058*/ 	.byte	0x04, 0x17
        /*005a*/ 	.short	(.L_231 - .L_230)
.L_230:
        /*005c*/ 	.word	0x00000000
        /*0060*/ 	.short	0x0002
        /*0062*/ 	.short	0x0010
        /*0064*/ 	.byte	0x00, 0xf5, 0x21, 0x00


	//----- nvinfo : EIATTR_KPARAM_INFO
	.align		4
.L_231:
        /*0068*/ 	.byte	0x04, 0x17
        /*006a*/ 	.short	(.L_233 - .L_232)
.L_232:
        /*006c*/ 	.word	0x00000000
        /*0070*/ 	.short	0x0001
        /*0072*/ 	.short	0x0008
        /*0074*/ 	.byte	0x00, 0xf5, 0x21, 0x00


	//----- nvinfo : EIATTR_KPARAM_INFO
	.align		4
.L_233:
        /*0078*/ 	.byte	0x04, 0x17
        /*007a*/ 	.short	(.L_235 - .L_234)
.L_234:
        /*007c*/ 	.word	0x00000000
        /*0080*/ 	.short	0x0000
        /*0082*/ 	.short	0x0000
        /*0084*/ 	.byte	0x00, 0xf5, 0x21, 0x00


	//----- nvinfo : EIATTR_SPARSE_MMA_MASK
	.align		4
.L_235:
        /*0088*/ 	.byte	0x03, 0x50
        /*008a*/ 	.short	0x0000


	//----- nvinfo : EIATTR_MAXREG_COUNT
	.align		4
        /*008c*/ 	.byte	0x03, 0x1b
        /*008e*/ 	.short	0x00ff


	//----- nvinfo : EIATTR_NUM_BARRIERS
	.align		4
        /*0090*/ 	.byte	0x02, 0x4c
        /*0092*/ 	.byte	0x01
	.zero		1


	//----- nvinfo : EIATTR_MERCURY_ISA_VERSION
	.align		4
        /*0094*/ 	.byte	0x03, 0x5f
        /*0096*/ 	.short	0x0101


	//----- nvinfo : EIATTR_COOP_GROUP_MASK_REGIDS
	.align		4
        /*0098*/ 	.byte	0x04, 0x29
        /*009a*/ 	.short	(.L_237 - .L_236)


	//   ....[0]....
.L_236:
        /*009c*/ 	.word	0xffffffff


	//   ....[1]....
        /*00a0*/ 	.word	0xffffffff


	//   ....[2]....
        /*00a4*/ 	.word	0xffffffff


	//   ....[3]....
        /*00a8*/ 	.word	0xffffffff


	//   ....[4]....
        /*00ac*/ 	.word	0xffffffff


	//----- nvinfo : EIATTR_COOP_GROUP_INSTR_OFFSETS
	.align		4
.L_237:
        /*00b0*/ 	.byte	0x04, 0x28
        /*00b2*/ 	.short	(.L_239 - .L_238)


	//   ....[0]....
.L_238:
        /*00b4*/ 	.word	0x00001e20


	//   ....[1]....
        /*00b8*/ 	.word	0x00001e40


	//   ....[2]....
        /*00bc*/ 	.word	0x00001e60


	//   ....[3]....
        /*00c0*/ 	.word	0x00001e80


	//   ....[4]....
        /*00c4*/ 	.word	0x00001ea0


	//----- nvinfo : EIATTR_VRC_CTA_INIT_COUNT
	.align		4
.L_239:
        /*00c8*/ 	.byte	0x02, 0x4a
	.zero		1
	.zero		1


	//----- nvinfo : EIATTR_EXIT_INSTR_OFFSETS
	.align		4
        /*00cc*/ 	.byte	0x04, 0x1c
        /*00ce*/ 	.short	(.L_241 - .L_240)


	//   ....[0]....
.L_240:
        /*00d0*/ 	.word	0x00003bf0


	//   ....[1]....
        /*00d4*/ 	.word	0x00003c40


	//----- nvinfo : EIATTR_MAX_THREADS
	.align		4
.L_241:
        /*00d8*/ 	.byte	0x04, 0x05
        /*00da*/ 	.short	(.L_243 - .L_242)
.L_242:
        /*00dc*/ 	.word	0x00000100
        /*00e0*/ 	.word	0x00000001
        /*00e4*/ 	.word	0x00000001


	//----- nvinfo : EIATTR_CBANK_PARAM_SIZE
	.align		4
.L_243:
        /*00e8*/ 	.byte	0x03, 0x19
        /*00ea*/ 	.short	0x0031


	//----- nvinfo : EIATTR_PARAM_CBANK
	.align		4
        /*00ec*/ 	.byte	0x04, 0x0a
        /*00ee*/ 	.short	(.L_245 - .L_244)
	.align		4
.L_244:
        /*00f0*/ 	.word	index@(.nv.constant0._ZN3cub18CUB_300001_SM_10006detail10radix_sort31DeviceRadixSortSingleTileKernelINS1_5radix10policy_hubIiiyE10Policy1000ELNS0_9SortOrderE0EiiyNS1_21identity_decomposer_tEEEvPKT1_PSA_PKT2_PSE_T3_iiT4_)
        /*00f4*/ 	.short	0x0380
        /*00f6*/ 	.short	0x0031


	//----- nvinfo : EIATTR_SW_WAR
	.align		4
.L_245:
        /*00f8*/ 	.byte	0x04, 0x36
        /*00fa*/ 	.short	(.L_247 - .L_246)
.L_246:
        /*00fc*/ 	.word	0x00000008
.L_247:


//--------------------- .nv.info._ZN3cub18CUB_300001_SM_10006detail4scan16DeviceScanKernelINS2_10policy_hubIiiimN4cuda3std3__44plusIvEEE10Policy1000EN6thrust24THRUST_300001_SM_1000_NS10device_ptrIiEESF_NS0_13ScanTileStateIiLb1EEES9_NS1_10InputValueIiPiEEmiLb0EiEEvT0_T1_T2_iT3_T4_T5_ --------------------------
	.section	.nv.info._ZN3cub18CUB_300001_SM_10006detail4scan16DeviceScanKernelINS2_10policy_hubIiiimN4cuda3std3__44plusIvEEE10Policy1000EN6thrust24THRUST_300001_SM_1000_NS10device_ptrIiEESF_NS0_13ScanTileStateIiLb1EEES9_NS1_10InputValueIiPiEEmiLb0EiEEvT0_T1_T2_iT3_T4_T5_,"",@"SHT_CUDA_INFO"
	.sectionflags	@""
	.align	4


	//----- nvinfo : EIATTR_CUDA_API_VERSION
	.align		4
        /*0000*/ 	.byte	0x04, 0x37
        /*0002*/ 	.short	(.L_249 - .L_248)
.L_248:
        /*0004*/ 	.word	0x00000082


	//----- nvinfo : EIATTR_KPARAM_INFO
	.align		4
.L_249:
        /*0008*/ 	.byte	0x04, 0x17
        /*000a*/ 	.short	(.L_251 - .L_250)
.L_250:
        /*000c*/ 	.word	0x00000000
        /*0010*/ 	.short	0x0006
        /*0012*/ 	.short	0x0030
        /*0014*/ 	.byte	0x00, 0xf0, 0x21, 0x00


	//----- nvinfo : EIATTR_KPARAM_INFO
	.align		4
.L_251:
        /*0018*/ 	.byte	0x04, 0x17
        /*001a*/ 	.short	(.L_253 - .L_252)
.L_252:
        /*001c*/ 	.word	0x00000000
        /*0020*/ 	.short	0x0005
        /*0022*/ 	.short	0x0020
        /*0024*/ 	.byte	0x00, 0xf0, 0x41, 0x00


	//----- nvinfo : EIATTR_KPARAM_INFO
	.align		4
.L_253:
        /*0028*/ 	.byte	0x04, 0x17
        /*002a*/ 	.short	(.L_255 - .L_254)
.L_254:
        /*002c*/ 	.word	0x00000000
        /*0030*/ 	.short	0x0004
        /*0032*/ 	.short	0x001c
        /*0034*/ 	.byte	0x00, 0xf0, 0x05, 0x00


	//----- nvinfo : EIATTR_KPARAM_INFO
	.align		4
.L_255:
        /*0038*/ 	.byte	0x04, 0x17
        /*003a*/ 	.short	(.L_257 - .L_256)
.L_256:
        /*003c*/ 	.word	0x00000000
        /*0040*/ 	.short	0x0003
        /*0042*/ 	.short	0x0018
        /*0044*/ 	.byte	0x00, 0xf0, 0x11, 0x00


	//----- nvinfo : EIATTR_KPARAM_INFO
	.align		4
.L_257:
        /*0048*/ 	.byte	0x04, 0x17
        /*004a*/ 	.short	(.L_259 - .L_258)
.L_258:
        /*004c*/ 	.word	0x00000000
        /*0050*/ 	.short	0x0002
        /*0052*/ 	.short	0x0010
        /*0054*/ 	.byte	0x00, 0xf0, 0x21, 0x00


	//----- nvinfo : EIATTR_KPARAM_INFO
	.align		4
.L_259:
        /*0058*/ 	.byte	0x04, 0x17
        /*005a*/ 	.short	(.L_261 - .L_260)
.L_260:
        /*005c*/ 	.word	0x00000000
        /*0060*/ 	.short	0x0001
        /*0062*/ 	.short	0x0008
        /*0064*/ 	.byte	0x00, 0xf0, 0x21, 0x00


	//----- nvinfo : EIATTR_KPARAM_INFO
	.align		4
.L_261:
        /*0068*/ 	.byte	0x04, 0x17
        /*006a*/ 	.short	(.L_263 - .L_262)
.L_262:
        /*006c*/ 	.word	0x00000000
        /*0070*/ 	.short	0x0000
        /*0072*/ 	.short	0x0000
        /*0074*/ 	.byte	0x00, 0xf0, 0x21, 0x00


	//----- nvinfo : EIATTR_SPARSE_MMA_MASK
	.align		4
.L_263:
        /*0078*/ 	.byte	0x03, 0x50
        /*007a*/ 	.short	0x0000


	//----- nvinfo : EIATTR_MAXREG_COUNT
	.align		4
        /*007c*/ 	.byte	0x03, 0x1b
        /*007e*/ 	.short	0x0080


	//----- nvinfo : EIATTR_NUM_BARRIERS
	.align		4
        /*0080*/ 	.byte	0x02, 0x4c
        /*0082*/ 	.byte	0x01
	.zero		1


	//----- nvinfo : EIATTR_MERCURY_ISA_VERSION
	.align		4
        /*0084*/ 	.byte	0x03, 0x5f
        /*0086*/ 	.short	0x0101


	//----- nvinfo : EIATTR_COOP_GROUP_MASK_REGIDS
	.align		4
        /*0088*/ 	.byte	0x04, 0x29
        /*008a*/ 	.short	(.L_265 - .L_264)


	//   ....[0]....
.L_264:
        /*008c*/ 	.word	0xffffffff


	//   ....[1]....
        /*0090*/ 	.word	0xffffffff


	//   ....[2]....
        /*0094*/ 	.word	0xffffffff


	//   ....[3]....
        /*0098*/ 	.word	0xffffffff


	//   ....[4]....
        /*009c*/ 	.word	0xffffffff


	//   ....[5]....
        /*00a0*/ 	.word	0xffffffff


	//   ....[6]....
        /*00a4*/ 	.word	0xffffffff


	//   ....[7]....
        /*00a8*/ 	.word	0xffffffff


	//   ....[8]....
        /*00ac*/ 	.word	0xffffffff


	//   ....[9]....
        /*00b0*/ 	.word	0xffffffff


	//   ....[10]....
        /*00b4*/ 	.word	0xffffffff


	//   ....[11]....
        /*00b8*/ 	.word	0xffffffff


	//   ....[12]....
        /*00bc*/ 	.word	0xffffffff


	//   ....[13]....
        /*00c0*/ 	.word	0xffffffff


	//   ....[14]....
        /*00c4*/ 	.word	0xffffffff


	//   ....[15]....
        /*00c8*/ 	.word	0xffffffff


	//   ....[16]....
        /*00cc*/ 	.word	0xffffffff


	//   ....[17]....
        /*00d0*/ 	.word	0xffffffff


	//   ....[18]....
        /*00d4*/ 	.word	0xffffffff


	//   ....[19]....
        /*00d8*/ 	.word	0xffffffff


	//   ....[20]....
        /*00dc*/ 	.word	0xffffffff


	//   ....[21]....
        /*00e0*/ 	.word	0xffffffff


	//   ....[22]....
        /*00e4*/ 	.word	0xffffffff


	//   ....[23]....
        /*00e8*/ 	.word	0xffffffff


	//   ....[24]....
        /*00ec*/ 	.word	0xffffffff


	//   ....[25]....
        /*00f0*/ 	.word	0xffffffff


	//   ....[26]....
        /*00f4*/ 	.word	0xffffffff


	//   ....[27]....
        /*00f8*/ 	.word	0xffffffff


	//   ....[28]....
        /*00fc*/ 	.word	0xffffffff


	//   ....[29]....
        /*0100*/ 	.word	0xffffffff


	//   ....[30]....
        /*0104*/ 	.word	0xffffffff


	//   ....[31]....
        /*0108*/ 	.word	0xffffffff


	//   ....[32]....
        /*010c*/ 	.word	0xffffffff


	//   ....[33]....
        /*0110*/ 	.word	0xffffffff


	//   ....[34]....
        /*0114*/ 	.word	0xffffffff


	//   ....[35]....
        /*0118*/ 	.word	0xffffffff


	//   ....[36]....
        /*011c*/ 	.word	0xffffffff


	//   ....[37]....
        /*0120*/ 	.word	0xffffffff


	//   ....[38]....
        /*0124*/ 	.word	0xffffffff


	//   ....[39]....
        /*0128*/ 	.word	0xffffffff


	//   ....[40]....
        /*012c*/ 	.word	0xffffffff


	//   ....[41]....
        /*0130*/ 	.word	0xffffffff


	//   ....[42]....
        /*0134*/ 	.word	0xffffffff


	//   ....[43]....
        /*0138*/ 	.word	0xffffffff


	//   ....[44]....
        /*013c*/ 	.word	0xffffffff


	//   ....[45]....
        /*0140*/ 	.word	0xffffffff


	//   ....[46]....
        /*0144*/ 	.word	0xffffffff


	//   ....[47]....
        /*0148*/ 	.word	0xffffffff


	//   ....[48]....
        /*014c*/ 	.word	0xffffffff


	//   ....[49]....
        /*0150*/ 	.word	0xffffffff


	//   ....[50]....
        /*0154*/ 	.word	0xffffffff


	//   ....[51]....
        /*0158*/ 	.word	0xffffffff


	//   ....[52]....
        /*015c*/ 	.word	0xffffffff


	//   ....[53]....
        /*0160*/ 	.word	0xffffffff


	//   ....[54]....
        /*0164*/ 	.word	0xffffffff


	//   ....[55]....
        /*0168*/ 	.word	0xffffffff


	//   ....[56]....
        /*016c*/ 	.word	0xffffffff


	//   ....[57]....
        /*0170*/ 	.word	0xffffffff


	//   ....[58]....
        /*0174*/ 	.word	0xffffffff


	//   ....[59]....
        /*0178*/ 	.word	0xffffffff


	//   ....[60]....
        /*017c*/ 	.word	0x0500000a


	//   ....[61]....
        /*0180*/ 	.word	0x0500000a


	//   ....[62]....
        /*0184*/ 	.word	0x0500000a


	//   ....[63]....
        /*0188*/ 	.word	0x0500000a


	//   ....[64]....
        /*018c*/ 	.word	0x0500000a


	//   ....[65]....
        /*0190*/ 	.word	0x0500000a


	//   ....[66]....
        /*0194*/ 	.word	0x0500000a


	//   ....[67]....
        /*0198*/ 	.word	0x0500000a


	//   ....[68]....
        /*019c*/ 	.word	0x0500000a


	//   ....[69]....
        /*01a0*/ 	.word	0x0500000a


	//   ....[70]....
        /*01a4*/ 	.word	0x0500000a


	//   ....[71]....
        /*01a8*/ 	.word	0x0500000a


	//   ....[72]....
        /*01ac*/ 	.word	0x0500000a


	//   ....[73]....
        /*01b0*/ 	.word	0x0500000a


	//   ....[74]....
        /*01b4*/ 	.word	0x0500000a


	//   ....[75]....
        /*01b8*/ 	.word	0x0500000a


	//   ....[76]....
        /*01bc*/ 	.word	0x0500000a


	//   ....[77]....
        /*01c0*/ 	.word	0x0500000a


	//   ....[78]....
        /*01c4*/ 	.word	0x0500000a


	//   ....[79]....
        /*01c8*/ 	.word	0x0500000a


	//   ....[80]....
        /*01cc*/ 	.word	0x0500000a


	//   ....[81]....
        /*01d0*/ 	.word	0x0500000a


	//   ....[82]....
        /*01d4*/ 	.word	0x0500000a


	//   ....[83]....
        /*01d8*/ 	.word	0x0500000a


	//   ....[84]....
        /*01dc*/ 	.word	0x0500000a


	//   ....[85]....
        /*01e0*/ 	.word	0x0500000a


	//   ....[86]....
        /*01e4*/ 	.word	0x0500000a


	//   ....[87]....
        /*01e8*/ 	.word	0x0500000a


	//   ....[88]....
        /*01ec*/ 	.word	0x0500000a


	//   ....[89]....
        /*01f0*/ 	.word	0x0500000a


	//   ....[90]....
        /*01f4*/ 	.word	0x0500000a


	//   ....[91]....
        /*01f8*/ 	.word	0x0500000a


	//   ....[92]....
        /*01fc*/ 	.word	0x0500000a


	//   ....[93]....
        /*0200*/ 	.word	0x0500000a


	//   ....[94]....
        /*0204*/ 	.word	0x0500000a


	//   ....[95]....
        /*0208*/ 	.word	0x0500000a


	//----- nvinfo : EIATTR_COOP_GROUP_INSTR_OFFSETS
	.align		4
.L_265:
        /*020c*/ 	.byte	0x04, 0x28
        /*020e*/ 	.short	(.L_267 - .L_266)


	//   ....[0]....
.L_266:
        /*0210*/ 	.word	0x000004d0


	//   ....[1]....
        /*0214*/ 	.word	0x000006f0


	//   ....[2]....
        /*0218*/ 	.word	0x00000710


	//   ....[3]....
        /*021c*/ 	.word	0x00000730


	//   ....[4]....
        /*0220*/ 	.word	0x00000750


	//   ....[5]....
        /*0224*/ 	.word	0x00000770


	//   ....[6]....
        /*0228*/ 	.word	0x00000b80


	//   ....[7]....
        /*022c*/ 	.word	0x00000ba0


	//   ....[8]....
        /*0230*/ 	.word	0x00000bc0


	//   ....[9]....
        /*0234*/ 	.word	0x00000be0


	//   ....[10]....
        /*0238*/ 	.word	0x00000c00


	//   ....[11]....
        /*023c*/ 	.word	0x00001000


	//   ....[12]....
        /*0240*/ 	.word	0x00001090


	//   ....[13]....
        /*0244*/ 	.word	0x000010f0


	//   ....[14]....
        /*0248*/ 	.word	0x00001160


	//   ....[15]....
        /*024c*/ 	.word	0x000011c0


	//   ....[16]....
        /*0250*/ 	.word	0x00001210


	//   ....[17]....
        /*0254*/ 	.word	0x00001270


	//   ....[18]....
        /*0258*/ 	.word	0x000012c0


	//   ....[19]....
        /*025c*/ 	.word	0x000012e0


	//   ....[20]....
        /*0260*/ 	.word	0x000013a0


	//   ....[21]....
        /*0264*/ 	.word	0x00001430


	//   ....[22]....
        /*0268*/ 	.word	0x00001480


	//   ....[23]....
        /*026c*/ 	.word	0x000014e0


	//   ....[24]....
        /*0270*/ 	.word	0x00001540


	//   ....[25]....
        /*0274*/ 	.word	0x00001580


	//   ....[26]....
        /*0278*/ 	.word	0x000015c0


	//   ....[27]....
        /*027c*/ 	.word	0x00001600


	//   ....[28]....
        /*0280*/ 	.word	0x00001610


	//   ....[29]....
        /*0284*/ 	.word	0x00001a50


	//   ....[30]....
        /*0288*/ 	.word	0x00002430


	//   ....[31]....
        /*028c*/ 	.word	0x00002650


	//   ....[32]....
        /*0290*/ 	.word	0x00002670


	//   ....[33]....
        /*0294*/ 	.word	0x00002690


	//   ....[34]....
        /*0298*/ 	.word	0x000026b0


	//   ....[35]....
        /*029c*/ 	.word	0x000026d0


	//   ....[36]....
        /*02a0*/ 	.word	0x00002a60


	//   ....[37]....
        /*02a4*/ 	.word	0x00002a80


	//   ....[38]....
        /*02a8*/ 	.word	0x00002aa0


	//   ....[39]....
        /*02ac*/ 	.word	0x00002ac0


	//   ....[40]....
        /*02b0*/ 	.word	0x00002ae0


	//   ....[41]....
        /*02b4*/ 	.word	0x00002ee0


	//   ....[42]....
        /*02b8*/ 	.word	0x00002f70


	//   ....[43]....
        /*02bc*/ 	.word	0x00002fd0


	//   ....[44]....
        /*02c0*/ 	.word	0x00003030


	//   ....[45]....
        /*02c4*/ 	.word	0x00003090


	//   ....[46]....
        /*02c8*/ 	.word	0x000030f0


	//   ....[47]....
        /*02cc*/ 	.word	0x00003140


	//   ....[48]....
        /*02d0*/ 	.word	0x000031b0


	//   ....[49]....
        /*02d4*/ 	.word	0x000031c0


	//   ....[50]....
        /*02d8*/ 	.word	0x00003280


	//   ....[51]....
        /*02dc*/ 	.word	0x00003310


	//   ....[52]....
        /*02e0*/ 	.word	0x00003360


	//   ....[53]....
        /*02e4*/ 	.word	0x000033d0


	//   ....[54]....
        /*02e8*/ 	.word	0x00003430


	//   ....[55]....
        /*02ec*/ 	.word	0x00003480


	//   ....[56]....
        /*02f0*/ 	.word	0x000034c0


	//   ....[57]....
        /*02f4*/ 	.word	0x00003520


	//   ....[58]....
        /*02f8*/ 	.word	0x00003530


	//   ....[59]....
        /*02fc*/ 	.word	0x000039a0


	//   ....[60]....
        /*0300*/ 	.word	0x00003f30


	//   ....[61]....
        /*0304*/ 	.word	0x00003fb0


	//   ....[62]....
        /*0308*/ 	.word	0x00004040


	//   ....[63]....
        /*030c*/ 	.word	0x00004120


	//   ....[64]....
        /*0310*/ 	.word	0x000041a0


	//   ....[65]....
        /*0314*/ 	.word	0x00004230


	//   ....[66]....
        /*0318*/ 	.word	0x000042b0


	//   ....[67]....
        /*031c*/ 	.word	0x00004330


	//   ....[68]....
        /*0320*/ 	.word	0x00004360


	//   ....[69]....
        /*0324*/ 	.word	0x00004430


	//   ....[70]....
        /*0328*/ 	.word	0x000044b0


	//   ....[71]....
        /*032c*/ 	.word	0x00004530


	//   ....[72]....
        /*0330*/ 	.word	0x000045e0


	//   ....[73]....
        /*0334*/ 	.word	0x00004670


	//   ....[74]....
        /*0338*/ 	.word	0x000046f0


	//   ....[75]....
        /*033c*/ 	.word	0x00004760


	//   ....[76]....
        /*0340*/ 	.word	0x000047e0


	//   ....[77]....
        /*0344*/ 	.word	0x00004840


	//   ....[78]....
        /*0348*/ 	.word	0x000048b0


	//   ....[79]....
        /*034c*/ 	.word	0x00004930


	//   ....[80]....
        /*0350*/ 	.word	0x000049d0


	//   ....[81]....
        /*0354*/ 	.word	0x00004a90


	//   ....[82]....
        /*0358*/ 	.word	0x00004b30


	//   ....[83]....
        /*035c*/ 	.word	0x00004bc0


	//   ....[84]....
        /*0360*/ 	.word	0x00004c50


	//   ....[85]....
        /*0364*/ 	.word	0x00004cc0


	//   ....[86]....
        /*0368*/ 	.word	0x00004cf0


	//   ....[87]....
        /*036c*/ 	.word	0x00004dc0


	//   ....[88]....
        /*0370*/ 	.word	0x00004e40


	//   ....[89]....
        /*0374*/ 	.word	0x00004ec0


	//   ....[90]....
        /*0378*/ 	.word	0x00004f80


	//   ....[91]....
        /*037c*/ 	.word	0x00005020


	//   ....[92]....
        /*0380*/ 	.word	0x000050b0


	//   ....[93]....
        /*0384*/ 	.word	0x00005140


	//   ....[94]....
        /*0388*/ 	.word	0x000051d0


	//   ....[95]....
        /*038c*/ 	.word	0x00005230


	//----- nvinfo : EIATTR_VRC_CTA_INIT_COUNT
	.align		4
.L_267:
        /*0390*/ 	.byte	0x02, 0x4a
	.zero		1
	.zero		1


	//----- nvinfo : EIATTR_EXIT_INSTR_OFFSETS
	.align		4
        /*0394*/ 	.byte	0x04, 0x1c
        /*0396*/ 	.short	(.L_269 - .L_268)


	//   ....[0]....
.L_268:
        /*0398*/ 	.word	0x00001ce0


	//   ....[1]....
        /*039c*/ 	.word	0x00001d10


	//   ....[2]....
        /*03a0*/ 	.word	0x00003ec0


	//   ....[3]....
        /*03a4*/ 	.word	0x00003ee0


	//----- nvinfo : EIATTR_MAX_THREADS
	.align		4
.L_269:
        /*03a8*/ 	.byte	0x04, 0x05
        /*03aa*/ 	.short	(.L_271 - .L_270)
.L_270:
        /*03ac*/ 	.word	0x000001a0
        /*03b0*/ 	.word	0x00000001
        /*03b4*/ 	.word	0x00000001


	//----- nvinfo : EIATTR_CRS_STACK_SIZE
	.align		4
.L_271:
        /*03b8*/ 	.byte	0x04, 0x1e
        /*03ba*/ 	.short	(.L_273 - .L_272)
.L_272:
        /*03bc*/ 	.word	0x00000000


	//----- nvinfo : EIATTR_CBANK_PARAM_SIZE
	.align		4
.L_273:
        /*03c0*/ 	.byte	0x03, 0x19
        /*03c2*/ 	.short	0x0038


	//----- nvinfo : EIATTR_PARAM_CBANK
	.align		4
        /*03c4*/ 	.byte	0x04, 0x0a
        /*03c6*/ 	.short	(.L_275 - .L_274)
	.align		4
.L_274:
        /*03c8*/ 	.word	index@(.nv.constant0._ZN3cub18CUB_300001_SM_10006detail4scan16DeviceScanKernelINS2_10policy_hubIiiimN4cuda3std3__44plusIvEEE10Policy1000EN6thrust24THRUST_300001_SM_1000_NS10device_ptrIiEESF_NS0_13ScanTileStateIiLb1EEES9_NS1_10InputValueIiPiEEmiLb0EiEEvT0_T1_T2_iT3_T4_T5_)
        /*03cc*/ 	.short	0x0380
        /*03ce*/ 	.short	0x0038


	//----- nvinfo : EIATTR_SW_WAR
	.align		4
.L_275:
        /*03d0*/ 	.byte	0x04, 0x36
        /*03d2*/ 	.short	(.L_277 - .L_276)
.L_276:
        /*03d4*/ 	.word	0x00000008
.L_277:


//--------------------- .nv.info._ZN3cub18CUB_300001_SM_10006detail4scan16DeviceScanKernelINS2_10policy_hubIiiijN4cuda3std3__44plusIvEEE10Policy1000EN6thrust24THRUST_300001_SM_1000_NS10device_ptrIiEESF_NS0_13ScanTileStateIiLb1EEES9_NS1_10InputValueIiPiEEjiLb0EiEEvT0_T1_T2_iT3_T4_T5_ --------------------------
	.section	.nv.info._ZN3cub18CUB_300001_SM_10006detail4scan16DeviceScanKernelINS2_10policy_hubIiiijN4cuda3std3__44plusIvEEE10Policy1000EN6thrust24THRUST_300001_SM_1000_NS10device_ptrIiEESF_NS0_13ScanTileStateIiLb1EEES9_NS1_10InputValueIiPiEEjiLb0EiEEvT0_T1_T2_iT3_T4_T5_,"",@"SHT_CUDA_INFO"
	.sectionflags	@""
	.align	4


	//----- nvinfo : EIATTR_CUDA_API_VERSION
	.align		4
        /*0000*/ 	.byte	0x04, 0x37
        /*0002*/ 	.short	(.L_279 - .L_278)
.L_278:
        /*0004*/ 	.word	0x00000082


	//----- nvinfo : EIATTR_KPARAM_INFO
	.align		4
.L_279:
        /*0008*/ 	.byte	0x04, 0x17
        /*000a*/ 	.short	(.L_281 - .L_280)
.L_280:
        /*000c*/ 	.word	0x00000000
        /*0010*/ 	.short	0x0006
        /*0012*/ 	.short	0x0030
        /*0014*/ 	.byte	0x00, 0xf0, 0x11, 0x00


	//----- nvinfo : EIATTR_KPARAM_INFO
	.align		4
.L_281:
        /*0018*/ 	.byte	0x04, 0x17
        /*001a*/ 	.short	(.L_283 - .L_282)
.L_282:
        /*001c*/ 	.word	0x00000000
        /*0020*/ 	.short	0x0005
        /*0022*/ 	.short	0x0020
        /*0024*/ 	.byte	0x00, 0xf0, 0x41, 0x00


	//----- nvinfo : EIATTR_KPARAM_INFO
	.align		4
.L_283:
        /*0028*/ 	.byte	0x04, 0x17
        /*002a*/ 	.short	(.L_285 - .L_284)
.L_284:
        /*002c*/ 	.word	0x00000000
        /*0030*/ 	.short	0x0004
        /*0032*/ 	.short	0x001c
        /*0034*/ 	.byte	0x00, 0xf0, 0x05, 0x00


	//----- nvinfo : EIATTR_KPARAM_INFO
	.align		4
.L_285:
        /*0038*/ 	.byte	0x04, 0x17
        /*003a*/ 	.short	(.L_287 - .L_286)
.L_286:
        /*003c*/ 	.word	0x00000000
        /*0040*/ 	.short	0x0003
        /*0042*/ 	.short	0x0018
        /*0044*/ 	.byte	0x00, 0xf0, 0x11, 0x00


	//----- nvinfo : EIATTR_KPARAM_INFO
	.align		4
.L_287:
        /*0048*/ 	.byte	0x04, 0x17
        /*004a*/ 	.short	(.L_289 - .L_288)
.L_288:
        /*004c*/ 	.word	0x00000000
        /*0050*/ 	.short	0x0002
        /*0052*/ 	.short	0x0010
        /*0054*/ 	.byte	0x00, 0xf0, 0x21, 0x00


	//----- nvinfo : EIATTR_KPARAM_INFO
	.align		4
.L_289:
        /*0058*/ 	.byte	0x04, 0x17
        /*005a*/ 	.short	(.L_291 - .L_290)
.L_290:
        /*005c*/ 	.word	0x00000000
        /*0060*/ 	.short	0x0001
        /*0062*/ 	.short	0x0008
        /*0064*/ 	.byte	0x00, 0xf0, 0x21, 0x00


	//----- nvinfo : EIATTR_KPARAM_INFO
	.align		4
.L_291:
        /*0068*/ 	.byte	0x04, 0x17
        /*006a*/ 	.short	(.L_293 - .L_292)
.L_292:
        /*006c*/ 	.word	0x00000000
        /*0070*/ 	.short	0x0000
        /*0072*/ 	.short	0x0000
        /*0074*/ 	.byte	0x00, 0xf0, 0x21, 0x00


	//----- nvinfo : EIATTR_SPARSE_MMA_MASK
	.align		4
.L_293:
        /*0078*/ 	.byte	0x03, 0x50
        /*007a*/ 	.short	0x0000


	//----- nvinfo : EIATTR_MAXREG_COUNT
	.align		4
        /*007c*/ 	.byte	0x03, 0x1b
        /*007e*/ 	.short	0x00a8


	//----- nvinfo : EIATTR_NUM_BARRIERS
	.align		4
        /*0080*/ 	.byte	0x02, 0x4c
        /*0082*/ 	.byte	0x01
	.zero		1


	//----- nvinfo : EIATTR_MERCURY_ISA_VERSION
	.align		4
        /*0084*/ 	.byte	0x03, 0x5f
        /*0086*/ 	.short	0x0101


	//----- nvinfo : EIATTR_UNUSED_LOAD_BYTE_OFFSET
	.align		4
        /*0088*/ 	.byte	0x04, 0x44
        /*008a*/ 	.short	(.L_295 - .L_294)


	//   ....[0]....
.L_294:
        /*008c*/ 	.word	0x00002a80
        /*0090*/ 	.word	0x00000fff


	//----- nvinfo : EIATTR_COOP_GROUP_MASK_REGIDS
	.align		4
.L_295:
        /*0094*/ 	.byte	0x04, 0x29
        /*0096*/ 	.short	(.L_297 - .L_296)


	//   ....[0]....
.L_296:
        /*0098*/ 	.word	0xffffffff


	//   ....[1]....
        /*009c*/ 	.word	0xffffffff


	//   ....[2]....
        /*00a0*/ 	.word	0xffffffff


	//   ....[3]....
        /*00a4*/ 	.word	0xffffffff


	//   ....[4]....
        /*00a8*/ 	.word	0xffffffff


	//   ....[5]....
        /*00ac*/ 	.word	0xffffffff


	//   ....[6]....
        /*00b0*/ 	.word	0xffffffff


	//   ....[7]....
        /*00b4*/ 	.word	0xffffffff


	//   ....[8]....
        /*00b8*/ 	.word	0xffffffff


	//   ....[9]....
        /*00bc*/ 	.word	0xffffffff


	//   ....[10]....
        /*00c0*/ 	.word	0xffffffff


	//   ....[11]....
        /*00c4*/ 	.word	0xffffffff


	//   ....[12]....
        /*00c8*/ 	.word	0xffffffff


	//   ....[13]....
        /*00cc*/ 	.word	0xffffffff


	//   ....[14]....
        /*00d0*/ 	.word	0xffffffff


	//   ....[15]....
        /*00d4*/ 	.word	0xffffffff


	//   ....[16]....
        /*00d8*/ 	.word	0xffffffff


	//   ....[17]....
        /*00dc*/ 	.word	0xffffffff


	//   ....[18]....
        /*00e0*/ 	.word	0xffffffff


	//   ....[19]....
        /*00e4*/ 	.word	0xffffffff


	//   ....[20]....
        /*00e8*/ 	.word	0xffffffff


	//   ....[21]....
        /*00ec*/ 	.word	0xffffffff


	//   ....[22]....
        /*00f0*/ 	.word	0xffffffff


	//   ....[23]....
        /*00f4*/ 	.word	0xffffffff


	//   ....[24]....
        /*00f8*/ 	.word	0xffffffff


	//   ....[25]....
        /*00fc*/ 	.word	0xffffffff


	//   ....[26]....
        /*0100*/ 	.word	0xffffffff


	//   ....[27]....
        /*0104*/ 	.word	0xffffffff


	//   ....[28]....
        /*0108*/ 	.word	0xffffffff


	//   ....[29]....
        /*010c*/ 	.word	0xffffffff


	//   ....[30]....
        /*0110*/ 	.word	0xffffffff


	//   ....[31]....
        /*0114*/ 	.word	0xffffffff


	//   ....[32]....
        /*0118*/ 	.word	0xffffffff


	//   ....[33]....
        /*011c*/ 	.word	0xffffffff


	//   ....[34]....
        /*0120*/ 	.word	0xffffffff


	//   ....[35]....
        /*0124*/ 	.word	0xffffffff


	//   ....[36]....
        /*0128*/ 	.word	0xffffffff


	//   ....[37]....
        /*012c*/ 	.word	0xffffffff


	//   ....[38]....
        /*0130*/ 	.word	0xffffffff


	//   ....[39]....
        /*0134*/ 	.word	0xffffffff


	//   ....[40]....
        /*0138*/ 	.word	0xffffffff


	//   ....[41]....
        /*013c*/ 	.word	0xffffffff


	//   ....[42]....
        /*0140*/ 	.word	0xffffffff


	//   ....[43]....
        /*0144*/ 	.word	0xffffffff


	//   ....[44]....
        /*0148*/ 	.word	0xffffffff


	//   ....[45]....
        /*014c*/ 	.word	0xffffffff


	//   ....[46]....
        /*0150*/ 	.word	0xffffffff


	//   ....[47]....
        /*0154*/ 	.word	0xffffffff


	//   ....[48]....
        /*0158*/ 	.word	0xffffffff


	//   ....[49]....
        /*015c*/ 	.word	0xffffffff


	//   ....[50]....
        /*0160*/ 	.word	0xffffffff


	//   ....[51]....
        /*0164*/ 	.word	0xffffffff


	//   ....[52]....
        /*0168*/ 	.word	0xffffffff


	//   ....[53]....
        /*016c*/ 	.word	0xffffffff


	//   ....[54]....
        /*0170*/ 	.word	0xffffffff


	//   ....[55]....
        /*0174*/ 	.word	0xffffffff


	//   ....[56]....
        /*0178*/ 	.word	0xffffffff


	//   ....[57]....
        /*017c*/ 	.word	0xffffffff


	//   ....[58]....
        /*0180*/ 	.word	0xffffffff


	//   ....[59]....
        /*0184*/ 	.word	0xffffffff


	//   ....[60]....
        /*0188*/ 	.word	0x05000015


	//   ....[61]....
        /*018c*/ 	.word	0x05000015


	//   ....[62]....
        /*0190*/ 	.word	0x05000015


	//   ....[63]....
        /*0194*/ 	.word	0x05000015


	//   ....[64]....
        /*0198*/ 	.word	0x05000015


	//   ....[65]....
        /*019c*/ 	.word	0x05000015


	//   ....[66]....
        /*01a0*/ 	.word	0x05000015


	//   ....[67]....
        /*01a4*/ 	.word	0x05000015


	//   ....[68]....
        /*01a8*/ 	.word	0x05000015


	//   ....[69]....
        /*01ac*/ 	.word	0x05000015


	//   ....[70]....
        /*01b0*/ 	.word	0x05000015


	//   ....[71]....
        /*01b4*/ 	.word	0x05000015


	//   ....[72]....
        /*01b8*/ 	.word	0x05000015


	//   ....[73]....
        /*01bc*/ 	.word	0x05000015


	//   ....[74]....
        /*01c0*/ 	.word	0x05000015


	//   ....[75]....
        /*01c4*/ 	.word	0x05000015


	//   ....[76]....
        /*01c8*/ 	.word	0x05000015


	//   ....[77]....
        /*01cc*/ 	.word	0x05000015


	//   ....[78]....
        /*01d0*/ 	.word	0x05000015


	//   ....[79]....
        /*01d4*/ 	.word	0x05000015


	//   ....[80]....
        /*01d8*/ 	.word	0x05000015


	//   ....[81]....
        /*01dc*/ 	.word	0x05000015


	//   ....[82]....
        /*01e0*/ 	.word	0x05000015


	//   ....[83]....
        /*01e4*/ 	.word	0x05000015


	//   ....[84]....
        /*01e8*/ 	.word	0x05000015


	//   ....[85]....
        /*01ec*/ 	.word	0x05000015


	//   ....[86]....
        /*01f0*/ 	.word	0x05000015


	//   ....[87]....
        /*01f4*/ 	.word	0x05000015


	//   ....[88]....
        /*01f8*/ 	.word	0x05000015


	//   ....[89]....
        /*01fc*/ 	.word	0x05000015


	//   ....[90]....
        /*0200*/ 	.word	0x05000015


	//   ....[91]....
        /*0204*/ 	.word	0x05000015


	//   ....[92]....
        /*0208*/ 	.word	0x05000015


	//   ....[93]....
        /*020c*/ 	.word	0x05000015


	//   ....[94]....
        /*0210*/ 	.word	0x05000015


	//   ....[95]....
        /*0214*/ 	.word	0x05000015


	//----- nvinfo : EIATTR_COOP_GROUP_INSTR_OFFSETS
	.align		4
.L_297:
        /*0218*/ 	.byte	0x04, 0x28
        /*021a*/ 	.short	(.L_299 - .L_298)


	//   ....[0]....
.L_298:
        /*021c*/ 	.word	0x00000510


	//   ....[1]....
        /*0220*/ 	.word	0x000006d0


	//   ....[2]....
        /*0224*/ 	.word	0x000006f0


	//   ....[3]....
        /*0228*/ 	.word	0x00000710


	//   ....[4]....
        /*022c*/ 	.word	0x00000730


	//   ....[5]....
        /*0230*/ 	.word	0x00000750


	//   ....[6]....
        /*0234*/ 	.word	0x00000b40


	//   ....[7]....
        /*0238*/ 	.word	0x00000b60


	//   ....[8]....
        /*023c*/ 	.word	0x00000b80


	//   ....[9]....
        /*0240*/ 	.word	0x00000ba0


	//   ....[10]....
        /*0244*/ 	.word	0x00000bc0


	//   ....[11]....
        /*0248*/ 	.word	0x00000f70


	//   ....[12]....
        /*024c*/ 	.word	0x00001140


	//   ....[13]....
        /*0250*/ 	.word	0x000011a0


	//   ....[14]....
        /*0254*/ 	.word	0x00001240


	//   ....[15]....
        /*0258*/ 	.word	0x000012b0


	//   ....[16]....
        /*025c*/ 	.word	0x00001300


	//   ....[17]....
        /*0260*/ 	.word	0x00001340


	//   ....[18]....
        /*0264*/ 	.word	0x00001380


	//   ....[19]....
        /*0268*/ 	.word	0x00001390


	//   ....[20]....
        /*026c*/ 	.word	0x00001470


	//   ....[21]....
        /*0270*/ 	.word	0x00001640


	//   ....[22]....
        /*0274*/ 	.word	0x00001690


	//   ....[23]....
        /*0278*/ 	.word	0x000016f0


	//   ....[24]....
        /*027c*/ 	.word	0x00001750


	//   ....[25]....
        /*0280*/ 	.word	0x00001790


	//   ....[26]....
        /*0284*/ 	.word	0x000017d0


	//   ....[27]....
        /*0288*/ 	.word	0x00001810


	//   ....[28]....
        /*028c*/ 	.word	0x00001820


	//   ....[29]....
        /*0290*/ 	.word	0x00001cd0


	//   ....[30]....
        /*0294*/ 	.word	0x000027b0


	//   ....[31]....
        /*0298*/ 	.word	0x00002970


	//   ....[32]....
        /*029c*/ 	.word	0x00002990


	//   ....[33]....
        /*02a0*/ 	.word	0x000029b0


	//   ....[34]....
        /*02a4*/ 	.word	0x000029d0


	//   ....[35]....
        /*02a8*/ 	.word	0x000029f0


	//   ....[36]....
        /*02ac*/ 	.word	0x00002d70


	//   ....[37]....
        /*02b0*/ 	.word	0x00002d90


	//   ....[38]....
        /*02b4*/ 	.word	0x00002db0


	//   ....[39]....
        /*02b8*/ 	.word	0x00002dd0


	//   ....[40]....
        /*02bc*/ 	.word	0x00002df0


	//   ....[41]....
        /*02c0*/ 	.word	0x000031a0


	//   ....[42]....
        /*02c4*/ 	.word	0x00003370


	//   ....[43]....
        /*02c8*/ 	.word	0x000033d0


	//   ....[44]....
        /*02cc*/ 	.word	0x00003440


	//   ....[45]....
        /*02d0*/ 	.word	0x000034b0


	//   ....[46]....
        /*02d4*/ 	.word	0x00003500


	//   ....[47]....
        /*02d8*/ 	.word	0x00003550


	//   ....[48]....
        /*02dc*/ 	.word	0x000035b0


	//   ....[49]....
        /*02e0*/ 	.word	0x000035c0


	//   ....[50]....
        /*02e4*/ 	.word	0x00003680


	//   ....[51]....
        /*02e8*/ 	.word	0x00003850


	//   ....[52]....
        /*02ec*/ 	.word	0x000038a0


	//   ....[53]....
        /*02f0*/ 	.word	0x00003910


	//   ....[54]....
        /*02f4*/ 	.word	0x00003970


	//   ....[55]....
        /*02f8*/ 	.word	0x000039c0


	//   ....[56]....
        /*02fc*/ 	.word	0x00003a20


	//   ....[57]....
        /*0300*/ 	.word	0x00003a60


	//   ....[58]....
        /*0304*/ 	.word	0x00003a70


	//   ....[59]....
        /*0308*/ 	.word	0x00003ee0


	//   ....[60]....
        /*030c*/ 	.word	0x00004560


	//   ....[61]....
        /*0310*/ 	.word	0x000045e0


	//   ....[62]....
        /*0314*/ 	.word	0x00004670


	//   ....[63]....
        /*0318*/ 	.word	0x00004760


	//   ....[64]....
        /*031c*/ 	.word	0x00004800


	//   ....[65]....
        /*0320*/ 	.word	0x00004880


	//   ....[66]....
        /*0324*/ 	.word	0x00004910


	//   ....[67]....
        /*0328*/ 	.word	0x00004990


	//   ....[68]....
        /*032c*/ 	.word	0x000049c0


	//   ....[69]....
        /*0330*/ 	.word	0x00004a70


	//   ....[70]....
        /*0334*/ 	.word	0x00004af0


	//   ....[71]....
        /*0338*/ 	.word	0x00004b70


	//   ....[72]....
        /*033c*/ 	.word	0x00004c30


	//   ....[73]....
        /*0340*/ 	.word	0x00004cc0


	//   ....[74]....
        /*0344*/ 	.word	0x00004d40


	//   ....[75]....
        /*0348*/ 	.word	0x00004dc0


	//   ....[76]....
        /*034c*/ 	.word	0x00004e40


	//   ....[77]....
        /*0350*/ 	.word	0x00004ea0


	//   ....[78]....
        /*0354*/ 	.word	0x00004f10


	//   ....[79]....
        /*0358*/ 	.word	0x00004f90


	//   ....[80]....
        /*035c*/ 	.word	0x00005020


	//   ....[81]....
        /*0360*/ 	.word	0x000050d0


	//   ....[82]....
        /*0364*/ 	.word	0x00005180


	//   ....[83]....
        /*0368*/ 	.word	0x00005210


	//   ....[84]....
        /*036c*/ 	.word	0x000052a0


	//   ....[85]....
        /*0370*/ 	.word	0x00005340


	//   ....[86]....
        /*0374*/ 	.word	0x00005370


	//   ....[87]....
        /*0378*/ 	.word	0x00005420


	//   ....[88]....
        /*037c*/ 	.word	0x000054a0


	//   ....[89]....
        /*0380*/ 	.word	0x00005520


	//   ....[90]....
        /*0384*/ 	.word	0x000055e0


	//   ....[91]....
        /*0388*/ 	.word	0x00005690


	//   ....[92]....
        /*038c*/ 	.word	0x00005720


	//   ....[93]....
        /*0390*/ 	.word	0x000057a0


	//   ....[94]....
        /*0394*/ 	.word	0x00005830


	//   ....[95]....
        /*0398*/ 	.word	0x00005890


	//----- nvinfo : EIATTR_VRC_CTA_INIT_COUNT
	.align		4
.L_299:
        /*039c*/ 	.byte	0x02, 0x4a
	.zero		1
	.zero		1


	//----- nvinfo : EIATTR_EXIT_INSTR_OFFSETS
	.align		4
        /*03a0*/ 	.byte	0x04, 0x1c
        /*03a2*/ 	.short	(.L_301 - .L_300)


	//   ....[0]....
.L_300:
        /*03a4*/ 	.word	0x00001fa0


	//   ....[1]....
        /*03a8*/ 	.word	0x00001fc0


	//   ....[2]....
        /*03ac*/ 	.word	0x000044f0


	//   ....[3]....
        /*03b0*/ 	.word	0x00004510


	//----- nvinfo : EIATTR_MAX_THREADS
	.align		4
.L_301:
        /*03b4*/ 	.byte	0x04, 0x05
        /*03b6*/ 	.short	(.L_303 - .L_302)
.L_302:
        /*03b8*/ 	.word	0x00000180
        /*03bc*/ 	.word	0x00000001
        /*03c0*/ 	.word	0x00000001


	//----- nvinfo : EIATTR_CRS_STACK_SIZE
	.align		4
.L_303:
        /*03c4*/ 	.byte	0x04, 0x1e
        /*03c6*/ 	.short	(.L_305 - .L_304)
.L_304:
        /*03c8*/ 	.word	0x00000000


	//----- nvinfo : EIATTR_CBANK_PARAM_SIZE
	.align		4
.L_305:
        /*03cc*/ 	.byte	0x03, 0x19
        /*03ce*/ 	.short	0x0034


	//----- nvinfo : EIATTR_PARAM_CBANK
	.align		4
        /*03d0*/ 	.byte	0x04, 0x0a
        /*03d2*/ 	.short	(.L_307 - .L_306)
	.align		4
.L_306:
        /*03d4*/ 	.word	index@(.nv.constant0._ZN3cub18CUB_300001_SM_10006detail4scan16DeviceScanKernelINS2_10policy_hubIiiijN4cuda3std3__44plusIvEEE10Policy1000EN6thrust24THRUST_300001_SM_1000_NS10device_ptrIiEESF_NS0_13ScanTileStateIiLb1EEES9_NS1_10InputValueIiPiEEjiLb0EiEEvT0_T1_T2_iT3_T4_T5_)
        /*03d8*/ 	.short	0x0380
        /*03da*/ 	.short	0x0034


	//----- nvinfo : EIATTR_SW_WAR
	.align		4
.L_307:
        /*03dc*/ 	.byte	0x04, 0x36
        /*03de*/ 	.short	(.L_309 - .L_308)
.L_308:
        /*03e0*/ 	.word	0x00000008
.L_309:


//--------------------- .nv.info._ZN3cub18CUB_300001_SM_10006detail4scan20DeviceScanInitKernelINS0_13ScanTileStateIiLb1EEEEEvT_i --------------------------
	.section	.nv.info._ZN3cub18CUB_300001_SM_10006detail4scan20DeviceScanInitKernelINS0_13ScanTileStateIiLb1EEEEEvT_i,"",@"SHT_CUDA_INFO"
	.sectionflags	@""
	.align	4


	//----- nvinfo : EIATTR_CUDA_API_VERSION
	.align		4
        /*0000*/ 	.byte	0x04, 0x37
        /*0002*/ 	.short	(.L_311 - .L_310)
.L_310:
        /*0004*/ 	.word	0x00000082


	//----- nvinfo : EIATTR_KPARAM_INFO
	.align		4
.L_311:
        /*0008*/ 	.byte	0x04, 0x17
        /*000a*/ 	.short	(.L_313 - .L_312)
.L_312:
        /*000c*/ 	.word	0x00000000
        /*0010*/ 	.short	0x0001
        /*0012*/ 	.short	0x0008
        /*0014*/ 	.byte	0x00, 0xf0, 0x11, 0x00


	//----- nvinfo : EIATTR_KPARAM_INFO
	.align		4
.L_313:
        /*0018*/ 	.byte	0x04, 0x17
        /*001a*/ 	.short	(.L_315 - .L_314)
.L_314:
        /*001c*/ 	.word	0x00000000
        /*0020*/ 	.short	0x0000
        /*0022*/ 	.short	0x0000
        /*0024*/ 	.byte	0x00, 0xf0, 0x21, 0x00


	//----- nvinfo : EIATTR_SPARSE_MMA_MASK
	.align		4
.L_315:
        /*0028*/ 	.byte	0x03, 0x50
        /*002a*/ 	.short	0x0000


	//----- nvinfo : EIATTR_MAXREG_COUNT
	.align		4
        /*002c*/ 	.byte	0x03, 0x1b
        /*002e*/ 	.short	0x00ff


	//----- nvinfo : EIATTR_MERCURY_ISA_VERSION
	.align		4
        /*0030*/ 	.byte	0x03, 0x5f
        /*0032*/ 	.short	0x0101


	//----- nvinfo : EIATTR_VRC_CTA_INIT_COUNT
	.align		4
        /*0034*/ 	.byte	0x02, 0x4a
	.zero		1
	.zero		1


	//----- nvinfo : EIATTR_EXIT_INSTR_OFFSETS
	.align		4
        /*0038*/ 	.byte	0x04, 0x1c
        /*003a*/ 	.short	(.L_317 - .L_316)


	//   ....[0]....
.L_316:
        /*003c*/ 	.word	0x000000f0


	//   ....[1]....
        /*0040*/ 	.word	0x00000130


	//----- nvinfo : EIATTR_CBANK_PARAM_SIZE
	.align		4
.L_317:
        /*0044*/ 	.byte	0x03, 0x19
        /*0046*/ 	.short	0x000c


	//----- nvinfo : EIATTR_PARAM_CBANK
	.align		4
        /*0048*/ 	.byte	0x04, 0x0a
        /*004a*/ 	.short	(.L_319 - .L_318)
	.align		4
.L_318:
        /*004c*/ 	.word	index@(.nv.constant0._ZN3cub18CUB_300001_SM_10006detail4scan20DeviceScanInitKernelINS0_13ScanTileStateIiLb1EEEEEvT_i)
        /*0050*/ 	.short	0x0380
        /*0052*/ 	.short	0x000c


	//----- nvinfo : EIATTR_SW_WAR
	.align		4
.L_319:
        /*0054*/ 	.byte	0x04, 0x36
        /*0056*/ 	.short	(.L_321 - .L_320)
.L_320:
        /*0058*/ 	.word	0x00000008
.L_321:


//--------------------- .nv.info._ZN3cub18CUB_300001_SM_10006detail11EmptyKernelIvEEvv --------------------------
	.section	.nv.info._ZN3cub18CUB_300001_SM_10006detail11EmptyKernelIvEEvv,"",@"SHT_CUDA_INFO"
	.sectionflags	@""
	.align	4


	//----- nvinfo : EIATTR_CUDA_API_VERSION
	.align		4
        /*0000*/ 	.byte	0x04, 0x37
        /*0002*/ 	.short	(.L_323 - .L_322)
.L_322:
        /*0004*/ 	.word	0x00000082


	//----- nvinfo : EIATTR_SPARSE_MMA_MASK
	.align		4
.L_323:
        /*0008*/ 	.byte	0x03, 0x50
        /*000a*/ 	.short	0x0000


	//----- nvinfo : EIATTR_MAXREG_COUNT
	.align		4
        /*000c*/ 	.byte	0x03, 0x1b
        /*000e*/ 	.short	0x00ff


	//----- nvinfo : EIATTR_MERCURY_ISA_VERSION
	.align		4
        /*0010*/ 	.byte	0x03, 0x5f
        /*0012*/ 	.short	0x0101


	//----- nvinfo : EIATTR_VRC_CTA_INIT_COUNT
	.align		4
        /*0014*/ 	.byte	0x02, 0x4a
	.zero		1
	.zero		1


	//----- nvinfo : EIATTR_EXIT_INSTR_OFFSETS
	.align		4
        /*0018*/ 	.byte	0x04, 0x1c
        /*001a*/ 	.short	(.L_325 - .L_324)


	//   ....[0]....
.L_324:
        /*001c*/ 	.word	0x00000010


	//----- nvinfo : EIATTR_SW_WAR
	.align		4
.L_325:
        /*0020*/ 	.byte	0x04, 0x36
        /*0022*/ 	.short	(.L_327 - .L_326)
.L_326:
        /*0024*/ 	.word	0x00000008
.L_327:


//--------------------- .nv.info._Z22forman_ricci_1d_kernelPKiS0_S0_Pfi --------------------------
	.section	.nv.info._Z22forman_ricci_1d_kernelPKiS0_S0_Pfi,"",@"SHT_CUDA_INFO"
	.sectionflags	@""
	.align	4


	//----- nvinfo : EIATTR_CUDA_API_VERSION
	.align		4
        /*0000*/ 	.byte	0x04, 0x37
        /*0002*/ 	.short	(.L_329 - .L_328)
.L_328:
        /*0004*/ 	.word	0x00000082


	//----- nvinfo : EIATTR_KPARAM_INFO
	.align		4
.L_329:
        /*0008*/ 	.byte	0x04, 0x17
        /*000a*/ 	.short	(.L_331 - .L_330)
.L_330:
        /*000c*/ 	.word	0x00000000
        /*0010*/ 	.short	0x0004
        /*0012*/ 	.short	0x0020
        /*0014*/ 	.byte	0x00, 0xf0, 0x11, 0x00


	//----- nvinfo : EIATTR_KPARAM_INFO
	.align		4
.L_331:
        /*0018*/ 	.byte	0x04, 0x17
        /*001a*/ 	.short	(.L_333 - .L_332)
.L_332:
        /*001c*/ 	.word	0x00000000
        /*0020*/ 	.short	0x0003
        /*0022*/ 	.short	0x0018
        /*0024*/ 	.byte	0x00, 0xf5, 0x21, 0x00


	//----- nvinfo : EIATTR_KPARAM_INFO
	.align		4
.L_333:
        /*0028*/ 	.byte	0x04, 0x17
        /*002a*/ 	.short	(.L_335 - .L_334)
.L_334:
        /*002c*/ 	.word	0x00000000
        /*0030*/ 	.short	0x0002
        /*0032*/ 	.short	0x0010
        /*0034*/ 	.byte	0x00, 0xf5, 0x21, 0x00


	//----- nvinfo : EIATTR_KPARAM_INFO
	.align		4
.L_335:
        /*0038*/ 	.byte	0x04, 0x17
        /*003a*/ 	.short	(.L_337 - .L_336)
.L_336:
        /*003c*/ 	.word	0x00000000
        /*0040*/ 	.short	0x0001
        /*0042*/ 	.short	0x0008
        /*0044*/ 	.byte	0x00, 0xf5, 0x21, 0x00


	//----- nvinfo : EIATTR_KPARAM_INFO
	.align		4
.L_337:
        /*0048*/ 	.byte	0x04, 0x17
        /*004a*/ 	.short	(.L_339 - .L_338)
.L_338:
        /*004c*/ 	.word	0x00000000
        /*0050*/ 	.short	0x0000
        /*0052*/ 	.short	0x0000
        /*0054*/ 	.byte	0x00, 0xf5, 0x21, 0x00


	//----- nvinfo : EIATTR_SPARSE_MMA_MASK
	.align		4
.L_339:
        /*0058*/ 	.byte	0x03, 0x50
        /*005a*/ 	.short	0x0000


	//----- nvinfo : EIATTR_MAXREG_COUNT
	.align		4
        /*005c*/ 	.byte	0x03, 0x1b
        /*005e*/ 	.short	0x00ff


	//----- nvinfo : EIATTR_MERCURY_ISA_VERSION
	.align		4
        /*0060*/ 	.byte	0x03, 0x5f
        /*0062*/ 	.short	0x0101


	//----- nvinfo : EIATTR_VRC_CTA_INIT_COUNT
	.align		4
        /*0064*/ 	.byte	0x02, 0x4a
	.zero		1
	.zero		1


	//----- nvinfo : EIATTR_EXIT_INSTR_OFFSETS
	.align		4
        /*0068*/ 	.byte	0x04, 0x1c
        /*006a*/ 	.short	(.L_341 - .L_340)


	//   ....[0]....
.L_340:
        /*006c*/ 	.word	0x00000070


	//   ....[1]....
        /*0070*/ 	.word	0x000000f0


	//   ....[2]....
        /*0074*/ 	.word	0x00000410


	//   ....[3]....
        /*0078*/ 	.word	0x00000520


	//----- nvinfo : EIATTR_CRS_STACK_SIZE
	.align		4
.L_341:
        /*007c*/ 	.byte	0x04, 0x1e
        /*007e*/ 	.short	(.L_343 - .L_342)
.L_342:
        /*0080*/ 	.word	0x00000000


	//----- nvinfo : EIATTR_CBANK_PARAM_SIZE
	.align		4
.L_343:
        /*0084*/ 	.byte	0x03, 0x19
        /*0086*/ 	.short	0x0024


	//----- nvinfo : EIATTR_PARAM_CBANK
	.align		4
        /*0088*/ 	.byte	0x04, 0x0a
        /*008a*/ 	.short	(.L_345 - .L_344)
	.align		4
.L_344:
        /*008c*/ 	.word	index@(.nv.constant0._Z22forman_ricci_1d_kernelPKiS0_S0_Pfi)
        /*0090*/ 	.short	0x0380
        /*0092*/ 	.short	0x0024


	//----- nvinfo : EIATTR_SW_WAR
	.align		4
.L_345:
        /*0094*/ 	.byte	0x04, 0x36
        /*0096*/ 	.short	(.L_347 - .L_346)
.L_346:
        /*0098*/ 	.word	0x00000008
.L_347:


//--------------------- .nv.info._Z23demo_neighbor_iterationPKiS0_S0_Pxi --------------------------
	.section	.nv.info._Z23demo_neighbor_iterationPKiS0_S0_Pxi,"",@"SHT_CUDA_INFO"
	.sectionflags	@""
	.align	4


	//----- nvinfo : EIATTR_CUDA_API_VERSION
	.align		4
        /*0000*/ 	.byte	0x04, 0x37
        /*0002*/ 	.short	(.L_349 - .L_348)
.L_348:
        /*0004*/ 	.word	0x00000082


	//----- nvinfo : EIATTR_KPARAM_INFO
	.align		4
.L_349:
        /*0008*/ 	.byte	0x04, 0x17
        /*000a*/ 	.short	(.L_351 - .L_350)
.L_350:
        /*000c*/ 	.word	0x00000000
        /*0010*/ 	.short	0x0004
        /*0012*/ 	.short	0x0020
        /*0014*/ 	.byte	0x00, 0xf0, 0x11, 0x00


	//----- nvinfo : EIATTR_KPARAM_INFO
	.align		4
.L_351:
        /*0018*/ 	.byte	0x04, 0x17
        /*001a*/ 	.short	(.L_353 - .L_352)
.L_352:
        /*001c*/ 	.word	0x00000000
        /*0020*/ 	.short	0x0003
        /*0022*/ 	.short	0x0018
        /*0024*/ 	.byte	0x00, 0xf5, 0x21, 0x00


	//----- nvinfo : EIATTR_KPARAM_INFO
	.align		4
.L_353:
        /*0028*/ 	.byte	0x04, 0x17
        /*002a*/ 	.short	(.L_355 - .L_354)
.L_354:
        /*002c*/ 	.word	0x00000000
        /*0030*/ 	.short	0x0002
        /*0032*/ 	.short	0x0010
        /*0034*/ 	.byte	0x00, 0xf5, 0x21, 0x00


	//----- nvinfo : EIATTR_KPARAM_INFO
	.align		4
.L_355:
        /*0038*/ 	.byte	0x04, 0x17
        /*003a*/ 	.short	(.L_357 - .L_356)
.L_356:
        /*003c*/ 	.word	0x00000000
        /*0040*/ 	.short	0x0001
        /*0042*/ 	.short	0x0008
        /*0044*/ 	.byte	0x00, 0xf5, 0x21, 0x00


	//----- nvinfo : EIATTR_KPARAM_INFO
	.align		4
.L_357:
        /*0048*/ 	.byte	0x04, 0x17
        /*004a*/ 	.short	(.L_359 - .L_358)
.L_358:
        /*004c*/ 	.word	0x00000000
        /*0050*/ 	.short	0x0000
        /*0052*/ 	.short	0x0000
        /*0054*/ 	.byte	0x00, 0xf5, 0x21, 0x00


	//----- nvinfo : EIATTR_SPARSE_MMA_MASK
	.align		4
.L_359:
        /*0058*/ 	.byte	0x03, 0x50
        /*005a*/ 	.short	0x0000


	//----- nvinfo : EIATTR_MAXREG_COUNT
	.align		4
        /*005c*/ 	.byte	0x03, 0x1b
        /*005e*/ 	.short	0x00ff


	//----- nvinfo : EIATTR_MERCURY_ISA_VERSION
	.align		4
        /*0060*/ 	.byte	0x03, 0x5f
        /*0062*/ 	.short	0x0101


	//----- nvinfo : EIATTR_VRC_CTA_INIT_COUNT
	.align		4
        /*0064*/ 	.byte	0x02, 0x4a
	.zero		1
	.zero		1


	//----- nvinfo : EIATTR_EXIT_INSTR_OFFSETS
	.align		4
        /*0068*/ 	.byte	0x04, 0x1c
        /*006a*/ 	.short	(.L_361 - .L_360)


	//   ....[0]....
.L_360:
        /*006c*/ 	.word	0x00000070


	//   ....[1]....
        /*0070*/ 	.word	0x00000a10


	//----- nvinfo : EIATTR_CRS_STACK_SIZE
	.align		4
.L_361:
        /*0074*/ 	.byte	0x04, 0x1e
        /*0076*/ 	.short	(.L_363 - .L_362)
.L_362:
        /*0078*/ 	.word	0x00000000


	//----- nvinfo : EIATTR_CBANK_PARAM_SIZE
	.align		4
.L_363:
        /*007c*/ 	.byte	0x03, 0x19
        /*007e*/ 	.short	0x0024


	//----- nvinfo : EIATTR_PARAM_CBANK
	.align		4
        /*0080*/ 	.byte	0x04, 0x0a
        /*0082*/ 	.short	(.L_365 - .L_364)
	.align		4
.L_364:
        /*0084*/ 	.word	index@(.nv.constant0._Z23demo_neighbor_iterationPKiS0_S0_Pxi)
        /*0088*/ 	.short	0x0380
        /*008a*/ 	.short	0x0024


	//----- nvinfo : EIATTR_SW_WAR
	.align		4
.L_365:
        /*008c*/ 	.byte	0x04, 0x36
        /*008e*/ 	.short	(.L_367 - .L_366)
.L_366:
        /*0090*/ 	.word	0x00000008
.L_367:


//--------------------- .nv.info._Z20count_edges_per_nodePKiPii --------------------------
	.section	.nv.info._Z20count_edges_per_nodePKiPii,"",@"SHT_CUDA_INFO"
	.sectionflags	@""
	.align	4


	//----- nvinfo : EIATTR_CUDA_API_VERSION
	.align		4
        /*0000*/ 	.byte	0x04, 0x37
        /*0002*/ 	.short	(.L_369 - .L_368)
.L_368:
        /*0004*/ 	.word	0x00000082


	//----- nvinfo : EIATTR_KPARAM_INFO
	.align		4
.L_369:
        /*0008*/ 	.byte	0x04, 0x17
        /*000a*/ 	.short	(.L_371 - .L_370)
.L_370:
        /*000c*/ 	.word	0x00000000
        /*0010*/ 	.short	0x0002
        /*0012*/ 	.short	0x0010
        /*0014*/ 	.byte	0x00, 0xf0, 0x11, 0x00


	//----- nvinfo : EIATTR_KPARAM_INFO
	.align		4
.L_371:
        /*0018*/ 	.byte	0x04, 0x17
        /*001a*/ 	.short	(.L_373 - .L_372)
.L_372:
        /*001c*/ 	.word	0x00000000
        /*0020*/ 	.short	0x0001
        /*0022*/ 	.short	0x0008
        /*0024*/ 	.byte	0x00, 0xf5, 0x21, 0x00


	//----- nvinfo : EIATTR_KPARAM_INFO
	.align		4
.L_373:
        /*0028*/ 	.byte	0x04, 0x17
        /*002a*/ 	.short	(.L_375 - .L_374)
.L_374:
        /*002c*/ 	.word	0x00000000
        /*0030*/ 	.short	0x0000
        /*0032*/ 	.short	0x0000
        /*0034*/ 	.byte	0x00, 0xf5, 0x21, 0x00


	//----- nvinfo : EIATTR_SPARSE_MMA_MASK
	.align		4
.L_375:
        /*0038*/ 	.byte	0x03, 0x50
        /*003a*/ 	.short	0x0000


	//----- nvinfo : EIATTR_MAXREG_COUNT
	.align		4
        /*003c*/ 	.byte	0x03, 0x1b
        /*003e*/ 	.short	0x00ff


	//----- nvinfo : EIATTR_MERCURY_ISA_VERSION
	.align		4
        /*0040*/ 	.byte	0x03, 0x5f
        /*0042*/ 	.short	0x0101


	//----- nvinfo : EIATTR_VRC_CTA_INIT_COUNT
	.align		4
        /*0044*/ 	.byte	0x02, 0x4a
	.zero		1
	.zero		1


	//----- nvinfo : EIATTR_EXIT_INSTR_OFFSETS
	.align		4
        /*0048*/ 	.byte	0x04, 0x1c
        /*004a*/ 	.short	(.L_377 - .L_376)


	//   ....[0]....
.L_376:
        /*004c*/ 	.word	0x00000070


	//   ....[1]....
        /*0050*/ 	.word	0x00000150


	//----- nvinfo : EIATTR_CRS_STACK_SIZE
	.align		4
.L_377:
        /*0054*/ 	.byte	0x04, 0x1e
        /*0056*/ 	.short	(.L_379 - .L_378)
.L_378:
        /*0058*/ 	.word	0x00000000


	//----- nvinfo : EIATTR_CBANK_PARAM_SIZE
	.align		4
.L_379:
        /*005c*/ 	.byte	0x03, 0x19
        /*005e*/ 	.short	0x0014


	//----- nvinfo : EIATTR_PARAM_CBANK
	.align		4
        /*0060*/ 	.byte	0x04, 0x0a
        /*0062*/ 	.short	(.L_381 - .L_380)
	.align		4
.L_380:
        /*0064*/ 	.word	index@(.nv.constant0._Z20count_edges_per_nodePKiPii)
        /*0068*/ 	.short	0x0380
        /*006a*/ 	.short	0x0014


	//----- nvinfo : EIATTR_SW_WAR
	.align		4
.L_381:
        /*006c*/ 	.byte	0x04, 0x36
        /*006e*/ 	.short	(.L_383 - .L_382)
.L_382:
        /*0070*/ 	.word	0x00000008
.L_383:


//--------------------- .nv.info._Z26duplicate_edges_undirectedPKiS0_PiS1_i --------------------------
	.section	.nv.info._Z26duplicate_edges_undirectedPKiS0_PiS1_i,"",@"SHT_CUDA_INFO"
	.sectionflags	@""
	.align	4


	//----- nvinfo : EIATTR_CUDA_API_VERSION
	.align		4
        /*0000*/ 	.byte	0x04, 0x37
        /*0002*/ 	.short	(.L_385 - .L_384)
.L_384:
        /*0004*/ 	.word	0x00000082


	//----- nvinfo : EIATTR_KPARAM_INFO
	.align		4
.L_385:
        /*0008*/ 	.byte	0x04, 0x17
        /*000a*/ 	.short	(.L_387 - .L_386)
.L_386:
        /*000c*/ 	.word	0x00000000
        /*0010*/ 	.short	0x0004
        /*0012*/ 	.short	0x0020
        /*0014*/ 	.byte	0x00, 0xf0, 0x11, 0x00


	//----- nvinfo : EIATTR_KPARAM_INFO
	.align		4
.L_387:
        /*0018*/ 	.byte	0x04, 0x17
        /*001a*/ 	.short	(.L_389 - .L_388)
.L_388:
        /*001c*/ 	.word	0x00000000
        /*0020*/ 	.short	0x0003
        /*0022*/ 	.short	0x0018
        /*0024*/ 	.byte	0x00, 0xf5, 0x21, 0x00


	//----- nvinfo : EIATTR_KPARAM_INFO
	.align		4
.L_389:
        /*0028*/ 	.byte	0x04, 0x17
        /*002a*/ 	.short	(.L_391 - .L_390)
.L_390:
        /*002c*/ 	.word	0x00000000
        /*0030*/ 	.short	0x0002
        /*0032*/ 	.short	0x0010
        /*0034*/ 	.byte	0x00, 0xf5, 0x21, 0x00


	//----- nvinfo : EIATTR_KPARAM_INFO
	.align		4
.L_391:
        /*0038*/ 	.byte	0x04, 0x17
        /*003a*/ 	.short	(.L_393 - .L_392)
.L_392:
        /*003c*/ 	.word	0x00000000
        /*0040*/ 	.short	0x0001
        /*0042*/ 	.short	0x0008
        /*0044*/ 	.byte	0x00, 0xf5, 0x21, 0x00


	//----- nvinfo : EIATTR_KPARAM_INFO
	.align		4
.L_393:
        /*0048*/ 	.byte	0x04, 0x17
        /*004a*/ 	.short	(.L_395 - .L_394)
.L_394:
        /*004c*/ 	.word	0x00000000
        /*0050*/ 	.short	0x0000
        /*0052*/ 	.short	0x0000
        /*0054*/ 	.byte	0x00, 0xf5, 0x21, 0x00


	//----- nvinfo : EIATTR_SPARSE_MMA_MASK
	.align		4
.L_395:
        /*0058*/ 	.byte	0x03, 0x50
        /*005a*/ 	.short	0x0000


	//----- nvinfo : EIATTR_MAXREG_COUNT
	.align		4
        /*005c*/ 	.byte	0x03, 0x1b
        /*005e*/ 	.short	0x00ff


	//----- nvinfo : EIATTR_MERCURY_ISA_VERSION
	.align		4
        /*0060*/ 	.byte	0x03, 0x5f
        /*0062*/ 	.short	0x0101


	//----- nvinfo : EIATTR_VRC_CTA_INIT_COUNT
	.align		4
        /*0064*/ 	.byte	0x02, 0x4a
	.zero		1
	.zero		1


	//----- nvinfo : EIATTR_EXIT_INSTR_OFFSETS
	.align		4
        /*0068*/ 	.byte	0x04, 0x1c
        /*006a*/ 	.short	(.L_397 - .L_396)


	//   ....[0]....
.L_396:
        /*006c*/ 	.word	0x00000070


	//   ....[1]....
        /*0070*/ 	.word	0x00000180


	//----- nvinfo : EIATTR_CBANK_PARAM_SIZE
	.align		4
.L_397:
        /*0074*/ 	.byte	0x03, 0x19
        /*0076*/ 	.short	0x0024


	//----- nvinfo : EIATTR_PARAM_CBANK
	.align		4
        /*0078*/ 	.byte	0x04, 0x0a
        /*007a*/ 	.short	(.L_399 - .L_398)
	.align		4
.L_398:
        /*007c*/ 	.word	index@(.nv.constant0._Z26duplicate_edges_undirectedPKiS0_PiS1_i)
        /*0080*/ 	.short	0x0380
        /*0082*/ 	.short	0x0024


	//----- nvinfo : EIATTR_SW_WAR
	.align		4
.L_399:
        /*0084*/ 	.byte	0x04, 0x36
        /*0086*/ 	.short	(.L_401 - .L_400)
.L_400:
        /*0088*/ 	.word	0x00000008
.L_401:


//--------------------- .nv.info._Z31generate_random_edges_canonicalPiS_iiP17curandStateXORWOW --------------------------
	.section	.nv.info._Z31generate_random_edges_canonicalPiS_iiP17curandStateXORWOW,"",@"SHT_CUDA_INFO"
	.sectionflags	@""
	.align	4


	//----- nvinfo : EIATTR_CUDA_API_VERSION
	.align		4
        /*0000*/ 	.byte	0x04, 0x37
        /*0002*/ 	.short	(.L_403 - .L_402)
.L_402:
        /*0004*/ 	.word	0x00000082


	//----- nvinfo : EIATTR_KPARAM_INFO
	.align		4
.L_403:
        /*0008*/ 	.byte	0x04, 0x17
        /*000a*/ 	.short	(.L_405 - .L_404)
.L_404:
        /*000c*/ 	.word	0x00000000
        /*0010*/ 	.short	0x0004
        /*0012*/ 	.short	0x0018
        /*0014*/ 	.byte	0x00, 0xf5, 0x21, 0x00


	//----- nvinfo : EIATTR_KPARAM_INFO
	.align		4
.L_405:
        /*0018*/ 	.byte	0x04, 0x17
        /*001a*/ 	.short	(.L_407 - .L_406)
.L_406:
        /*001c*/ 	.word	0x00000000
        /*0020*/ 	.short	0x0003
        /*0022*/ 	.short	0x0014
        /*0024*/ 	.byte	0x00, 0xf0, 0x11, 0x00


	//----- nvinfo : EIATTR_KPARAM_INFO
	.align		4
.L_407:
        /*0028*/ 	.byte	0x04, 0x17
        /*002a*/ 	.short	(.L_409 - .L_408)
.L_408:
        /*002c*/ 	.word	0x00000000
        /*0030*/ 	.short	0x0002
        /*0032*/ 	.short	0x0010
        /*0034*/ 	.byte	0x00, 0xf0, 0x11, 0x00


	//----- nvinfo : EIATTR_KPARAM_INFO
	.align		4
.L_409:
        /*0038*/ 	.byte	0x04, 0x17
        /*003a*/ 	.short	(.L_411 - .L_410)
.L_410:
        /*003c*/ 	.word	0x00000000
        /*0040*/ 	.short	0x0001
        /*0042*/ 	.short	0x0008
        /*0044*/ 	.byte	0x00, 0xf5, 0x21, 0x00


	//----- nvinfo : EIATTR_KPARAM_INFO
	.align		4
.L_411:
        /*0048*/ 	.byte	0x04, 0x17
        /*004a*/ 	.short	(.L_413 - .L_412)
.L_412:
        /*004c*/ 	.word	0x00000000
        /*0050*/ 	.short	0x0000
        /*0052*/ 	.short	0x0000
        /*0054*/ 	.byte	0x00, 0xf5, 0x21, 0x00


	//----- nvinfo : EIATTR_SPARSE_MMA_MASK
	.align		4
.L_413:
        /*0058*/ 	.byte	0x03, 0x50
        /*005a*/ 	.short	0x0000


	//----- nvinfo : EIATTR_MAXREG_COUNT
	.align		4
        /*005c*/ 	.byte	0x03, 0x1b
        /*005e*/ 	.short	0x00ff


	//----- nvinfo : EIATTR_MERCURY_ISA_VERSION
	.align		4
        /*0060*/ 	.byte	0x03, 0x5f
        /*0062*/ 	.short	0x0101


	//----- nvinfo : EIATTR_VRC_CTA_INIT_COUNT
	.align		4
        /*0064*/ 	.byte	0x02, 0x4a
	.zero		1
	.zero		1


	//----- nvinfo : EIATTR_EXIT_INSTR_OFFSETS
	.align		4
        /*0068*/ 	.byte	0x04, 0x1c
        /*006a*/ 	.short	(.L_415 - .L_414)


	//   ....[0]....
.L_414:
        /*006c*/ 	.word	0x00000070


	//   ....[1]....
        /*0070*/ 	.word	0x00000550


	//----- nvinfo : EIATTR_CRS_STACK_SIZE
	.align		4
.L_415:
        /*0074*/ 	.byte	0x04, 0x1e
        /*0076*/ 	.short	(.L_417 - .L_416)
.L_416:
        /*0078*/ 	.word	0x00000000


	//----- nvinfo : EIATTR_CBANK_PARAM_SIZE
	.align		4
.L_417:
        /*007c*/ 	.byte	0x03, 0x19
        /*007e*/ 	.short	0x0020


	//----- nvinfo : EIATTR_PARAM_CBANK
	.align		4
        /*0080*/ 	.byte	0x04, 0x0a
        /*0082*/ 	.short	(.L_419 - .L_418)
	.align		4
.L_418:
        /*0084*/ 	.word	index@(.nv.constant0._Z31generate_random_edges_canonicalPiS_iiP17curandStateXORWOW)
        /*0088*/ 	.short	0x0380
        /*008a*/ 	.short	0x0020


	//----- nvinfo : EIATTR_SW_WAR
	.align		4
.L_419:
        /*008c*/ 	.byte	0x04, 0x36
        /*008e*/ 	.short	(.L_421 - .L_420)
.L_420:
        /*0090*/ 	.word	0x00000008
.L_421:


//--------------------- .nv.info._Z18init_curand_statesP17curandStateXORWOWim --------------------------
	.section	.nv.info._Z18init_curand_statesP17curandStateXORWOWim,"",@"SHT_CUDA_INFO"
	.sectionflags	@""
	.align	4


	//----- nvinfo : EIATTR_CUDA_API_VERSION
	.align		4
        /*0000*/ 	.byte	0x04, 0x37
        /*0002*/ 	.short	(.L_423 - .L_422)
.L_422:
        /*0004*/ 	.word	0x00000082


	//----- nvinfo : EIATTR_KPARAM_INFO
	.align		4
.L_423:
        /*0008*/ 	.byte	0x04, 0x17
        /*000a*/ 	.short	(.L_425 - .L_424)
.L_424:
        /*000c*/ 	.word	0x00000000
        /*0010*/ 	.short	0x0002
        /*0012*/ 	.short	0x0010
        /*0014*/ 	.byte	0x00, 0xf0, 0x21, 0x00


	//----- nvinfo : EIATTR_KPARAM_INFO
	.align		4
.L_425:
        /*0018*/ 	.byte	0x04, 0x17
        /*001a*/ 	.short	(.L_427 - .L_426)
.L_426:
        /*001c*/ 	.word	0x00000000
        /*0020*/ 	.short	0x0001
        /*0022*/ 	.short	0x0008
        /*0024*/ 	.byte	0x00, 0xf0, 0x11, 0x00


	//----- nvinfo : EIATTR_KPARAM_INFO
	.align		4
.L_427:
        /*0028*/ 	.byte	0x04, 0x17
        /*002a*/ 	.short	(.L_429 - .L_428)
.L_428:
        /*002c*/ 	.word	0x00000000
        /*0030*/ 	.short	0x0000
        /*0032*/ 	.short	0x0000
        /*0034*/ 	.byte	0x00, 0xf5, 0x21, 0x00


	//----- nvinfo : EIATTR_SPARSE_MMA_MASK
	.align		4
.L_429:
        /*0038*/ 	.byte	0x03, 0x50
        /*003a*/ 	.short	0x0000


	//----- nvinfo : EIATTR_MAXREG_COUNT
	.align		4
        /*003c*/ 	.byte	0x03, 0x1b
        /*003e*/ 	.short	0x00ff


	//----- nvinfo : EIATTR_MERCURY_ISA_VERSION
	.align		4
        /*0040*/ 	.byte	0x03, 0x5f
        /*0042*/ 	.short	0x0101


	//----- nvinfo : EIATTR_VRC_CTA_INIT_COUNT
	.align		4
        /*0044*/ 	.byte	0x02, 0x4a
	.zero		1
	.zero		1


	//----- nvinfo : EIATTR_EXIT_INSTR_OFFSETS
	.align		4
        /*0048*/ 	.byte	0x04, 0x1c
        /*004a*/ 	.short	(.L_431 - .L_430)


	//   ....[0]....
.L_430:
        /*004c*/ 	.word	0x00000070


	//   ....[1]....
        /*0050*/ 	.word	0x00000f00


	//----- nvinfo : EIATTR_CRS_STACK_SIZE
	.align		4
.L_431:
        /*0054*/ 	.byte	0x04, 0x1e
        /*0056*/ 	.short	(.L_433 - .L_432)
.L_432:
        /*0058*/ 	.word	0x00000000


	//----- nvinfo : EIATTR_CBANK_PARAM_SIZE
	.align		4
.L_433:
        /*005c*/ 	.byte	0x03, 0x19
        /*005e*/ 	.short	0x0018


	//----- nvinfo : EIATTR_PARAM_CBANK
	.align		4
        /*0060*/ 	.byte	0x04, 0x0a
        /*0062*/ 	.short	(.L_435 - .L_434)
	.align		4
.L_434:
        /*0064*/ 	.word	index@(.nv.constant0._Z18init_curand_statesP17curandStateXORWOWim)
        /*0068*/ 	.short	0x0380
        /*006a*/ 	.short	0x0018


	//----- nvinfo : EIATTR_SW_WAR
	.align		4
.L_435:
        /*006c*/ 	.byte	0x04, 0x36
        /*006e*/ 	.short	(.L_437 - .L_436)
.L_436:
        /*0070*/ 	.word	0x00000008
.L_437:


//--------------------- .nv.callgraph             --------------------------
	.section	.nv.callgraph,"",@"SHT_CUDA_CALLGRAPH"
	.align	4
	.sectionentsize	8
	.align		4
        /*0000*/ 	.word	0x00000000
	.align		4
        /*0004*/ 	.word	0xffffffff
	.align		4
        /*0008*/ 	.word	0x00000000
	.align		4
        /*000c*/ 	.word	0xfffffffe
	.align		4
        /*0010*/ 	.word	0x00000000
	.align		4
        /*0014*/ 	.word	0xfffffffd
	.align		4
        /*0018*/ 	.word	0x00000000
	.align		4
        /*001c*/ 	.word	0xfffffffc


//--------------------- .nv.constant4             --------------------------
	.section	.nv.constant4,"a",@progbits
	.align	8
	.align		8
.nv.constant4:
        /*0000*/ 	.dword	precalc_xorwow_matrix
	.align		8
        /*0008*/ 	.dword	precalc_xorwow_offset_matrix
	.align		8
        /*0010*/ 	.dword	mrg32k3aM1
	.align		8
        /*0018*/ 	.dword	mrg32k3aM2
	.align		8
        /*0020*/ 	.dword	mrg32k3aM1SubSeq
	.align		8
        /*0028*/ 	.dword	mrg32k3aM2SubSeq
	.align		8
        /*0030*/ 	.dword	mrg32k3aM1Seq
	.align		8
        /*0038*/ 	.dword	mrg32k3aM2Seq
	.align		8
        /*0040*/ 	.dword	_ZN34_INTERNAL_ba94ad45_4_k_cu_4fca02c84cuda3std3__45__cpo5beginE
	.align		8
        /*0048*/ 	.dword	_ZN34_INTERNAL_ba94ad45_4_k_cu_4fca02c84cuda3std3__45__cpo3endE
	.align		8
        /*0050*/ 	.dword	_ZN34_INTERNAL_ba94ad45_4_k_cu_4fca02c84cuda3std3__45__cpo6cbeginE
	.align		8
        /*0058*/ 	.dword	_ZN34_INTERNAL_ba94ad45_4_k_cu_4fca02c84cuda3std3__45__cpo4cendE
	.align		8
        /*0060*/ 	.dword	_ZN34_INTERNAL_ba94ad45_4_k_cu_4fca02c84cuda3std3__45__cpo6rbeginE
	.align		8
        /*0068*/ 	.dword	_ZN34_INTERNAL_ba94ad45_4_k_cu_4fca02c84cuda3std3__45__cpo4rendE
	.align		8
        /*0070*/ 	.dword	_ZN34_INTERNAL_ba94ad45_4_k_cu_4fca02c84cuda3std3__45__cpo7crbeginE
	.align		8
        /*0078*/ 	.dword	_ZN34_INTERNAL_ba94ad45_4_k_cu_4fca02c84cuda3std3__45__cpo5crendE
	.align		8
        /*0080*/ 	.dword	_ZN34_INTERNAL_ba94ad45_4_k_cu_4fca02c84cuda3std3__436_GLOBAL__N__ba94ad45_4_k_cu_4fca02c86ignoreE
	.align		8
        /*0088*/ 	.dword	_ZN34_INTERNAL_ba94ad45_4_k_cu_4fca02c84cuda3std3__419piecewise_constructE
	.align		8
        /*0090*/ 	.dword	_ZN34_INTERNAL_ba94ad45_4_k_cu_4fca02c84cuda3std3__48in_placeE
	.align		8
        /*0098*/ 	.dword	_ZN34_INTERNAL_ba94ad45_4_k_cu_4fca02c84cuda3std3__420unreachable_sentinelE
	.align		8
        /*00a0*/ 	.dword	_ZN34_INTERNAL_ba94ad45_4_k_cu_4fca02c84cuda3std3__47nulloptE
	.align		8
        /*00a8*/ 	.dword	_ZN34_INTERNAL_ba94ad45_4_k_cu_4fca02c84cuda3std3__48unexpectE
	.align		8
        /*00b0*/ 	.dword	_ZN34_INTERNAL_ba94ad45_4_k_cu_4fca02c84cuda3std6ranges3__45__cpo4swapE
	.align		8
        /*00b8*/ 	.dword	_ZN34_INTERNAL_ba94ad45_4_k_cu_4fca02c84cuda3std6ranges3__45__cpo9iter_moveE
	.align		8
        /*00c0*/ 	.dword	_ZN34_INTERNAL_ba94ad45_4_k_cu_4fca02c84cuda3std6ranges3__45__cpo5beginE
	.align		8
        /*00c8*/ 	.dword	_ZN34_INTERNAL_ba94ad45_4_k_cu_4fca02c84cuda3std6ranges3__45__cpo3endE
	.align		8
        /*00d0*/ 	.dword	_ZN34_INTERNAL_ba94ad45_4_k_cu_4fca02c84cuda3std6ranges3__45__cpo6cbeginE
	.align		8
        /*00d8*/ 	.dword	_ZN34_INTERNAL_ba94ad45_4_k_cu_4fca02c84cuda3std6ranges3__45__cpo4cendE
	.align		8
        /*00e0*/ 	.dword	_ZN34_INTERNAL_ba94ad45_4_k_cu_4fca02c84cuda3std6ranges3__45__cpo7advanceE
	.align		8
        /*00e8*/ 	.dword	_ZN34_INTERNAL_ba94ad45_4_k_cu_4fca02c84cuda3std6ranges3__45__cpo9iter_swapE
	.align		8
        /*00f0*/ 	.dword	_ZN34_INTERNAL_ba94ad45_4_k_cu_4fca02c84cuda3std6ranges3__45__cpo4nextE
	.align		8
        /*00f8*/ 	.dword	_ZN34_INTERNAL_ba94ad45_4_k_cu_4fca02c84cuda3std6ranges3__45__cpo4prevE
	.align		8
        /*0100*/ 	.dword	_ZN34_INTERNAL_ba94ad45_4_k_cu_4fca02c84cuda3std6ranges3__45__cpo4dataE
	.align		8
        /*0108*/ 	.dword	_ZN34_INTERNAL_ba94ad45_4_k_cu_4fca02c84cuda3std6ranges3__45__cpo5cdataE
	.align		8
        /*0110*/ 	.dword	_ZN34_INTERNAL_ba94ad45_4_k_cu_4fca02c84cuda3std6ranges3__45__cpo4sizeE
	.align		8
        /*0118*/ 	.dword	_ZN34_INTERNAL_ba94ad45_4_k_cu_4fca02c84cuda3std6ranges3__45__cpo5ssizeE
	.align		8
        /*0120*/ 	.dword	_ZN34_INTERNAL_ba94ad45_4_k_cu_4fca02c84cuda3std6ranges3__45__cpo8distanceE
	.align		8
        /*0128*/ 	.dword	_ZN34_INTERNAL_ba94ad45_4_k_cu_4fca02c86thrust24THRUST_300001_SM_1000_NS8cuda_cub3parE
	.align		8
        /*0130*/ 	.dword	_ZN34_INTERNAL_ba94ad45_4_k_cu_4fca02c86thrust24THRUST_300001_SM_1000_NS8cuda_cub10par_nosyncE
	.align		8
        /*0138*/ 	.dword	_ZN34_INTERNAL_ba94ad45_4_k_cu_4fca02c86thrust24THRUST_300001_SM_1000_NS6system6detail10sequential3seqE
	.align		8
        /*0140*/ 	.dword	_ZN34_INTERNAL_ba94ad45_4_k_cu_4fca02c86thrust24THRUST_300001_SM_1000_NS6system3cpp3parE
	.align		8
        /*0148*/ 	.dword	_ZN34_INTERNAL_ba94ad45_4_k_cu_4fca02c86thrust24THRUST_300001_SM_1000_NS12placeholders2_1E
	.align		8
        /*0150*/ 	.dword	_ZN34_INTERNAL_ba94ad45_4_k_cu_4fca02c86thrust24THRUST_300001_SM_1000_NS12placeholders2_2E
	.align		8
        /*0158*/ 	.dword	_ZN34_INTERNAL_ba94ad45_4_k_cu_4fca02c86thrust24THRUST_300001_SM_1000_NS12placeholders2_3E
	.align		8
        /*0160*/ 	.dword	_ZN34_INTERNAL_ba94ad45_4_k_cu_4fca02c86thrust24THRUST_300001_SM_1000_NS12placeholders2_4E
	.align		8
        /*0168*/ 	.dword	_ZN34_INTERNAL_ba94ad45_4_k_cu_4fca02c86thrust24THRUST_300001_SM_1000_NS12placeholders2_5E
	.align		8
        /*0170*/ 	.dword	_ZN34_INTERNAL_ba94ad45_4_k_cu_4fca02c86thrust24THRUST_300001_SM_1000_NS12placeholders2_6E
	.align		8
        /*0178*/ 	.dword	_ZN34_INTERNAL_ba94ad45_4_k_cu_4fca02c86thrust24THRUST_300001_SM_1000_NS12placeholders2_7E
	.align		8
        /*0180*/ 	.dword	_ZN34_INTERNAL_ba94ad45_4_k_cu_4fca02c86thrust24THRUST_300001_SM_1000_NS12placeholders2_8E
	.align		8
        /*0188*/ 	.dword	_ZN34_INTERNAL_ba94ad45_4_k_cu_4fca02c86thrust24THRUST_300001_SM_1000_NS12placeholders2_9E
	.align		8
        /*0190*/ 	.dword	_ZN34_INTERNAL_ba94ad45_4_k_cu_4fca02c86thrust24THRUST_300001_SM_1000_NS12placeholders3_10E
	.align		8
        /*0198*/ 	.dword	_ZN34_INTERNAL_ba94ad45_4_k_cu_4fca02c86thrust24THRUST_300001_SM_1000_NS3seqE
	.align		8
        /*01a0*/ 	.dword	_ZN34_INTERNAL_ba94ad45_4_k_cu_4fca02c86thrust24THRUST_300001_SM_1000_NS6deviceE


//--------------------- .nv.constant3             --------------------------
	.section	.nv.constant3,"a",@progbits
	.align	8
.nv.constant3:
	.type		__cr_lgamma_table,@object
	.size		__cr_lgamma_table,(.L_8 - __cr_lgamma_table)
__cr_lgamma_table:
        /*0000*/ 	.byte	0x00, 0x00, 0x00, 0x00, 0x00, 0x00, 0x00, 0x00, 0x00, 0x00, 0x00, 0x00, 0x00, 0x00, 0x00, 0x00
        /*0010*/ 	.byte	0xef, 0x39, 0xfa, 0xfe, 0x42, 0x2e, 0xe6, 0x3f, 0x02, 0x20, 0x2a, 0xfa, 0x0b, 0xab, 0xfc, 0x3f
        /*0020*/ 	.byte	0xf9, 0x2c, 0x92, 0x7c, 0xa7, 0x6c, 0x09, 0x40, 0xc9, 0x79, 0x44, 0x3c, 0x64, 0x26, 0x13, 0x40
        /*0030*/ 	.byte	0xca, 0x01, 0xcf, 0x3a, 0x27, 0x51, 0x1a, 0x40, 0x30, 0xcc, 0x2d, 0xf3, 0xe1, 0x0c, 0x21, 0x40
        /*0040*/ 	.byte	0x0d, 0xb7, 0xfc, 0x82, 0x8e, 0x35, 0x25, 0x40
.L_8:


//--------------------- .text._ZN3cub18CUB_300001_SM_10006detail10radix_sort29DeviceRadixSortOnesweepKernelINS1_5radix10policy_hubIiiyE10Policy1000ELNS0_9SortOrderE0EiiyiiNS1_21identity_decomposer_tEEEvPT5_SB_PT3_PKSC_PT1_PKSG_PT2_PKSK_T4_iiT6_ --------------------------
	.section	.text._ZN3cub18CUB_300001_SM_10006detail10radix_sort29DeviceRadixSortOnesweepKernelINS1_5radix10policy_hubIiiyE10Policy1000ELNS0_9SortOrderE0EiiyiiNS1_21identity_decomposer_tEEEvPT5_SB_PT3_PKSC_PT1_PKSG_PT2_PKSK_T4_iiT6_,"ax",@progbits
	.align	128
        .global         _ZN3cub18CUB_300001_SM_10006detail10radix_sort29DeviceRadixSortOnesweepKernelINS1_5radix10policy_hubIiiyE10Policy1000ELNS0_9SortOrderE0EiiyiiNS1_21identity_decomposer_tEEEvPT5_SB_PT3_PKSC_PT1_PKSG_PT2_PKSK_T4_iiT6_
        .type           _ZN3cub18CUB_300001_SM_10006detail10radix_sort29DeviceRadixSortOnesweepKernelINS1_5radix10policy_hubIiiyE10Policy1000ELNS0_9SortOrderE0EiiyiiNS1_21identity_decomposer_tEEEvPT5_SB_PT3_PKSC_PT1_PKSG_PT2_PKSK_T4_iiT6_,@function
        .size           _ZN3cub18CUB_300001_SM_10006detail10radix_sort29DeviceRadixSortOnesweepKernelINS1_5radix10policy_hubIiiyE10Policy1000ELNS0_9SortOrderE0EiiyiiNS1_21identity_decomposer_tEEEvPT5_SB_PT3_PKSC_PT1_PKSG_PT2_PKSK_T4_iiT6_,(.L_x_443 - _ZN3cub18CUB_300001_SM_10006detail10radix_sort29DeviceRadixSortOnesweepKernelINS1_5radix10policy_hubIiiyE10Policy1000ELNS0_9SortOrderE0EiiyiiNS1_21identity_decomposer_tEEEvPT5_SB_PT3_PKSC_PT1_PKSG_PT2_PKSK_T4_iiT6_)
        .other          _ZN3cub18CUB_300001_SM_10006detail10radix_sort29DeviceRadixSortOnesweepKernelINS1_5radix10policy_hubIiiyE10Policy1000ELNS0_9SortOrderE0EiiyiiNS1_21identity_decomposer_tEEEvPT5_SB_PT3_PKSC_PT1_PKSG_PT2_PKSK_T4_iiT6_,@"STO_CUDA_ENTRY STV_DEFAULT"
_ZN3cub18CUB_300001_SM_10006detail10radix_sort29DeviceRadixSortOnesweepKernelINS1_5radix10policy_hubIiiyE10Policy1000ELNS0_9SortOrderE0EiiyiiNS1_21identity_decomposer_tEEEvPT5_SB_PT3_PKSC_PT1_PKSG_PT2_PKSK_T4_iiT6_:
.text._ZN3cub18CUB_300001_SM_10006detail10radix_sort29DeviceRadixSortOnesweepKernelINS1_5radix10policy_hubIiiyE10Policy1000ELNS0_9SortOrderE0EiiyiiNS1_21identity_decomposer_tEEEvPT5_SB_PT3_PKSC_PT1_PKSG_PT2_PKSK_T4_iiT6_:
[----:B------:R-:W-:Y:S01]  /*0000*/  LDC R1, c[0x0][0x37c] ;  /* 0x0000df00ff017b82 */ /* 0x000fe20000000800 */
[----:B------:R-:W0:Y:S01]  /*0010*/  S2R R3, SR_TID.X ;  /* 0x0000000000037919 */ /* 0x000e220000002100 */
[----:B------:R-:W-:Y:S01]  /*0020*/  MOV R7, 0x400 ;  /* 0x0000040000077802 */ /* 0x000fe20000000f00 */
[----:B------:R-:W1:Y:S01]  /*0030*/  LDCU.64 UR6, c[0x0][0x358] ;  /* 0x00006b00ff0677ac */ /* 0x000e620008000a00 */
[----:B------:R-:W-:Y:S01]  /*0040*/  BSSY.RECONVERGENT B0, `(.L_x_0) ;  /* 0x000000c000007945 */ /* 0x000fe20003800200 */
[----:B------:R-:W2:Y:S01]  /*0050*/  S2R R0, SR_CgaCtaId ;  /* 0x0000000000007919 */ /* 0x000ea20000008800 */
[----:B0-----:R-:W-:Y:S02]  /*0060*/  ISETP.NE.AND P0, PT, R3, RZ, PT ;  /* 0x000000ff0300720c */ /* 0x001fe40003f05270 */
[----:B--2---:R-:W-:-:S11]  /*0070*/  LEA R7, R0, R7, 0x18 ;  /* 0x0000000700077211 */ /* 0x004fd600078ec0ff */
[----:B-1----:R-:W-:Y:S05]  /*0080*/  @P0 BRA `(.L_x_1) ;  /* 0x00000000001c0947 */ /* 0x002fea0003800000 */
[----:B------:R-:W0:Y:S01]  /*0090*/  LDC.64 R4, c[0x0][0x388] ;  /* 0x0000e200ff047b82 */ /* 0x000e220000000a00 */
[----:B------:R-:W-:-:S05]  /*00a0*/  IMAD.MOV.U32 R9, RZ, RZ, 0x1 ;  /* 0x00000001ff097424 */ /* 0x000fca00078e00ff */
[----:B0-----:R-:W2:Y:S02]  /*00b0*/  ATOMG.E.ADD.STRONG.GPU PT, R4, desc[UR6][R4.64], R9 ;  /* 0x80000009040479a8 */ /* 0x001ea400081ef106 */
[----:B------:R-:W0:Y:S01]  /*00c0*/  S2UR UR5, SR_CgaCtaId ;  /* 0x00000000000579c3 */ /* 0x000e220000008800 */
[----:B------:R-:W-:Y:S02]  /*00d0*/  UMOV UR4, 0x400 ;  /* 0x0000040000047882 */ /* 0x000fe40000000000 */
[----:B0-----:R-:W-:-:S09]  /*00e0*/  ULEA UR4, UR5, UR4, 0x18 ;  /* 0x0000000405047291 */ /* 0x001fd2000f8ec0ff */
[----:B--2---:R0:W-:Y:S03]  /*00f0*/  STS [UR4+0x6600], R4 ;  /* 0x00660004ff007988 */ /* 0x0041e60008000804 */
.L_x_1:
[----:B------:R-:W-:Y:S05]  /*0100*/  BSYNC.RECONVERGENT B0 ;  /* 0x0000000000007941 */ /* 0x000fea0003800200 */
.L_x_0:
[----:B------:R-:W-:Y:S06]  /*0110*/  BAR.SYNC.DEFER_BLOCKING 0x0 ;  /* 0x0000000000007b1d */ /* 0x000fec0000010000 */
[----:B------:R-:W1:Y:S01]  /*0120*/  LDCU UR4, c[0x0][0x3c0] ;  /* 0x00007800ff0477ac */ /* 0x000e620008000800 */
[----:B------:R-:W2:Y:S01]  /*0130*/  S2R R24, SR_LANEID ;  /* 0x0000000000187919 */ /* 0x000ea20000000000 */
[----:B------:R-:W3:Y:S02]  /*0140*/  LDS R42, [R7+0x6600] ;  /* 0x00660000072a7984 */ /* 0x000ee40000000800 */
[----:B---3--:R-:W-:-:S04]  /*0150*/  IMAD R0, R42, 0x1980, RZ ;  /* 0x000019802a007824 */ /* 0x008fc800078e02ff */
[----:B------:R-:W-:Y:S01]  /*0160*/  VIADD R47, R0, 0x1980 ;  /* 0x00001980002f7836 */ /* 0x000fe20000000000 */
[----:B------:R-:W-:-:S04]  /*0170*/  SHF.R.S32.HI R9, RZ, 0x1f, R0 ;  /* 0x0000001fff097819 */ /* 0x000fc80000011400 */
[----:B-1----:R-:W-:-:S13]  /*0180*/  ISETP.GT.AND P0, PT, R47, UR4, PT ;  /* 0x000000042f007c0c */ /* 0x002fda000bf04270 */
[----:B--2---:R-:W-:Y:S05]  /*0190*/  @P0 BRA `(.L_x_2) ;  /* 0x0000000000680947 */ /* 0x004fea0003800000 */
[----:B------:R-:W1:Y:S01]  /*01a0*/  LDCU.64 UR4, c[0x0][0x3a8] ;  /* 0x00007500ff0477ac */ /* 0x000e620008000a00 */
[C---:B0-----:R-:W-:Y:S02]  /*01b0*/  LOP3.LUT R4, R3.reuse, 0x1f, RZ, 0xc0, !PT ;  /* 0x0000001f03047812 */ /* 0x041fe400078ec0ff */
[----:B------:R-:W-:-:S05]  /*01c0*/  LOP3.LUT R41, R3, 0x3e0, RZ, 0xc0, !PT ;  /* 0x000003e003297812 */ /* 0x000fca00078ec0ff */
[----:B------:R-:W-:-:S05]  /*01d0*/  IMAD R5, R41, 0x11, R4 ;  /* 0x0000001129057824 */ /* 0x000fca00078e0204 */
[----:B------:R-:W-:-:S05]  /*01e0*/  IADD3 R5, P0, PT, R0, R5, RZ ;  /* 0x0000000500057210 */ /* 0x000fca0007f1e0ff */
[----:B------:R-:W-:Y:S01]  /*01f0*/  IMAD.X R0, RZ, RZ, R9, P0 ;  /* 0x000000ffff007224 */ /* 0x000fe200000e0609 */
[----:B-1----:R-:W-:-:S04]  /*0200*/  LEA R8, P0, R5, UR4, 0x2 ;  /* 0x0000000405087c11 */ /* 0x002fc8000f8010ff */
[----:B------:R-:W-:-:S05]  /*0210*/  LEA.HI.X R9, R5, UR5, R0, 0x2, P0 ;  /* 0x0000000505097c11 */ /* 0x000fca00080f1400 */
[----:B------:R0:W5:Y:S04]  /*0220*/  LDG.E R28, desc[UR6][R8.64] ;  /* 0x00000006081c7981 */ /* 0x000168000c1e1900 */
        /* <DEDUP_REMOVED lines=15> */
[----:B------:R0:W5:Y:S01]  /*0320*/  LDG.E R46, desc[UR6][R8.64+0x800] ;  /* 0x00080006082e7981 */ /* 0x000162000c1e1900 */
[----:B------:R-:W-:Y:S05]  /*0330*/  BRA `(.L_x_3) ;  /* 0x0000000400307947 */ /* 0x000fea0003800000 */
.L_x_2:
[----:B------:R-:W1:Y:S01]  /*0340*/  LDCU.64 UR8, c[0x0][0x3a8] ;  /* 0x00007500ff0877ac */ /* 0x000e620008000a00 */
[C---:B0-----:R-:W-:Y:S01]  /*0350*/  LOP3.LUT R4, R3.reuse, 0x1f, RZ, 0xc0, !PT ;  /* 0x0000001f03047812 */ /* 0x041fe200078ec0ff */
[----:B------:R-:W-:Y:S01]  /*0360*/  IMAD.MOV.U32 R28, RZ, RZ, 0x7fffffff ;  /* 0x7fffffffff1c7424 */ /* 0x000fe200078e00ff */
[----:B------:R-:W-:Y:S02]  /*0370*/  LOP3.LUT R41, R3, 0x3e0, RZ, 0xc0, !PT ;  /* 0x000003e003297812 */ /* 0x000fe400078ec0ff */
[----:B------:R-:W-:-:S03]  /*0380*/  IADD3 R5, PT, PT, -R0, UR4, RZ ;  /* 0x0000000400057c10 */ /* 0x000fc6000fffe1ff */
[----:B------:R-:W-:-:S04]  /*0390*/  IMAD R10, R41, 0x11, R4 ;  /* 0x00000011290a7824 */ /* 0x000fc800078e0204 */
[----:B------:R-:W-:Y:S01]  /*03a0*/  VIADD R8, R10, 0x40 ;  /* 0x000000400a087836 */ /* 0x000fe20000000000 */
[----:B------:R-:W-:Y:S01]  /*03b0*/  IADD3 R11, P0, PT, R0, R10, RZ ;  /* 0x0000000a000b7210 */ /* 0x000fe20007f1e0ff */
[C---:B------:R-:W-:Y:S01]  /*03c0*/  VIADD R0, R10.reuse, 0x60 ;  /* 0x000000600a007836 */ /* 0x040fe20000000000 */
[CC--:B------:R-:W-:Y:S01]  /*03d0*/  ISETP.GE.AND P2, PT, R10.reuse, R5.reuse, PT ;  /* 0x000000050a00720c */ /* 0x0c0fe20003f46270 */
[----:B------:R-:W-:Y:S01]  /*03e0*/  VIADD R6, R10, 0x20 ;  /* 0x000000200a067836 */ /* 0x000fe20000000000 */
[-C--:B------:R-:W-:Y:S01]  /*03f0*/  ISETP.GE.AND P4, PT, R8, R5.reuse, PT ;  /* 0x000000050800720c */ /* 0x080fe20003f86270 */
[----:B------:R-:W-:Y:S01]  /*0400*/  IMAD.X R12, RZ, RZ, R9, P0 ;  /* 0x000000ffff0c7224 */ /* 0x000fe200000e0609 */
[-C--:B------:R-:W-:Y:S01]  /*0410*/  ISETP.GE.AND P5, PT, R0, R5.reuse, PT ;  /* 0x000000050000720c */ /* 0x080fe20003fa6270 */
[----:B------:R-:W-:Y:S01]  /*0420*/  VIADD R0, R10, 0xa0 ;  /* 0x000000a00a007836 */ /* 0x000fe20000000000 */
[C---:B-1----:R-:W-:Y:S02]  /*0430*/  LEA R8, P0, R11.reuse, UR8, 0x2 ;  /* 0x000000080b087c11 */ /* 0x042fe4000f8010ff */
[----:B------:R-:W-:Y:S01]  /*0440*/  ISETP.GE.AND P3, PT, R6, R5, PT ;  /* 0x000000050600720c */ /* 0x000fe20003f66270 */
[----:B------:R-:W-:Y:S01]  /*0450*/  VIADD R6, R10, 0x80 ;  /* 0x000000800a067836 */ /* 0x000fe20000000000 */
[----:B------:R-:W-:-:S02]  /*0460*/  LEA.HI.X R9, R11, UR9, R12, 0x2, P0 ;  /* 0x000000090b097c11 */ /* 0x000fc400080f140c */
[-C--:B------:R-:W-:Y:S01]  /*0470*/  ISETP.GE.AND P0, PT, R0, R5.reuse, PT ;  /* 0x000000050000720c */ /* 0x080fe20003f06270 */
[----:B------:R-:W-:Y:S01]  /*0480*/  VIADD R0, R10, 0xe0 ;  /* 0x000000e00a007836 */ /* 0x000fe20000000000 */
[-C--:B------:R-:W-:Y:S01]  /*0490*/  ISETP.GE.AND P6, PT, R6, R5.reuse, PT ;  /* 0x000000050600720c */ /* 0x080fe20003fc6270 */
[----:B------:R1:W5:Y:S01]  /*04a0*/  @!P2 LDG.E R28, desc[UR6][R8.64] ;  /* 0x00000006081ca981 */ /* 0x000362000c1e1900 */
[----:B------:R-:W-:Y:S02]  /*04b0*/  IMAD.MOV.U32 R29, RZ, RZ, 0x7fffffff ;  /* 0x7fffffffff1d7424 */ /* 0x000fe400078e00ff */
[-C--:B------:R-:W-:Y:S01]  /*04c0*/  ISETP.GE.AND P2, PT, R0, R5.reuse, PT ;  /* 0x000000050000720c */ /* 0x080fe20003f46270 */
[C---:B------:R-:W-:Y:S02]  /*04d0*/  VIADD R0, R10.reuse, 0x100 ;  /* 0x000001000a007836 */ /* 0x040fe40000000000 */
[----:B------:R-:W-:Y:S01]  /*04e0*/  VIADD R6, R10, 0xc0 ;  /* 0x000000c00a067836 */ /* 0x000fe20000000000 */
[----:B------:R1:W5:Y:S01]  /*04f0*/  @!P3 LDG.E R29, desc[UR6][R8.64+0x80] ;  /* 0x00008006081db981 */ /* 0x000362000c1e1900 */
[----:B------:R-:W-:Y:S01]  /*0500*/  IMAD.MOV.U32 R31, RZ, RZ, 0x7fffffff ;  /* 0x7fffffffff1f7424 */ /* 0x000fe200078e00ff */
[-C--:B------:R-:W-:Y:S01]  /*0510*/  ISETP.GE.AND P3, PT, R0, R5.reuse, PT ;  /* 0x000000050000720c */ /* 0x080fe20003f66270 */
[----:B------:R-:W-:Y:S01]  /*0520*/  VIADD R0, R10, 0x140 ;  /* 0x000001400a007836 */ /* 0x000fe20000000000 */
[----:B------:R-:W-:Y:S01]  /*0530*/  ISETP.GE.AND P1, PT, R6, R5, PT ;  /* 0x000000050600720c */ /* 0x000fe20003f26270 */
[----:B------:R-:W-:-:S02]  /*0540*/  IMAD.MOV.U32 R32, RZ, RZ, 0x7fffffff ;  /* 0x7fffffffff207424 */ /* 0x000fc400078e00ff */
[----:B------:R1:W5:Y:S01]  /*0550*/  @!P5 LDG.E R31, desc[UR6][R8.64+0x180] ;  /* 0x00018006081fd981 */ /* 0x000362000c1e1900 */
[-C--:B------:R-:W-:Y:S01]  /*0560*/  ISETP.GE.AND P5, PT, R0, R5.reuse, PT ;  /* 0x000000050000720c */ /* 0x080fe20003fa6270 */
[C---:B------:R-:W-:Y:S02]  /*0570*/  VIADD R0, R10.reuse, 0x160 ;  /* 0x000001600a007836 */ /* 0x040fe40000000000 */
[----:B------:R-:W-:Y:S01]  /*0580*/  IMAD.MOV.U32 R30, RZ, RZ, 0x7fffffff ;  /* 0x7fffffffff1e7424 */ /* 0x000fe200078e00ff */
[----:B------:R1:W5:Y:S01]  /*0590*/  @!P6 LDG.E R32, desc[UR6][R8.64+0x200] ;  /* 0x000200060820e981 */ /* 0x000362000c1e1900 */
[----:B------:R-:W-:Y:S01]  /*05a0*/  VIADD R6, R10, 0x120 ;  /* 0x000001200a067836 */ /* 0x000fe20000000000 */
[-C--:B------:R-:W-:Y:S01]  /*05b0*/  ISETP.GE.AND P6, PT, R0, R5.reuse, PT ;  /* 0x000000050000720c */ /* 0x080fe20003fc6270 */
[----:B------:R-:W-:Y:S02]  /*05c0*/  IMAD.MOV.U32 R34, RZ, RZ, 0x7fffffff ;  /* 0x7fffffffff227424 */ /* 0x000fe400078e00ff */
[----:B------:R-:W-:Y:S01]  /*05d0*/  VIADD R0, R10, 0x1a0 ;  /* 0x000001a00a007836 */ /* 0x000fe20000000000 */
[----:B------:R1:W5:Y:S01]  /*05e0*/  @!P4 LDG.E R30, desc[UR6][R8.64+0x100] ;  /* 0x00010006081ec981 */ /* 0x000362000c1e1900 */
[----:B------:R-:W-:Y:S01]  /*05f0*/  ISETP.GE.AND P4, PT, R6, R5, PT ;  /* 0x000000050600720c */ /* 0x000fe20003f86270 */
[----:B------:R-:W-:-:S02]  /*0600*/  IMAD.MOV.U32 R33, RZ, RZ, 0x7fffffff ;  /* 0x7fffffffff217424 */ /* 0x000fc400078e00ff */
[----:B------:R1:W5:Y:S01]  /*0610*/  @!P1 LDG.E R34, desc[UR6][R8.64+0x300] ;  /* 0x0003000608229981 */ /* 0x000362000c1e1900 */
[----:B------:R-:W-:Y:S01]  /*0620*/  IMAD.MOV.U32 R35, RZ, RZ, 0x7fffffff ;  /* 0x7fffffffff237424 */ /* 0x000fe200078e00ff */
[-C--:B------:R-:W-:Y:S01]  /*0630*/  ISETP.GE.AND P1, PT, R0, R5.reuse, PT ;  /* 0x000000050000720c */ /* 0x080fe20003f26270 */
[C---:B------:R-:W-:Y:S01]  /*0640*/  VIADD R6, R10.reuse, 0x180 ;  /* 0x000001800a067836 */ /* 0x040fe20000000000 */
[----:B------:R1:W5:Y:S01]  /*0650*/  @!P0 LDG.E R33, desc[UR6][R8.64+0x280] ;  /* 0x0002800608218981 */ /* 0x000362000c1e1900 */
[----:B------:R-:W-:Y:S02]  /*0660*/  VIADD R0, R10, 0x1c0 ;  /* 0x000001c00a007836 */ /* 0x000fe40000000000 */
[----:B------:R-:W-:Y:S01]  /*0670*/  IMAD.MOV.U32 R36, RZ, RZ, 0x7fffffff ;  /* 0x7fffffffff247424 */ /* 0x000fe200078e00ff */
[----:B------:R1:W5:Y:S01]  /*0680*/  @!P2 LDG.E R35, desc[UR6][R8.64+0x380] ;  /* 0x000380060823a981 */ /* 0x000362000c1e1900 */
[----:B------:R-:W-:Y:S01]  /*0690*/  IMAD.MOV.U32 R37, RZ, RZ, 0x7fffffff ;  /* 0x7fffffffff257424 */ /* 0x000fe200078e00ff */
[-C--:B------:R-:W-:Y:S01]  /*06a0*/  ISETP.GE.AND P0, PT, R6, R5.reuse, PT ;  /* 0x000000050600720c */ /* 0x080fe20003f06270 */
[----:B------:R-:W-:Y:S01]  /*06b0*/  VIADD R6, R10, 0x1e0 ;  /* 0x000001e00a067836 */ /* 0x000fe20000000000 */
[-C--:B------:R-:W-:Y:S01]  /*06c0*/  ISETP.GE.AND P2, PT, R0, R5.reuse, PT ;  /* 0x000000050000720c */ /* 0x080fe20003f46270 */
[----:B------:R-:W-:Y:S01]  /*06d0*/  VIADD R0, R10, 0x200 ;  /* 0x000002000a007836 */ /* 0x000fe20000000000 */
[----:B------:R1:W5:Y:S02]  /*06e0*/  @!P3 LDG.E R36, desc[UR6][R8.64+0x400] ;  /* 0x000400060824b981 */ /* 0x000364000c1e1900 */
[----:B------:R-:W-:-:S02]  /*06f0*/  ISETP.GE.AND P3, PT, R6, R5, PT ;  /* 0x000000050600720c */ /* 0x000fc40003f66270 */
[----:B------:R1:W5:Y:S01]  /*0700*/  @!P4 LDG.E R37, desc[UR6][R8.64+0x480] ;  /* 0x000480060825c981 */ /* 0x000362000c1e1900 */
[----:B------:R-:W-:Y:S01]  /*0710*/  ISETP.GE.AND P4, PT, R0, R5, PT ;  /* 0x000000050000720c */ /* 0x000fe20003f86270 */
[----:B------:R-:W-:Y:S02]  /*0720*/  IMAD.MOV.U32 R38, RZ, RZ, 0x7fffffff ;  /* 0x7fffffffff267424 */ /* 0x000fe400078e00ff */
[----:B------:R-:W-:Y:S02]  /*0730*/  IMAD.MOV.U32 R39, RZ, RZ, 0x7fffffff ;  /* 0x7fffffffff277424 */ /* 0x000fe400078e00ff */
[----:B------:R-:W-:Y:S02]  /*0740*/  IMAD.MOV.U32 R40, RZ, RZ, 0x7fffffff ;  /* 0x7fffffffff287424 */ /* 0x000fe400078e00ff */
[----:B------:R-:W-:Y:S01]  /*0750*/  IMAD.MOV.U32 R43, RZ, RZ, 0x7fffffff ;  /* 0x7fffffffff2b7424 */ /* 0x000fe200078e00ff */
[----:B------:R1:W5:Y:S01]  /*0760*/  @!P5 LDG.E R38, desc[UR6][R8.64+0x500] ;  /* 0x000500060826d981 */ /* 0x000362000c1e1900 */
[----:B------:R-:W-:-:S02]  /*0770*/  IMAD.MOV.U32 R44, RZ, RZ, 0x7fffffff ;  /* 0x7fffffffff2c7424 */ /* 0x000fc400078e00ff */
[----:B------:R-:W-:Y:S01]  /*0780*/  IMAD.MOV.U32 R45, RZ, RZ, 0x7fffffff ;  /* 0x7fffffffff2d7424 */ /* 0x000fe200078e00ff */
[----:B------:R1:W5:Y:S01]  /*0790*/  @!P6 LDG.E R39, desc[UR6][R8.64+0x580] ;  /* 0x000580060827e981 */ /* 0x000362000c1e1900 */
[----:B------:R-:W-:-:S03]  /*07a0*/  IMAD.MOV.U32 R46, RZ, RZ, 0x7fffffff ;  /* 0x7fffffffff2e7424 */ /* 0x000fc600078e00ff */
[----:B------:R1:W5:Y:S04]  /*07b0*/  @!P0 LDG.E R40, desc[UR6][R8.64+0x600] ;  /* 0x0006000608288981 */ /* 0x000368000c1e1900 */
[----:B------:R1:W5:Y:S04]  /*07c0*/  @!P1 LDG.E R43, desc[UR6][R8.64+0x680] ;  /* 0x00068006082b9981 */ /* 0x000368000c1e1900 */
[----:B------:R1:W5:Y:S04]  /*07d0*/  @!P2 LDG.E R44, desc[UR6][R8.64+0x700] ;  /* 0x00070006082ca981 */ /* 0x000368000c1e1900 */
[----:B------:R1:W5:Y:S04]  /*07e0*/  @!P3 LDG.E R45, desc[UR6][R8.64+0x780] ;  /* 0x00078006082db981 */ /* 0x000368000c1e1900 */
[----:B------:R1:W5:Y:S02]  /*07f0*/  @!P4 LDG.E R46, desc[UR6][R8.64+0x800] ;  /* 0x00080006082ec981 */ /* 0x000364000c1e1900 */
.L_x_3:
[----:B------:R-:W-:Y:S01]  /*0800*/  VIMNMX R5, PT, PT, R24, 0xe0, !PT ;  /* 0x000000e018057848 */ /* 0x000fe20007fe0100 */
[----:B------:R-:W2:Y:S01]  /*0810*/  LDCU UR4, c[0x0][0x3c8] ;  /* 0x00007900ff0477ac */ /* 0x000ea20008000800 */
[----:B------:R-:W-:Y:S01]  /*0820*/  SHF.R.U32.HI R0, RZ, 0x5, R3 ;  /* 0x00000005ff007819 */ /* 0x000fe20000011603 */
[----:B------:R-:W-:Y:S01]  /*0830*/  BSSY.RECONVERGENT B0, `(.L_x_4) ;  /* 0x0000025000007945 */ /* 0x000fe20003800200 */
[--C-:B------:R-:W-:Y:S01]  /*0840*/  IADD3 R5, PT, PT, R5, 0x1f, -R24.reuse ;  /* 0x0000001f05057810 */ /* 0x100fe20007ffe818 */
[----:B------:R-:W-:Y:S01]  /*0850*/  UMOV UR5, 0xffffffff ;  /* 0xffffffff00057882 */ /* 0x000fe20000000000 */
[----:B01----:R-:W-:Y:S02]  /*0860*/  IMAD.MOV.U32 R8, RZ, RZ, R24 ;  /* 0x000000ffff087224 */ /* 0x003fe400078e0018 */
[C---:B------:R-:W-:Y:S01]  /*0870*/  ISETP.GE.U32.AND P0, PT, R5.reuse, 0x1e0, PT ;  /* 0x000001e00500780c */ /* 0x040fe20003f06070 */
[----:B------:R-:W-:Y:S01]  /*0880*/  IMAD.SHL.U32 R0, R0, 0x400, RZ ;  /* 0x0000040000007824 */ /* 0x000fe200078e00ff */
[----:B------:R-:W-:-:S04]  /*0890*/  LEA.HI R6, R5, 0x1, RZ, 0x1b ;  /* 0x0000000105067811 */ /* 0x000fc800078fd8ff */
[----:B------:R-:W-:-:S04]  /*08a0*/  LOP3.LUT R9, R6, 0xf, RZ, 0xc0, !PT ;  /* 0x0000000f06097812 */ /* 0x000fc800078ec0ff */
[----:B------:R-:W-:Y:S01]  /*08b0*/  ISETP.NE.AND P1, PT, R9, RZ, PT ;  /* 0x000000ff0900720c */ /* 0x000fe20003f25270 */
[----:B--2---:R-:W-:Y:S02]  /*08c0*/  USHF.L.U32 UR4, UR5, UR4, URZ ;  /* 0x0000000405047299 */ /* 0x004fe400080006ff */
[----:B------:R-:W-:Y:S10]  /*08d0*/  @!P0 BRA `(.L_x_5) ;  /* 0x0000000000688947 */ /* 0x000ff40003800000 */
[----:B------:R-:W-:Y:S01]  /*08e0*/  IMAD R10, R24, 0x4, R0 ;  /* 0x00000004180a7824 */ /* 0x000fe200078e0200 */
[----:B------:R-:W-:Y:S01]  /*08f0*/  LOP3.LUT R5, R6, 0xffffff0, RZ, 0xc0, !PT ;  /* 0x0ffffff006057812 */ /* 0x000fe200078ec0ff */
[----:B------:R-:W-:-:S03]  /*0900*/  IMAD.MOV.U32 R8, RZ, RZ, R24 ;  /* 0x000000ffff087224 */ /* 0x000fc600078e0018 */
[----:B------:R-:W-:Y:S01]  /*0910*/  IADD3 R10, PT, PT, R10, 0x400, R7 ;  /* 0x000004000a0a7810 */ /* 0x000fe20007ffe007 */
[----:B------:R-:W-:-:S07]  /*0920*/  IMAD.MOV R5, RZ, RZ, -R5 ;  /* 0x000000ffff057224 */ /* 0x000fce00078e0a05 */
.L_x_6:
[----:B------:R-:W-:Y:S01]  /*0930*/  VIADD R5, R5, 0x10 ;  /* 0x0000001005057836 */ /* 0x000fe20000000000 */
[----:B------:R-:W-:Y:S01]  /*0940*/  STS [R10+-0x400], RZ ;  /* 0xfffc00ff0a007388 */ /* 0x000fe20000000800 */
[----:B------:R-:W-:-:S03]  /*0950*/  VIADD R8, R8, 0x200 ;  /* 0x0000020008087836 */ /* 0x000fc60000000000 */
[----:B------:R-:W-:Y:S01]  /*0960*/  ISETP.NE.AND P0, PT, R5, RZ, PT ;  /* 0x000000ff0500720c */ /* 0x000fe20003f05270 */
[----:B------:R-:W-:Y:S04]  /*0970*/  STS [R10+-0x380], RZ ;  /* 0xfffc80ff0a007388 */ /* 0x000fe80000000800 */
[----:B------:R-:W-:Y:S04]  /*0980*/  STS [R10+-0x300], RZ ;  /* 0xfffd00ff0a007388 */ /* 0x000fe80000000800 */
[----:B------:R-:W-:Y:S04]  /*0990*/  STS [R10+-0x280], RZ ;  /* 0xfffd80ff0a007388 */ /* 0x000fe80000000800 */
[----:B------:R-:W-:Y:S04]  /*09a0*/  STS [R10+-0x200], RZ ;  /* 0xfffe00ff0a007388 */ /* 0x000fe80000000800 */
[----:B------:R-:W-:Y:S04]  /*09b0*/  STS [R10+-0x180], RZ ;  /* 0xfffe80ff0a007388 */ /* 0x000fe80000000800 */
[----:B------:R-:W-:Y:S04]  /*09c0*/  STS [R10+-0x100], RZ ;  /* 0xffff00ff0a007388 */ /* 0x000fe80000000800 */
[----:B------:R-:W-:Y:S04]  /*09d0*/  STS [R10+-0x80], RZ ;  /* 0xffff80ff0a007388 */ /* 0x000fe80000000800 */
[----:B------:R-:W-:Y:S04]  /*09e0*/  STS [R10], RZ ;  /* 0x000000ff0a007388 */ /* 0x000fe80000000800 */
[----:B------:R-:W-:Y:S04]  /*09f0*/  STS [R10+0x80], RZ ;  /* 0x000080ff0a007388 */ /* 0x000fe80000000800 */
[----:B------:R-:W-:Y:S04]  /*0a00*/  STS [R10+0x100], RZ ;  /* 0x000100ff0a007388 */ /* 0x000fe80000000800 */
[----:B------:R-:W-:Y:S04]  /*0a10*/  STS [R10+0x180], RZ ;  /* 0x000180ff0a007388 */ /* 0x000fe80000000800 */
[----:B------:R-:W-:Y:S04]  /*0a20*/  STS [R10+0x200], RZ ;  /* 0x000200ff0a007388 */ /* 0x000fe80000000800 */
[----:B------:R-:W-:Y:S04]  /*0a30*/  STS [R10+0x280], RZ ;  /* 0x000280ff0a007388 */ /* 0x000fe80000000800 */
[----:B------:R-:W-:Y:S04]  /*0a40*/  STS [R10+0x300], RZ ;  /* 0x000300ff0a007388 */ /* 0x000fe80000000800 */
[----:B------:R0:W-:Y:S02]  /*0a50*/  STS [R10+0x380], RZ ;  /* 0x000380ff0a007388 */ /* 0x0001e40000000800 */
[----:B0-----:R-:W-:Y:S01]  /*0a60*/  VIADD R10, R10, 0x800 ;  /* 0x000008000a0a7836 */ /* 0x001fe20000000000 */
[----:B------:R-:W-:Y:S06]  /*0a70*/  @P0 BRA `(.L_x_6) ;  /* 0xfffffffc00ac0947 */ /* 0x000fec000383ffff */
.L_x_5:
[----:B------:R-:W-:Y:S05]  /*0a80*/  BSYNC.RECONVERGENT B0 ;  /* 0x0000000000007941 */ /* 0x000fea0003800200 */
.L_x_4:
[----:B------:R-:W-:Y:S01]  /*0a90*/  BSSY.RECONVERGENT B0, `(.L_x_7) ;  /* 0x0000026000007945 */ /* 0x000fe20003800200 */
[----:B------:R-:W-:-:S03]  /*0aa0*/  IMAD.IADD R5, R7, 0x1, R0 ;  /* 0x0000000107057824 */ /* 0x000fc600078e0200 */
[----:B------:R-:W-:Y:S05]  /*0ab0*/  @!P1 BRA `(.L_x_8) ;  /* 0x00000000008c9947 */ /* 0x000fea0003800000 */
[----:B------:R-:W-:Y:S01]  /*0ac0*/  ISETP.GE.U32.AND P0, PT, R9, 0x8, PT ;  /* 0x000000080900780c */ /* 0x000fe20003f06070 */
[----:B------:R-:W-:Y:S01]  /*0ad0*/  BSSY.RECONVERGENT B1, `(.L_x_9) ;  /* 0x000000e000017945 */ /* 0x000fe20003800200 */
[----:B------:R-:W-:-:S04]  /*0ae0*/  LOP3.LUT R10, R6, 0x7, RZ, 0xc0, !PT ;  /* 0x00000007060a7812 */ /* 0x000fc800078ec0ff */
[----:B------:R-:W-:-:S07]  /*0af0*/  ISETP.NE.AND P1, PT, R10, RZ, PT ;  /* 0x000000ff0a00720c */ /* 0x000fce0003f25270 */
[----:B------:R-:W-:Y:S06]  /*0b00*/  @!P0 BRA `(.L_x_10) ;  /* 0x0000000000288947 */ /* 0x000fec0003800000 */
[C---:B------:R-:W-:Y:S02]  /*0b10*/  IMAD R9, R8.reuse, 0x4, R5 ;  /* 0x0000000408097824 */ /* 0x040fe400078e0205 */
[----:B------:R-:W-:-:S03]  /*0b20*/  VIADD R8, R8, 0x100 ;  /* 0x0000010008087836 */ /* 0x000fc60000000000 */
[----:B------:R0:W-:Y:S04]  /*0b30*/  STS [R9], RZ ;  /* 0x000000ff09007388 */ /* 0x0001e80000000800 */
[----:B------:R0:W-:Y:S04]  /*0b40*/  STS [R9+0x80], RZ ;  /* 0x000080ff09007388 */ /* 0x0001e80000000800 */
[----:B------:R0:W-:Y:S04]  /*0b50*/  STS [R9+0x100], RZ ;  /* 0x000100ff09007388 */ /* 0x0001e80000000800 */
[----:B------:R0:W-:Y:S04]  /*0b60*/  STS [R9+0x180], RZ ;  /* 0x000180ff09007388 */ /* 0x0001e80000000800 */
[----:B------:R0:W-:Y:S04]  /*0b70*/  STS [R9+0x200], RZ ;  /* 0x000200ff09007388 */ /* 0x0001e80000000800 */
[----:B------:R0:W-:Y:S04]  /*0b80*/  STS [R9+0x280], RZ ;  /* 0x000280ff09007388 */ /* 0x0001e80000000800 */
[----:B------:R0:W-:Y:S04]  /*0b90*/  STS [R9+0x300], RZ ;  /* 0x000300ff09007388 */ /* 0x0001e80000000800 */
[----:B------:R0:W-:Y:S02]  /*0ba0*/  STS [R9+0x380], RZ ;  /* 0x000380ff09007388 */ /* 0x0001e40000000800 */
.L_x_10:
[----:B------:R-:W-:Y:S05]  /*0bb0*/  BSYNC.RECONVERGENT B1 ;  /* 0x0000000000017941 */ /* 0x000fea0003800200 */
.L_x_9:
[----:B------:R-:W-:Y:S05]  /*0bc0*/  @!P1 BRA `(.L_x_8) ;  /* 0x0000000000489947 */ /* 0x000fea0003800000 */
[----:B------:R-:W-:Y:S02]  /*0bd0*/  ISETP.GE.U32.AND P0, PT, R10, 0x4, PT ;  /* 0x000000040a00780c */ /* 0x000fe40003f06070 */
[----:B------:R-:W-:-:S04]  /*0be0*/  LOP3.LUT R6, R6, 0x3, RZ, 0xc0, !PT ;  /* 0x0000000306067812 */ /* 0x000fc800078ec0ff */
[----:B------:R-:W-:-:S07]  /*0bf0*/  ISETP.NE.AND P1, PT, R6, RZ, PT ;  /* 0x000000ff0600720c */ /* 0x000fce0003f25270 */
[C---:B0-----:R-:W-:Y:S02]  /*0c00*/  @P0 IMAD R9, R8.reuse, 0x4, R5 ;  /* 0x0000000408090824 */ /* 0x041fe400078e0205 */
[----:B------:R-:W-:-:S03]  /*0c10*/  @P0 VIADD R8, R8, 0x80 ;  /* 0x0000008008080836 */ /* 0x000fc60000000000 */
[----:B------:R1:W-:Y:S04]  /*0c20*/  @P0 STS [R9], RZ ;  /* 0x000000ff09000388 */ /* 0x0003e80000000800 */
[----:B------:R1:W-:Y:S04]  /*0c30*/  @P0 STS [R9+0x80], RZ ;  /* 0x000080ff09000388 */ /* 0x0003e80000000800 */
[----:B------:R1:W-:Y:S04]  /*0c40*/  @P0 STS [R9+0x100], RZ ;  /* 0x000100ff09000388 */ /* 0x0003e80000000800 */
[----:B------:R1:W-:Y:S01]  /*0c50*/  @P0 STS [R9+0x180], RZ ;  /* 0x000180ff09000388 */ /* 0x0003e20000000800 */
[----:B------:R-:W-:Y:S05]  /*0c60*/  @!P1 BRA `(.L_x_8) ;  /* 0x0000000000209947 */ /* 0x000fea0003800000 */
[----:B------:R-:W-:Y:S02]  /*0c70*/  IMAD R0, R8, 0x4, R0 ;  /* 0x0000000408007824 */ /* 0x000fe400078e0200 */
[----:B------:R-:W-:Y:S02]  /*0c80*/  IMAD.MOV R6, RZ, RZ, -R6 ;  /* 0x000000ffff067224 */ /* 0x000fe400078e0a06 */
[----:B------:R-:W-:-:S07]  /*0c90*/  IMAD.IADD R0, R7, 0x1, R0 ;  /* 0x0000000107007824 */ /* 0x000fce00078e0200 */
.L_x_11:
[----:B------:R-:W-:Y:S01]  /*0ca0*/  VIADD R6, R6, 0x1 ;  /* 0x0000000106067836 */ /* 0x000fe20000000000 */
[----:B------:R0:W-:Y:S04]  /*0cb0*/  STS [R0], RZ ;  /* 0x000000ff00007388 */ /* 0x0001e80000000800 */
[----:B------:R-:W-:Y:S01]  /*0cc0*/  ISETP.NE.AND P0, PT, R6, RZ, PT ;  /* 0x000000ff0600720c */ /* 0x000fe20003f05270 */
[----:B0-----:R-:W-:-:S12]  /*0cd0*/  VIADD R0, R0, 0x80 ;  /* 0x0000008000007836 */ /* 0x001fd80000000000 */
[----:B------:R-:W-:Y:S05]  /*0ce0*/  @P0 BRA `(.L_x_11) ;  /* 0xfffffffc00ec0947 */ /* 0x000fea000383ffff */
.L_x_8:
[----:B------:R-:W-:Y:S05]  /*0cf0*/  BSYNC.RECONVERGENT B0 ;  /* 0x0000000000007941 */ /* 0x000fea0003800200 */
.L_x_7:
[----:B------:R-:W2:Y:S01]  /*0d00*/  LDCU UR5, c[0x0][0x3c4] ;  /* 0x00007880ff0577ac */ /* 0x000ea20008000800 */
[----:B-----5:R-:W-:Y:S01]  /*0d10*/  LOP3.LUT R27, R28, 0x80000000, RZ, 0x3c, !PT ;  /* 0x800000001c1b7812 */ /* 0x020fe200078e3cff */
[----:B------:R-:W-:Y:S01]  /*0d20*/  BSSY.RECONVERGENT B0, `(.L_x_12) ;  /* 0x0000080000007945 */ /* 0x000fe20003800200 */
[----:B------:R-:W-:Y:S02]  /*0d30*/  LOP3.LUT R22, R29, 0x80000000, RZ, 0x3c, !PT ;  /* 0x800000001d167812 */ /* 0x000fe400078e3cff */
[----:B------:R-:W-:Y:S02]  /*0d40*/  LOP3.LUT R21, R30, 0x80000000, RZ, 0x3c, !PT ;  /* 0x800000001e157812 */ /* 0x000fe400078e3cff */
[----:B------:R-:W-:Y:S02]  /*0d50*/  LOP3.LUT R18, R31, 0x80000000, RZ, 0x3c, !PT ;  /* 0x800000001f127812 */ /* 0x000fe400078e3cff */
[----:B------:R-:W-:Y:S02]  /*0d60*/  LOP3.LUT R20, R33, 0x80000000, RZ, 0x3c, !PT ;  /* 0x8000000021147812 */ /* 0x000fe400078e3cff */
[----:B------:R-:W-:-:S02]  /*0d70*/  LOP3.LUT R23, R32, 0x80000000, RZ, 0x3c, !PT ;  /* 0x8000000020177812 */ /* 0x000fc400078e3cff */
[----:B------:R-:W-:Y:S02]  /*0d80*/  LOP3.LUT R25, R34, 0x80000000, RZ, 0x3c, !PT ;  /* 0x8000000022197812 */ /* 0x000fe400078e3cff */
[----:B------:R-:W-:Y:S02]  /*0d90*/  LOP3.LUT R17, R36, 0x80000000, RZ, 0x3c, !PT ;  /* 0x8000000024117812 */ /* 0x000fe400078e3cff */
[----:B------:R-:W-:Y:S02]  /*0da0*/  LOP3.LUT R19, R38, 0x80000000, RZ, 0x3c, !PT ;  /* 0x8000000026137812 */ /* 0x000fe400078e3cff */
[----:B--2---:R-:W-:Y:S02]  /*0db0*/  SHF.R.U32.HI R49, RZ, UR5, R27 ;  /* 0x00000005ff317c19 */ /* 0x004fe4000801161b */
[----:B------:R-:W-:Y:S02]  /*0dc0*/  SHF.R.U32.HI R52, RZ, UR5, R22 ;  /* 0x00000005ff347c19 */ /* 0x000fe40008011616 */
[----:B------:R-:W-:-:S02]  /*0dd0*/  LOP3.LUT R49, R49, UR4, RZ, 0x30, !PT ;  /* 0x0000000431317c12 */ /* 0x000fc4000f8e30ff */
[----:B------:R-:W-:Y:S02]  /*0de0*/  LOP3.LUT R52, R52, UR4, RZ, 0x30, !PT ;  /* 0x0000000434347c12 */ /* 0x000fe4000f8e30ff */
[----:B------:R-:W-:Y:S01]  /*0df0*/  SHF.R.U32.HI R56, RZ, UR5, R21 ;  /* 0x00000005ff387c19 */ /* 0x000fe20008011615 */
[--C-:B------:R-:W-:Y:S01]  /*0e00*/  IMAD R0, R49, 0x4, R5.reuse ;  /* 0x0000000431007824 */ /* 0x100fe200078e0205 */
[----:B------:R-:W-:Y:S01]  /*0e10*/  SHF.R.U32.HI R48, RZ, UR5, R18 ;  /* 0x00000005ff307c19 */ /* 0x000fe20008011612 */
[----:B------:R-:W-:Y:S01]  /*0e20*/  IMAD R6, R52, 0x4, R5 ;  /* 0x0000000434067824 */ /* 0x000fe200078e0205 */
[----:B------:R-:W-:Y:S01]  /*0e30*/  LOP3.LUT R56, R56, UR4, RZ, 0x30, !PT ;  /* 0x0000000438387c12 */ /* 0x000fe2000f8e30ff */
[----:B------:R-:W-:Y:S01]  /*0e40*/  NOP ;  /* 0x0000000000007918 */ /* 0x000fe20000000000 */
[----:B01----:R-:W-:Y:S01]  /*0e50*/  SHF.R.U32.HI R9, RZ, UR5, R20 ;  /* 0x00000005ff097c19 */ /* 0x003fe20008011614 */
[----:B------:R0:W-:Y:S01]  /*0e60*/  ATOMS.POPC.INC.32 RZ, [R0+URZ] ;  /* 0x0000000000ff7f8c */ /* 0x0001e2000d8000ff */
[----:B------:R-:W-:-:S02]  /*0e70*/  LOP3.LUT R48, R48, UR4, RZ, 0x30, !PT ;  /* 0x0000000430307c12 */ /* 0x000fc4000f8e30ff */
[----:B------:R-:W-:Y:S01]  /*0e80*/  SHF.R.U32.HI R8, RZ, UR5, R23 ;  /* 0x00000005ff087c19 */ /* 0x000fe20008011617 */
[----:B------:R1:W-:Y:S01]  /*0e90*/  ATOMS.POPC.INC.32 RZ, [R6+URZ] ;  /* 0x0000000006ff7f8c */ /* 0x0003e2000d8000ff */
[----:B------:R-:W-:Y:S02]  /*0ea0*/  SHF.R.U32.HI R11, RZ, UR5, R25 ;  /* 0x00000005ff0b7c19 */ /* 0x000fe40008011619 */
[----:B------:R-:W-:Y:S01]  /*0eb0*/  LOP3.LUT R10, R9, UR4, RZ, 0x30, !PT ;  /* 0x00000004090a7c12 */ /* 0x000fe2000f8e30ff */
[--C-:B0-----:R-:W-:Y:S01]  /*0ec0*/  IMAD R0, R56, 0x4, R5.reuse ;  /* 0x0000000438007824 */ /* 0x101fe200078e0205 */
[----:B------:R-:W-:Y:S02]  /*0ed0*/  LOP3.LUT R8, R8, UR4, RZ, 0x30, !PT ;  /* 0x0000000408087c12 */ /* 0x000fe4000f8e30ff */
[----:B------:R-:W-:Y:S01]  /*0ee0*/  LOP3.LUT R12, R11, UR4, RZ, 0x30, !PT ;  /* 0x000000040b0c7c12 */ /* 0x000fe2000f8e30ff */
[--C-:B-1----:R-:W-:Y:S01]  /*0ef0*/  IMAD R6, R48, 0x4, R5.reuse ;  /* 0x0000000430067824 */ /* 0x102fe200078e0205 */
[----:B------:R0:W-:Y:S01]  /*0f00*/  ATOMS.POPC.INC.32 RZ, [R0+URZ] ;  /* 0x0000000000ff7f8c */ /* 0x0001e2000d8000ff */
[--C-:B------:R-:W-:Y:S01]  /*0f10*/  IMAD R9, R10, 0x4, R5.reuse ;  /* 0x000000040a097824 */ /* 0x100fe200078e0205 */
[----:B------:R-:W-:Y:S01]  /*0f20*/  LOP3.LUT R10, R35, 0x80000000, RZ, 0x3c, !PT ;  /* 0x80000000230a7812 */ /* 0x000fe200078e3cff */
[--C-:B------:R-:W-:Y:S01]  /*0f30*/  IMAD R8, R8, 0x4, R5.reuse ;  /* 0x0000000408087824 */ /* 0x100fe200078e0205 */
[----:B------:R1:W-:Y:S01]  /*0f40*/  ATOMS.POPC.INC.32 RZ, [R6+URZ] ;  /* 0x0000000006ff7f8c */ /* 0x0003e2000d8000ff */
[----:B------:R-:W-:Y:S01]  /*0f50*/  IMAD R11, R12, 0x4, R5 ;  /* 0x000000040c0b7824 */ /* 0x000fe200078e0205 */
[----:B------:R-:W-:-:S02]  /*0f60*/  LOP3.LUT R12, R37, 0x80000000, RZ, 0x3c, !PT ;  /* 0x80000000250c7812 */ /* 0x000fc400078e3cff */
[----:B------:R-:W-:Y:S01]  /*0f70*/  LOP3.LUT R16, R39, 0x80000000, RZ, 0x3c, !PT ;  /* 0x8000000027107812 */ /* 0x000fe200078e3cff */
[----:B------:R-:W-:Y:S01]  /*0f80*/  ATOMS.POPC.INC.32 RZ, [R8+URZ] ;  /* 0x0000000008ff7f8c */ /* 0x000fe2000d8000ff */
[----:B0-----:R-:W-:Y:S02]  /*0f90*/  SHF.R.U32.HI R0, RZ, UR5, R10 ;  /* 0x00000005ff007c19 */ /* 0x001fe4000801160a */
[----:B-1----:R-:W-:Y:S01]  /*0fa0*/  SHF.R.U32.HI R6, RZ, UR5, R17 ;  /* 0x00000005ff067c19 */ /* 0x002fe20008011611 */
[----:B------:R0:W-:Y:S01]  /*0fb0*/  ATOMS.POPC.INC.32 RZ, [R9+URZ] ;  /* 0x0000000009ff7f8c */ /* 0x0001e2000d8000ff */
[----:B------:R-:W-:Y:S02]  /*0fc0*/  SHF.R.U32.HI R14, RZ, UR5, R19 ;  /* 0x00000005ff0e7c19 */ /* 0x000fe40008011613 */
[----:B------:R-:W-:Y:S01]  /*0fd0*/  LOP3.LUT R6, R6, UR4, RZ, 0x30, !PT ;  /* 0x0000000406067c12 */ /* 0x000fe2000f8e30ff */
[----:B------:R1:W-:Y:S01]  /*0fe0*/  ATOMS.POPC.INC.32 RZ, [R11+URZ] ;  /* 0x000000000bff7f8c */ /* 0x0003e2000d8000ff */
[----:B------:R-:W-:-:S02]  /*0ff0*/  SHF.R.U32.HI R13, RZ, UR5, R12 ;  /* 0x00000005ff0d7c19 */ /* 0x000fc4000801160c */
[----:B------:R-:W-:Y:S02]  /*1000*/  LOP3.LUT R0, R0, UR4, RZ, 0x30, !PT ;  /* 0x0000000400007c12 */ /* 0x000fe4000f8e30ff */
[----:B0-----:R-:W-:Y:S02]  /*1010*/  SHF.R.U32.HI R9, RZ, UR5, R16 ;  /* 0x00000005ff097c19 */ /* 0x001fe40008011610 */
[----:B------:R-:W-:Y:S01]  /*1020*/  LOP3.LUT R50, R14, UR4, RZ, 0x30, !PT ;  /* 0x000000040e327c12 */ /* 0x000fe2000f8e30ff */
[--C-:B------:R-:W-:Y:S01]  /*1030*/  IMAD R14, R6, 0x4, R5.reuse ;  /* 0x00000004060e7824 */ /* 0x100fe200078e0205 */
[----:B------:R-:W-:Y:S01]  /*1040*/  LOP3.LUT R8, R13, UR4, RZ, 0x30, !PT ;  /* 0x000000040d087c12 */ /* 0x000fe2000f8e30ff */
[--C-:B------:R-:W-:Y:S01]  /*1050*/  IMAD R0, R0, 0x4, R5.reuse ;  /* 0x0000000400007824 */ /* 0x100fe200078e0205 */
[----:B------:R-:W-:Y:S01]  /*1060*/  LOP3.LUT R6, R9, UR4, RZ, 0x30, !PT ;  /* 0x0000000409067c12 */ /* 0x000fe2000f8e30ff */
[--C-:B------:R-:W-:Y:S01]  /*1070*/  IMAD R50, R50, 0x4, R5.reuse ;  /* 0x0000000432327824 */ /* 0x100fe200078e0205 */
[----:B------:R-:W-:Y:S01]  /*1080*/  LOP3.LUT R9, R40, 0x80000000, RZ, 0x3c, !PT ;  /* 0x8000000028097812 */ /* 0x000fe200078e3cff */
[--C-:B------:R-:W-:Y:S01]  /*1090*/  IMAD R26, R8, 0x4, R5.reuse ;  /* 0x00000004081a7824 */ /* 0x100fe200078e0205 */
[----:B------:R0:W-:Y:S01]  /*10a0*/  ATOMS.POPC.INC.32 RZ, [R0+URZ] ;  /* 0x0000000000ff7f8c */ /* 0x0001e2000d8000ff */
[----:B------:R-:W-:Y:S01]  /*10b0*/  IMAD R51, R6, 0x4, R5 ;  /* 0x0000000406337824 */ /* 0x000fe200078e0205 */
[----:B------:R-:W-:-:S02]  /*10c0*/  LOP3.LUT R6, R43, 0x80000000, RZ, 0x3c, !PT ;  /* 0x800000002b067812 */ /* 0x000fc400078e3cff */
[----:B-1----:R-:W-:Y:S01]  /*10d0*/  LOP3.LUT R11, R44, 0x80000000, RZ, 0x3c, !PT ;  /* 0x800000002c0b7812 */ /* 0x002fe200078e3cff */
[----:B------:R1:W-:Y:S01]  /*10e0*/  ATOMS.POPC.INC.32 RZ, [R14+URZ] ;  /* 0x000000000eff7f8c */ /* 0x0003e2000d8000ff */
[----:B------:R-:W-:Y:S02]  /*10f0*/  LOP3.LUT R8, R45, 0x80000000, RZ, 0x3c, !PT ;  /* 0x800000002d087812 */ /* 0x000fe400078e3cff */
[----:B------:R-:W-:Y:S01]  /*1100*/  LOP3.LUT R13, R46, 0x80000000, RZ, 0x3c, !PT ;  /* 0x800000002e0d7812 */ /* 0x000fe200078e3cff */
[----:B------:R2:W-:Y:S01]  /*1110*/  ATOMS.POPC.INC.32 RZ, [R26+URZ] ;  /* 0x000000001aff7f8c */ /* 0x0005e2000d8000ff */
[----:B0-----:R-:W-:Y:S02]  /*1120*/  SHF.R.U32.HI R0, RZ, UR5, R9 ;  /* 0x00000005ff007c19 */ /* 0x001fe40008011609 */
[----:B------:R-:W-:Y:S01]  /*1130*/  SHF.R.U32.HI R53, RZ, UR5, R11 ;  /* 0x00000005ff357c19 */ /* 0x000fe2000801160b */
[----:B-1----:R-:W0:Y:S01]  /*1140*/  LDC.64 R14, c[0x0][0x380] ;  /* 0x0000e000ff0e7b82 */ /* 0x002e220000000a00 */
[----:B------:R-:W-:Y:S01]  /*1150*/  SHF.R.U32.HI R55, RZ, UR5, R8 ;  /* 0x00000005ff377c19 */ /* 0x000fe20008011608 */
[----:B------:R1:W-:Y:S01]  /*1160*/  ATOMS.POPC.INC.32 RZ, [R50+URZ] ;  /* 0x0000000032ff7f8c */ /* 0x0003e2000d8000ff */
[----:B------:R-:W-:-:S02]  /*1170*/  SHF.R.U32.HI R57, RZ, UR5, R13 ;  /* 0x00000005ff397c19 */ /* 0x000fc4000801160d */
[----:B--2---:R-:W-:Y:S01]  /*1180*/  SHF.R.U32.HI R26, RZ, UR5, R6 ;  /* 0x00000005ff1a7c19 */ /* 0x004fe20008011606 */
[----:B------:R2:W-:Y:S01]  /*1190*/  ATOMS.POPC.INC.32 RZ, [R51+URZ] ;  /* 0x0000000033ff7f8c */ /* 0x0005e2000d8000ff */
[----:B------:R-:W-:Y:S02]  /*11a0*/  LOP3.LUT R0, R0, UR4, RZ, 0x30, !PT ;  /* 0x0000000400007c12 */ /* 0x000fe4000f8e30ff */
[----:B------:R-:W-:Y:S02]  /*11b0*/  LOP3.LUT R54, R26, UR4, RZ, 0x30, !PT ;  /* 0x000000041a367c12 */ /* 0x000fe4000f8e30ff */
[----:B------:R-:W-:Y:S01]  /*11c0*/  LOP3.LUT R58, R53, UR4, RZ, 0x30, !PT ;  /* 0x00000004353a7c12 */ /* 0x000fe2000f8e30ff */
[--C-:B------:R-:W-:Y:S01]  /*11d0*/  IMAD R53, R0, 0x4, R5.reuse ;  /* 0x0000000400357824 */ /* 0x100fe200078e0205 */
[----:B------:R-:W-:Y:S01]  /*11e0*/  ISETP.GT.U32.AND P2, PT, R3, 0xff, PT ;  /* 0x000000ff0300780c */ /* 0x000fe20003f44070 */
[--C-:B------:R-:W-:Y:S01]  /*11f0*/  IMAD R54, R54, 0x4, R5.reuse ;  /* 0x0000000436367824 */ /* 0x100fe200078e0205 */
[----:B------:R-:W-:Y:S01]  /*1200*/  LOP3.LUT R60, R55, UR4, RZ, 0x30, !PT ;  /* 0x00000004373c7c12 */ /* 0x000fe2000f8e30ff */
[--C-:B------:R-:W-:Y:S01]  /*1210*/  IMAD R58, R58, 0x4, R5.reuse ;  /* 0x000000043a3a7824 */ /* 0x100fe200078e0205 */
[----:B------:R-:W-:Y:S01]  /*1220*/  LOP3.LUT R26, R57, UR4, RZ, 0x30, !PT ;  /* 0x00000004391a7c12 */ /* 0x000fe2000f8e30ff */
[----:B------:R3:W-:Y:S01]  /*1230*/  ATOMS.POPC.INC.32 RZ, [R53+URZ] ;  /* 0x0000000035ff7f8c */ /* 0x0007e2000d8000ff */
[----:B-1----:R-:W-:Y:S01]  /*1240*/  P2R R50, PR, RZ, 0x4 ;  /* 0x00000004ff327803 */ /* 0x002fe20000000000 */
[----:B------:R-:W-:-:S02]  /*1250*/  IMAD R60, R60, 0x4, R5 ;  /* 0x000000043c3c7824 */ /* 0x000fc400078e0205 */
[----:B------:R-:W-:Y:S01]  /*1260*/  IMAD R5, R26, 0x4, R5 ;  /* 0x000000041a057824 */ /* 0x000fe200078e0205 */
[----:B------:R3:W-:Y:S01]  /*1270*/  ATOMS.POPC.INC.32 RZ, [R54+URZ] ;  /* 0x0000000036ff7f8c */ /* 0x0007e2000d8000ff */
[----:B--2---:R-:W-:Y:S02]  /*1280*/  IMAD R51, R3, 0x4, R7 ;  /* 0x0000000403337824 */ /* 0x004fe400078e0207 */
[----:B------:R-:W-:Y:S01]  /*1290*/  IMAD.MOV.U32 R0, RZ, RZ, RZ ;  /* 0x000000ffff007224 */ /* 0x000fe200078e00ff */
[----:B------:R3:W-:Y:S04]  /*12a0*/  ATOMS.POPC.INC.32 RZ, [R58+URZ] ;  /* 0x000000003aff7f8c */ /* 0x0007e8000d8000ff */
[----:B------:R3:W-:Y:S04]  /*12b0*/  ATOMS.POPC.INC.32 RZ, [R60+URZ] ;  /* 0x000000003cff7f8c */ /* 0x0007e8000d8000ff */
[----:B------:R3:W-:Y:S01]  /*12c0*/  ATOMS.POPC.INC.32 RZ, [R5+URZ] ;  /* 0x0000000005ff7f8c */ /* 0x0007e2000d8000ff */
[----:B------:R-:W-:Y:S06]  /*12d0*/  BAR.SYNC.DEFER_BLOCKING 0x0 ;  /* 0x0000000000007b1d */ /* 0x000fec0000010000 */
[----:B------:R-:W-:Y:S05]  /*12e0*/  @P2 BRA `(.L_x_13) ;  /* 0x00000000008c2947 */ /* 0x000fea0003800000 */
[----:B------:R-:W1:Y:S04]  /*12f0*/  LDS R0, [R51] ;  /* 0x0000000033007984 */ /* 0x000e680000000800 */
[----:B---3--:R-:W2:Y:S04]  /*1300*/  LDS R5, [R51+0x400] ;  /* 0x0004000033057984 */ /* 0x008ea80000000800 */
[----:B------:R-:W3:Y:S04]  /*1310*/  LDS R53, [R51+0x800] ;  /* 0x0008000033357984 */ /* 0x000ee80000000800 */
[----:B------:R-:W4:Y:S04]  /*1320*/  LDS R55, [R51+0xc00] ;  /* 0x000c000033377984 */ /* 0x000f280000000800 */
[----:B------:R-:W5:Y:S04]  /*1330*/  LDS R57, [R51+0x1000] ;  /* 0x0010000033397984 */ /* 0x000f680000000800 */
[----:B------:R-:W0:Y:S04]  /*1340*/  LDS R59, [R51+0x1400] ;  /* 0x00140000333b7984 */ /* 0x000e280000000800 */
[----:B------:R-:W-:Y:S04]  /*1350*/  LDS R61, [R51+0x2000] ;  /* 0x00200000333d7984 */ /* 0x000fe80000000800 */
[----:B------:R-:W-:Y:S04]  /*1360*/  LDS R63, [R51+0x2400] ;  /* 0x00240000333f7984 */ /* 0x000fe80000000800 */
[----:B------:R-:W-:Y:S04]  /*1370*/  LDS R65, [R51+0x2800] ;  /* 0x0028000033417984 */ /* 0x000fe80000000800 */
[----:B------:R-:W-:Y:S04]  /*1380*/  STS [R51], RZ ;  /* 0x000000ff33007388 */ /* 0x000fe80000000800 */
[----:B-1----:R-:W-:Y:S01]  /*1390*/  STS [R51+0x400], R0 ;  /* 0x0004000033007388 */ /* 0x002fe20000000800 */
[----:B--2---:R-:W-:-:S03]  /*13a0*/  IMAD.IADD R54, R0, 0x1, R5 ;  /* 0x0000000100367824 */ /* 0x004fc600078e0205 */
[----:B------:R-:W1:Y:S01]  /*13b0*/  LDS R5, [R51+0x1800] ;  /* 0x0018000033057984 */ /* 0x000e620000000800 */
[----:B---3--:R-:W-:-:S03]  /*13c0*/  IMAD.IADD R58, R54, 0x1, R53 ;  /* 0x00000001363a7824 */ /* 0x008fc600078e0235 */
[----:B------:R-:W2:Y:S01]  /*13d0*/  LDS R53, [R51+0x1c00] ;  /* 0x001c000033357984 */ /* 0x000ea20000000800 */
[----:B----4-:R-:W-:-:S03]  /*13e0*/  IMAD.IADD R60, R58, 0x1, R55 ;  /* 0x000000013a3c7824 */ /* 0x010fc600078e0237 */
[----:B------:R1:W-:Y:S01]  /*13f0*/  STS [R51+0x800], R54 ;  /* 0x0008003633007388 */ /* 0x0003e20000000800 */
[----:B-----5:R-:W-:-:S03]  /*1400*/  IMAD.IADD R62, R60, 0x1, R57 ;  /* 0x000000013c3e7824 */ /* 0x020fc600078e0239 */
[----:B------:R-:W3:Y:S01]  /*1410*/  LDS R55, [R51+0x2c00] ;  /* 0x002c000033377984 */ /* 0x000ee20000000800 */
[----:B0-----:R-:W-:-:S03]  /*1420*/  IMAD.IADD R64, R62, 0x1, R59 ;  /* 0x000000013e407824 */ /* 0x001fc600078e023b */
[----:B------:R0:W-:Y:S04]  /*1430*/  STS [R51+0xc00], R58 ;  /* 0x000c003a33007388 */ /* 0x0001e80000000800 */
[----:B------:R4:W-:Y:S04]  /*1440*/  STS [R51+0x1000], R60 ;  /* 0x0010003c33007388 */ /* 0x0009e80000000800 */
[----:B------:R4:W-:Y:S04]  /*1450*/  STS [R51+0x1400], R62 ;  /* 0x0014003e33007388 */ /* 0x0009e80000000800 */
[----:B------:R4:W-:Y:S01]  /*1460*/  STS [R51+0x1800], R64 ;  /* 0x0018004033007388 */ /* 0x0009e20000000800 */
[----:B-1----:R-:W-:-:S04]  /*1470*/  IMAD.IADD R54, R64, 0x1, R5 ;  /* 0x0000000140367824 */ /* 0x002fc800078e0205 */
[----:B--2---:R-:W-:Y:S01]  /*1480*/  IMAD.IADD R66, R54, 0x1, R53 ;  /* 0x0000000136427824 */ /* 0x004fe200078e0235 */
[----:B------:R4:W-:Y:S03]  /*1490*/  STS [R51+0x1c00], R54 ;  /* 0x001c003633007388 */ /* 0x0009e60000000800 */
[----:B------:R-:W-:Y:S01]  /*14a0*/  IMAD.IADD R68, R66, 0x1, R61 ;  /* 0x0000000142447824 */ /* 0x000fe200078e023d */
[----:B------:R4:W-:Y:S03]  /*14b0*/  STS [R51+0x2000], R66 ;  /* 0x0020004233007388 */ /* 0x0009e60000000800 */
[----:B------:R-:W-:Y:S01]  /*14c0*/  IMAD.IADD R70, R68, 0x1, R63 ;  /* 0x0000000144467824 */ /* 0x000fe200078e023f */
[----:B------:R4:W-:Y:S03]  /*14d0*/  STS [R51+0x2400], R68 ;  /* 0x0024004433007388 */ /* 0x0009e60000000800 */
[----:B0-----:R-:W-:Y:S01]  /*14e0*/  IMAD.IADD R58, R70, 0x1, R65 ;  /* 0x00000001463a7824 */ /* 0x001fe200078e0241 */
[----:B------:R4:W-:Y:S03]  /*14f0*/  STS [R51+0x2800], R70 ;  /* 0x0028004633007388 */ /* 0x0009e60000000800 */
[----:B---3--:R-:W-:Y:S01]  /*1500*/  IMAD.IADD R0, R58, 0x1, R55 ;  /* 0x000000013a007824 */ /* 0x008fe200078e0237 */
[----:B------:R4:W-:Y:S06]  /*1510*/  STS [R51+0x2c00], R58 ;  /* 0x002c003a33007388 */ /* 0x0009ec0000000800 */
.L_x_13:
[----:B------:R-:W-:Y:S05]  /*1520*/  BSYNC.RECONVERGENT B0 ;  /* 0x0000000000007941 */ /* 0x000fea0003800200 */
.L_x_12:
[----:B------:R-:W-:Y:S01]  /*1530*/  ISETP.NE.AND P0, PT, R0, 0x1980, PT ;  /* 0x000019800000780c */ /* 0x000fe20003f05270 */
[----:B---3--:R-:W-:Y:S01]  /*1540*/  IMAD R5, R42, 0x100, R3 ;  /* 0x000001002a057824 */ /* 0x008fe200078e0203 */
[----:B------:R-:W-:Y:S01]  /*1550*/  @!P2 LOP3.LUT R53, R0, 0x40000000, RZ, 0xfc, !PT ;  /* 0x400000000035a812 */ /* 0x000fe200078efcff */
[----:B------:R-:W-:Y:S01]  /*1560*/  IMAD R41, R41, 0x11, RZ ;  /* 0x0000001129297824 */ /* 0x000fe200078e02ff */
[----:B------:R-:W-:Y:S01]  /*1570*/  ISETP.LT.U32.AND P0, PT, R3, 0x100, !P0 ;  /* 0x000001000300780c */ /* 0x000fe20004701070 */
[----:B0-----:R-:W-:-:S03]  /*1580*/  IMAD.WIDE R14, R5, 0x4, R14 ;  /* 0x00000004050e7825 */ /* 0x001fc600078e020e */
[----:B------:R-:W-:Y:S01]  /*1590*/  LOP3.LUT R57, R41, R4, RZ, 0xfc, !PT ;  /* 0x0000000429397212 */ /* 0x000fe200078efcff */
[----:B----4-:R-:W-:Y:S01]  /*15a0*/  IMAD R54, R42, 0x1980, RZ ;  /* 0x000019802a367824 */ /* 0x010fe200078e02ff */
[----:B------:R0:W-:Y:S07]  /*15b0*/  @!P2 STG.E.STRONG.SYS desc[UR6][R14.64], R53 ;  /* 0x000000350e00a986 */ /* 0x0001ee000c115906 */
[----:B------:R-:W-:Y:S06]  /*15c0*/  BAR.RED.OR.DEFER_BLOCKING 0x0, P0 ;  /* 0x0000000000007b1d */ /* 0x000fec0000014800 */
[----:B------:R-:W1:Y:S01]  /*15d0*/  B2R.RESULT RZ, P0 ;  /* 0x0000000000ff731c */ /* 0x000e620000004000 */
[----:B------:R-:W-:-:S04]  /*15e0*/  IADD3 R4, P1, PT, R54, R57, RZ ;  /* 0x0000003936047210 */ /* 0x000fc80007f3e0ff */
[----:B------:R-:W-:Y:S01]  /*15f0*/  LEA.HI.X.SX32 R55, R54, RZ, 0x1, P1 ;  /* 0x000000ff36377211 */ /* 0x000fe200008f0eff */
[----:B------:R-:W-:-:S03]  /*1600*/  IMAD.SHL.U32 R5, R4, 0x4, RZ ;  /* 0x0000000404057824 */ /* 0x000fc600078e00ff */
[----:B------:R-:W-:Y:S01]  /*1610*/  SHF.L.U64.HI R4, R4, 0x2, R55 ;  /* 0x0000000204047819 */ /* 0x000fe20000010237 */
[----:B01----:R-:W-:Y:S06]  /*1620*/  @!P0 BRA `(.L_x_14) ;  /* 0x0000001000b48947 */ /* 0x003fec0003800000 */
[----:B------:R-:W0:Y:S01]  /*1630*/  LDCU.64 UR8, c[0x0][0x3b8] ;  /* 0x00007700ff0877ac */ /* 0x000e220008000a00 */
[----:B------:R-:W-:Y:S01]  /*1640*/  BSSY B1, `(.L_x_15) ;  /* 0x0000032000017945 */ /* 0x000fe20003800000 */
[----:B------:R-:W-:Y:S01]  /*1650*/  IMAD R13, R3, 0x8, R7 ;  /* 0x00000008030d7824 */ /* 0x000fe200078e0207 */
[----:B0-----:R-:W-:-:S04]  /*1660*/  IADD3 R8, P0, PT, R5, UR8, RZ ;  /* 0x0000000805087c10 */ /* 0x001fc8000ff1e0ff */
[----:B------:R-:W-:Y:S01]  /*1670*/  IADD3.X R9, PT, PT, R4, UR9, RZ, P0, !PT ;  /* 0x0000000904097c10 */ /* 0x000fe200087fe4ff */
[----:B------:R-:W-:Y:S08]  /*1680*/  @P2 BRA `(.L_x_16) ;  /* 0x0000000000b42947 */ /* 0x000ff00003800000 */
[----:B------:R-:W0:Y:S02]  /*1690*/  LDCU.64 UR8, c[0x0][0x398] ;  /* 0x00007300ff0877ac */ /* 0x000e240008000a00 */
[----:B0-----:R-:W-:-:S04]  /*16a0*/  LEA R10, P0, R3, UR8, 0x3 ;  /* 0x00000008030a7c11 */ /* 0x001fc8000f8018ff */
[----:B------:R-:W-:-:S05]  /*16b0*/  LEA.HI.X R11, R3, UR9, RZ, 0x3, P0 ;  /* 0x00000009030b7c11 */ /* 0x000fca00080f1cff */
[----:B------:R-:W2:Y:S01]  /*16c0*/  LDG.E.64 R4, desc[UR6][R10.64] ;  /* 0x000000060a047981 */ /* 0x000ea2000c1e1b00 */
[----:B------:R-:W-:-:S04]  /*16d0*/  ISETP.GT.U32.AND P0, PT, R3, R49, PT ;  /* 0x000000310300720c */ /* 0x000fc80003f04070 */
[----:B------:R-:W-:-:S04]  /*16e0*/  SEL R17, RZ, 0x1980, !P0 ;  /* 0x00001980ff117807 */ /* 0x000fc80004000000 */
[----:B--2---:R-:W-:Y:S01]  /*16f0*/  IADD3 R4, P0, PT, R4, -R17, RZ ;  /* 0x8000001104047210 */ /* 0x004fe20007f1e0ff */
[----:B------:R-:W-:-:S03]  /*1700*/  IMAD.MOV.U32 R17, RZ, RZ, R0 ;  /* 0x000000ffff117224 */ /* 0x000fc600078e0000 */
[----:B------:R-:W-:Y:S02]  /*1710*/  IADD3.X R5, PT, PT, R5, -0x1, RZ, P0, !PT ;  /* 0xffffffff05057810 */ /* 0x000fe400007fe4ff */
[----:B------:R-:W-:-:S03]  /*1720*/  ISETP.GE.AND P0, PT, R42, 0x1, PT ;  /* 0x000000012a00780c */ /* 0x000fc60003f06270 */
[----:B------:R0:W-:Y:S10]  /*1730*/  STS.64 [R13+0x6600], R4 ;  /* 0x006600040d007388 */ /* 0x0001f40000000a00 */
[----:B------:R-:W-:Y:S05]  /*1740*/  @!P0 BRA `(.L_x_17) ;  /* 0x00000000006c8947 */ /* 0x000fea0003800000 */
[----:B------:R-:W-:Y:S01]  /*1750*/  BSSY B0, `(.L_x_18) ;  /* 0x0000019000007945 */ /* 0x000fe20003800000 */
[----:B------:R-:W-:Y:S02]  /*1760*/  IMAD.MOV.U32 R6, RZ, RZ, -0x1 ;  /* 0xffffffffff067424 */ /* 0x000fe400078e00ff */
[----:B------:R-:W-:Y:S02]  /*1770*/  IMAD.MOV.U32 R10, RZ, RZ, R42 ;  /* 0x000000ffff0a7224 */ /* 0x000fe400078e002a */
[----:B------:R-:W-:-:S07]  /*1780*/  IMAD.MOV.U32 R17, RZ, RZ, R0 ;  /* 0x000000ffff117224 */ /* 0x000fce00078e0000 */
.L_x_22:
[----:B0-----:R-:W0:Y:S01]  /*1790*/  LDC.64 R4, c[0x0][0x380] ;  /* 0x0000e000ff047b82 */ /* 0x001e220000000a00 */
[----:B------:R-:W-:Y:S01]  /*17a0*/  VIADD R19, R10, 0xffffffff ;  /* 0xffffffff0a137836 */ /* 0x000fe20000000000 */
[----:B------:R-:W-:Y:S03]  /*17b0*/  BSSY B2, `(.L_x_19) ;  /* 0x0000008000027945 */ /* 0x000fe60003800000 */
[----:B------:R-:W-:-:S04]  /*17c0*/  IMAD R11, R19, 0x100, R3 ;  /* 0x00000100130b7824 */ /* 0x000fc800078e0203 */
[----:B0-----:R-:W-:-:S07]  /*17d0*/  IMAD.WIDE R4, R11, 0x4, R4 ;  /* 0x000000040b047825 */ /* 0x001fce00078e0204 */
.L_x_20:
[----:B------:R-:W-:Y:S05]  /*17e0*/  YIELD ;  /* 0x0000000000007946 */ /* 0x000fea0003800000 */
[----:B------:R0:W-:Y:S06]  /*17f0*/  MEMBAR.SC.CTA ;  /* 0x0000000000007992 */ /* 0x0001ec0000000000 */
[----:B0-----:R-:W2:Y:S02]  /*1800*/  LDG.E.STRONG.SYS R11, desc[UR6][R4.64] ;  /* 0x00000006040b7981 */ /* 0x001ea4000c1f5900 */
[----:B--2---:R-:W-:-:S13]  /*1810*/  ISETP.NE.AND P0, PT, R11, RZ, PT ;  /* 0x000000ff0b00720c */ /* 0x004fda0003f05270 */
[----:B------:R-:W-:Y:S05]  /*1820*/  @!P0 BRA `(.L_x_20) ;  /* 0xfffffffc00ec8947 */ /* 0x000fea000383ffff */
[----:B------:R-:W-:Y:S05]  /*1830*/  BSYNC B2 ;  /* 0x0000000000027941 */ /* 0x000fea0003800000 */
.L_x_19:
[----:B------:R-:W-:Y:S01]  /*1840*/  BSSY.RECONVERGENT B2, `(.L_x_21) ;  /* 0x0000006000027945 */ /* 0x000fe20003800200 */
[C---:B------:R-:W-:Y:S02]  /*1850*/  ISETP.GT.AND P0, PT, R11.reuse, -0x1, PT ;  /* 0xffffffff0b00780c */ /* 0x040fe40003f04270 */
[----:B------:R-:W-:Y:S01]  /*1860*/  LOP3.LUT R4, R11, 0x3fffffff, RZ, 0xc0, !PT ;  /* 0x3fffffff0b047812 */ /* 0x000fe200078ec0ff */
[----:B------:R-:W-:Y:S05]  /*1870*/  WARPSYNC.EXCLUSIVE R6 ;  /* 0x0000000006007348 */ /* 0x000fea0003a00000 */
[----:B------:R-:W-:-:S05]  /*1880*/  IMAD.IADD R17, R4, 0x1, R17 ;  /* 0x0000000104117824 */ /* 0x000fca00078e0211 */
[----:B------:R-:W-:-:S07]  /*1890*/  VOTE.ANY R6, PT, P0 ;  /* 0x0000000000067806 */ /* 0x000fce00000e0100 */
[----:B------:R-:W-:Y:S05]  /*18a0*/  BSYNC.RECONVERGENT B2 ;  /* 0x0000000000027941 */ /* 0x000fea0003800200 */
.L_x_21:
[----:B------:R-:W-:Y:S01]  /*18b0*/  ISETP.GT.U32.AND P1, PT, R10, 0x1, PT ;  /* 0x000000010a00780c */ /* 0x000fe20003f24070 */
[----:B------:R-:W-:-:S12]  /*18c0*/  IMAD.MOV.U32 R10, RZ, RZ, R19 ;  /* 0x000000ffff0a7224 */ /* 0x000fd800078e0013 */
[----:B------:R-:W-:Y:S05]  /*18d0*/  @P0 BRA P1, `(.L_x_22) ;  /* 0xfffffffc00ac0947 */ /* 0x000fea000083ffff */
[----:B------:R-:W-:Y:S05]  /*18e0*/  BSYNC B0 ;  /* 0x0000000000007941 */ /* 0x000fea0003800000 */
.L_x_18:
[----:B------:R1:W2:Y:S02]  /*18f0*/  LDS.64 R4, [R13+0x6600] ;  /* 0x006600000d047984 */ /* 0x0002a40000000a00 */
.L_x_17:
[C---:B------:R-:W-:Y:S01]  /*1900*/  IMAD.IADD R19, R17.reuse, 0x1, -R0 ;  /* 0x0000000111137824 */ /* 0x040fe200078e0a00 */
[----:B------:R-:W-:-:S04]  /*1910*/  LOP3.LUT R11, R17, 0x80000000, RZ, 0xfc, !PT ;  /* 0x80000000110b7812 */ /* 0x000fc800078efcff */
[C---:B0-2---:R-:W-:Y:S01]  /*1920*/  IADD3 R4, P0, PT, R19.reuse, R4, RZ ;  /* 0x0000000413047210 */ /* 0x045fe20007f1e0ff */
[----:B------:R0:W-:Y:S03]  /*1930*/  STG.E.STRONG.SYS desc[UR6][R14.64], R11 ;  /* 0x0000000b0e007986 */ /* 0x0001e6000c115906 */
[----:B------:R-:W-:-:S05]  /*1940*/  LEA.HI.X.SX32 R5, R19, R5, 0x1, P0 ;  /* 0x0000000513057211 */ /* 0x000fca00000f0eff */
[----:B------:R0:W-:Y:S04]  /*1950*/  STS.64 [R13+0x6600], R4 ;  /* 0x006600040d007388 */ /* 0x0001e80000000a00 */
.L_x_16:
[----:B------:R-:W-:Y:S05]  /*1960*/  BSYNC B1 ;  /* 0x0000000000017941 */ /* 0x000fea0003800000 */
.L_x_15:
[----:B0-----:R-:W0:Y:S01]  /*1970*/  LDC R5, c[0x0][0x3c0] ;  /* 0x0000f000ff057b82 */ /* 0x001e220000000800 */
[----:B------:R-:W-:-:S07]  /*1980*/  IMAD R4, R49, 0x8, R7 ;  /* 0x0000000831047824 */ /* 0x000fce00078e0207 */
[----:B------:R-:W2:Y:S01]  /*1990*/  LDC.64 R16, c[0x0][0x390] ;  /* 0x0000e400ff107b82 */ /* 0x000ea20000000a00 */
[----:B0-----:R-:W-:Y:S02]  /*19a0*/  ISETP.GE.AND P0, PT, R47, R5, PT ;  /* 0x000000052f00720c */ /* 0x001fe40003f06270 */
[----:B--2---:R-:W-:-:S04]  /*19b0*/  ISETP.EQ.U32.AND P1, PT, R16, RZ, PT ;  /* 0x000000ff1000720c */ /* 0x004fc80003f22070 */
[----:B------:R-:W-:-:S04]  /*19c0*/  ISETP.EQ.OR.EX P0, PT, R17, RZ, !P0, P1 ;  /* 0x000000ff1100720c */ /* 0x000fc80004702710 */
[----:B------:R-:W-:-:S13]  /*19d0*/  ISETP.GT.U32.OR P0, PT, R3, 0xff, P0 ;  /* 0x000000ff0300780c */ /* 0x000fda0000704470 */
[----:B------:R-:W-:Y:S05]  /*19e0*/  @P0 BRA `(.L_x_23) ;  /* 0x0000000000240947 */ /* 0x000fea0003800000 */
[----:B------:R-:W0:Y:S01]  /*19f0*/  LDS.64 R10, [R13+0x6600] ;  /* 0x006600000d0a7984 */ /* 0x000e220000000a00 */
[C---:B------:R-:W-:Y:S02]  /*1a00*/  ISETP.GT.U32.AND P0, PT, R3.reuse, R49, PT ;  /* 0x000000310300720c */ /* 0x040fe40003f04070 */
[C---:B------:R-:W-:Y:S02]  /*1a10*/  LEA R6, P2, R3.reuse, R16, 0x3 ;  /* 0x0000001003067211 */ /* 0x040fe400078418ff */
[----:B------:R-:W-:Y:S02]  /*1a20*/  SEL R7, RZ, 0x1980, !P0 ;  /* 0x00001980ff077807 */ /* 0x000fe40004000000 */
[--C-:B------:R-:W-:Y:S02]  /*1a30*/  SHF.R.S32.HI R15, RZ, 0x1f, R0.reuse ;  /* 0x0000001fff0f7819 */ /* 0x100fe40000011400 */
[----:B0-----:R-:W-:Y:S02]  /*1a40*/  IADD3 R2, P0, P1, R10, R7, R0 ;  /* 0x000000070a027210 */ /* 0x001fe4000791e000 */
[----:B------:R-:W-:-:S02]  /*1a50*/  LEA.HI.X R7, R3, R17, RZ, 0x3, P2 ;  /* 0x0000001103077211 */ /* 0x000fc400010f1cff */
[----:B------:R-:W-:-:S05]  /*1a60*/  IADD3.X R3, PT, PT, R11, RZ, R15, P0, P1 ;  /* 0x000000ff0b037210 */ /* 0x000fca00007e240f */
[----:B------:R0:W-:Y:S04]  /*1a70*/  STG.E.64 desc[UR6][R6.64], R2 ;  /* 0x0000000206007986 */ /* 0x0001e8000c101b06 */
.L_x_23:
[----:B------:R-:W-:Y:S05]  /*1a80*/  WARPSYNC.ALL ;  /* 0x0000000000007948 */ /* 0x000fea0003800000 */
[----:B------:R-:W-:Y:S01]  /*1a90*/  BAR.SYNC.DEFER_BLOCKING 0x0 ;  /* 0x0000000000007b1d */ /* 0x000fe20000010000 */
[----:B------:R-:W-:-:S05]  /*1aa0*/  ISETP.GT.AND P0, PT, R47, R5, PT ;  /* 0x000000052f00720c */ /* 0x000fca0003f04270 */
[----:B0-----:R0:W2:Y:S08]  /*1ab0*/  LDS.64 R2, [R4+0x6600] ;  /* 0x0066000004027984 */ /* 0x0010b00000000a00 */
[----:B0-----:R-:W-:Y:S05]  /*1ac0*/  @P0 BRA `(.L_x_24) ;  /* 0x00000000005c0947 */ /* 0x001fea0003800000 */
[----:B------:R-:W0:Y:S01]  /*1ad0*/  LDCU.64 UR4, c[0x0][0x3a0] ;  /* 0x00007400ff0477ac */ /* 0x000e220008000a00 */
[----:B--2---:R-:W-:-:S05]  /*1ae0*/  IADD3 R0, P1, PT, R57, R2, RZ ;  /* 0x0000000239007210 */ /* 0x004fca0007f3e0ff */
[----:B------:R-:W-:Y:S01]  /*1af0*/  IMAD.X R7, RZ, RZ, R3, P1 ;  /* 0x000000ffff077224 */ /* 0x000fe200008e0603 */
[----:B0-----:R-:W-:-:S04]  /*1b00*/  LEA R2, P1, R0, UR4, 0x2 ;  /* 0x0000000400027c11 */ /* 0x001fc8000f8210ff */
[----:B------:R-:W-:-:S05]  /*1b10*/  LEA.HI.X R3, R0, UR5, R7, 0x2, P1 ;  /* 0x0000000500037c11 */ /* 0x000fca00088f1407 */
[----:B------:R2:W-:Y:S04]  /*1b20*/  STG.E desc[UR6][R2.64], R28 ;  /* 0x0000001c02007986 */ /* 0x0005e8000c101906 */
        /* <DEDUP_REMOVED lines=15> */
[----:B------:R2:W-:Y:S01]  /*1c20*/  STG.E desc[UR6][R2.64+0x800], R46 ;  /* 0x0008002e02007986 */ /* 0x0005e2000c101906 */
[----:B------:R-:W-:Y:S05]  /*1c30*/  BRA `(.L_x_25) ;  /* 0x0000000000e07947 */ /* 0x000fea0003800000 */
.L_x_24:
[----:B------:R-:W0:Y:S01]  /*1c40*/  LDCU.64 UR4, c[0x0][0x3a0] ;  /* 0x00007400ff0477ac */ /* 0x000e220008000a00 */
[----:B------:R-:W-:Y:S01]  /*1c50*/  IMAD R4, R42, -0x1980, R5 ;  /* 0xffffe6802a047824 */ /* 0x000fe200078e0205 */
[C---:B--2---:R-:W-:Y:S01]  /*1c60*/  IADD3 R0, P1, PT, R57.reuse, R2, RZ ;  /* 0x0000000239007210 */ /* 0x044fe20007f3e0ff */
[C---:B------:R-:W-:Y:S02]  /*1c70*/  VIADD R11, R57.reuse, 0x20 ;  /* 0x00000020390b7836 */ /* 0x040fe40000000000 */
[C---:B-1----:R-:W-:Y:S01]  /*1c80*/  VIADD R13, R57.reuse, 0x40 ;  /* 0x00000040390d7836 */ /* 0x042fe20000000000 */
[-C--:B------:R-:W-:Y:S01]  /*1c90*/  ISETP.GE.AND P5, PT, R57, R4.reuse, PT ;  /* 0x000000043900720c */ /* 0x080fe20003fa6270 */
[----:B------:R-:W-:Y:S01]  /*1ca0*/  IMAD.X R7, RZ, RZ, R3, P1 ;  /* 0x000000ffff077224 */ /* 0x000fe200008e0603 */
[-C--:B------:R-:W-:Y:S01]  /*1cb0*/  ISETP.GE.AND P4, PT, R11, R4.reuse, PT ;  /* 0x000000040b00720c */ /* 0x080fe20003f86270 */
[----:B------:R-:W-:Y:S01]  /*1cc0*/  VIADD R11, R57, 0x60 ;  /* 0x00000060390b7836 */ /* 0x000fe20000000000 */
[----:B------:R-:W-:Y:S01]  /*1cd0*/  ISETP.GE.AND P3, PT, R13, R4, PT ;  /* 0x000000040d00720c */ /* 0x000fe20003f66270 */
[----:B------:R-:W-:-:S02]  /*1ce0*/  VIADD R13, R57, 0x80 ;  /* 0x00000080390d7836 */ /* 0x000fc40000000000 */
[----:B------:R-:W-:Y:S01]  /*1cf0*/  VIADD R15, R57, 0xa0 ;  /* 0x000000a0390f7836 */ /* 0x000fe20000000000 */
[-C--:B------:R-:W-:Y:S01]  /*1d00*/  ISETP.GE.AND P2, PT, R11, R4.reuse, PT ;  /* 0x000000040b00720c */ /* 0x080fe20003f46270 */
[----:B------:R-:W-:Y:S01]  /*1d10*/  VIADD R11, R57, 0xc0 ;  /* 0x000000c0390b7836 */ /* 0x000fe20000000000 */
[C---:B0-----:R-:W-:Y:S02]  /*1d20*/  LEA R2, P1, R0.reuse, UR4, 0x2 ;  /* 0x0000000400027c11 */ /* 0x041fe4000f8210ff */
[-C--:B------:R-:W-:Y:S02]  /*1d30*/  ISETP.GE.AND P6, PT, R15, R4.reuse, PT ;  /* 0x000000040f00720c */ /* 0x080fe40003fc6270 */
[----:B------:R-:W-:Y:S02]  /*1d40*/  LEA.HI.X R3, R0, UR5, R7, 0x2, P1 ;  /* 0x0000000500037c11 */ /* 0x000fe400088f1407 */
[----:B------:R-:W-:Y:S01]  /*1d50*/  ISETP.GE.AND P1, PT, R13, R4, PT ;  /* 0x000000040d00720c */ /* 0x000fe20003f26270 */
[----:B------:R-:W-:-:S02]  /*1d60*/  VIADD R13, R57, 0xe0 ;  /* 0x000000e0390d7836 */ /* 0x000fc40000000000 */
[----:B------:R0:W-:Y:S01]  /*1d70*/  @!P5 STG.E desc[UR6][R2.64], R28 ;  /* 0x0000001c0200d986 */ /* 0x0001e2000c101906 */
[-C--:B------:R-:W-:Y:S01]  /*1d80*/  ISETP.GE.AND P5, PT, R11, R4.reuse, PT ;  /* 0x000000040b00720c */ /* 0x080fe20003fa6270 */
[----:B------:R-:W-:Y:S02]  /*1d90*/  VIADD R11, R57, 0x100 ;  /* 0x00000100390b7836 */ /* 0x000fe40000000000 */
[----:B------:R0:W-:Y:S01]  /*1da0*/  @!P4 STG.E desc[UR6][R2.64+0x80], R29 ;  /* 0x0000801d0200c986 */ /* 0x0001e2000c101906 */
[-C--:B------:R-:W-:Y:S01]  /*1db0*/  ISETP.GE.AND P4, PT, R13, R4.reuse, PT ;  /* 0x000000040d00720c */ /* 0x080fe20003f86270 */
[----:B------:R-:W-:Y:S02]  /*1dc0*/  VIADD R13, R57, 0x120 ;  /* 0x00000120390d7836 */ /* 0x000fe40000000000 */
[----:B------:R0:W-:Y:S01]  /*1dd0*/  @!P3 STG.E desc[UR6][R2.64+0x100], R30 ;  /* 0x0001001e0200b986 */ /* 0x0001e2000c101906 */
        /* <DEDUP_REMOVED lines=21> */
[----:B------:R-:W-:-:S03]  /*1f30*/  ISETP.GE.AND P2, PT, R13, R4, PT ;  /* 0x000000040d00720c */ /* 0x000fc60003f46270 */
[----:B------:R0:W-:Y:S01]  /*1f40*/  @!P1 STG.E desc[UR6][R2.64+0x500], R38 ;  /* 0x0005002602009986 */ /* 0x0001e2000c101906 */
[----:B------:R-:W-:-:S03]  /*1f50*/  ISETP.GE.AND P1, PT, R11, R4, PT ;  /* 0x000000040b00720c */ /* 0x000fc60003f26270 */
[----:B------:R0:W-:Y:S04]  /*1f60*/  @!P6 STG.E desc[UR6][R2.64+0x580], R39 ;  /* 0x000580270200e986 */ /* 0x0001e8000c101906 */
[----:B------:R0:W-:Y:S04]  /*1f70*/  @!P5 STG.E desc[UR6][R2.64+0x600], R40 ;  /* 0x000600280200d986 */ /* 0x0001e8000c101906 */
[----:B------:R0:W-:Y:S04]  /*1f80*/  @!P4 STG.E desc[UR6][R2.64+0x680], R43 ;  /* 0x0006802b0200c986 */ /* 0x0001e8000c101906 */
[----:B------:R0:W-:Y:S04]  /*1f90*/  @!P3 STG.E desc[UR6][R2.64+0x700], R44 ;  /* 0x0007002c0200b986 */ /* 0x0001e8000c101906 */
[----:B------:R0:W-:Y:S04]  /*1fa0*/  @!P2 STG.E desc[UR6][R2.64+0x780], R45 ;  /* 0x0007802d0200a986 */ /* 0x0001e8000c101906 */
[----:B------:R0:W-:Y:S02]  /*1fb0*/  @!P1 STG.E desc[UR6][R2.64+0x800], R46 ;  /* 0x0008002e02009986 */ /* 0x0001e4000c101906 */
.L_x_25:
[----:B------:R-:W-:Y:S05]  /*1fc0*/  @P0 BRA `(.L_x_26) ;  /* 0x0000000000480947 */ /* 0x000fea0003800000 */
[----:B------:R3:W5:Y:S04]  /*1fd0*/  LDG.E R11, desc[UR6][R8.64] ;  /* 0x00000006080b7981 */ /* 0x000768000c1e1900 */
[----:B-1----:R3:W5:Y:S04]  /*1fe0*/  LDG.E R13, desc[UR6][R8.64+0x80] ;  /* 0x00008006080d7981 */ /* 0x002768000c1e1900 */
[----:B------:R3:W5:Y:S04]  /*1ff0*/  LDG.E R15, desc[UR6][R8.64+0x100] ;  /* 0x00010006080f7981 */ /* 0x000768000c1e1900 */
[----:B------:R3:W5:Y:S04]  /*2000*/  LDG.E R17, desc[UR6][R8.64+0x180] ;  /* 0x0001800608117981 */ /* 0x000768000c1e1900 */
[----:B------:R3:W5:Y:S04]  /*2010*/  LDG.E R19, desc[UR6][R8.64+0x200] ;  /* 0x0002000608137981 */ /* 0x000768000c1e1900 */
[----:B------:R3:W5:Y:S04]  /*2020*/  LDG.E R21, desc[UR6][R8.64+0x280] ;  /* 0x0002800608157981 */ /* 0x000768000c1e1900 */
[----:B------:R3:W5:Y:S04]  /*2030*/  LDG.E R23, desc[UR6][R8.64+0x300] ;  /* 0x0003000608177981 */ /* 0x000768000c1e1900 */
[----:B------:R3:W5:Y:S04]  /*2040*/  LDG.E R25, desc[UR6][R8.64+0x380] ;  /* 0x0003800608197981 */ /* 0x000768000c1e1900 */
[----:B------:R3:W5:Y:S04]  /*2050*/  LDG.E R27, desc[UR6][R8.64+0x400] ;  /* 0x00040006081b7981 */ /* 0x000768000c1e1900 */
[----:B0-2---:R3:W5:Y:S04]  /*2060*/  LDG.E R29, desc[UR6][R8.64+0x480] ;  /* 0x00048006081d7981 */ /* 0x005768000c1e1900 */
        /* <DEDUP_REMOVED lines=8> */
.L_x_26:
[----:B------:R-:W-:Y:S02]  /*20f0*/  IMAD.IADD R54, R5, 0x1, -R54 ;  /* 0x0000000105367824 */ /* 0x000fe400078e0a36 */
[C---:B0-2---:R-:W-:Y:S02]  /*2100*/  VIADD R3, R57.reuse, 0x20 ;  /* 0x0000002039037836 */ /* 0x045fe40000000000 */
[C---:B------:R-:W-:Y:S01]  /*2110*/  VIADD R45, R57.reuse, 0x40 ;  /* 0x00000040392d7836 */ /* 0x040fe20000000000 */
[CC--:B------:R-:W-:Y:S01]  /*2120*/  ISETP.GE.AND P5, PT, R57.reuse, R54.reuse, PT ;  /* 0x000000363900720c */ /* 0x0c0fe20003fa6270 */
[----:B------:R-:W-:Y:S01]  /*2130*/  VIADD R47, R57, 0x80 ;  /* 0x00000080392f7836 */ /* 0x000fe20000000000 */
[-C--:B------:R-:W-:Y:S01]  /*2140*/  ISETP.GE.AND P4, PT, R3, R54.reuse, PT ;  /* 0x000000360300720c */ /* 0x080fe20003f86270 */
[----:B------:R-:W-:Y:S01]  /*2150*/  VIADD R3, R57, 0x60 ;  /* 0x0000006039037836 */ /* 0x000fe20000000000 */
[-C--:B------:R-:W-:Y:S01]  /*2160*/  ISETP.GE.AND P3, PT, R45, R54.reuse, PT ;  /* 0x000000362d00720c */ /* 0x080fe20003f66270 */
[----:B------:R-:W-:Y:S01]  /*2170*/  VIADD R45, R57, 0xa0 ;  /* 0x000000a0392d7836 */ /* 0x000fe20000000000 */
[----:B------:R-:W-:-:S02]  /*2180*/  ISETP.GE.AND P1, PT, R47, R54, PT ;  /* 0x000000362f00720c */ /* 0x000fc40003f26270 */
[-C--:B------:R-:W-:Y:S01]  /*2190*/  ISETP.GE.AND P2, PT, R3, R54.reuse, PT ;  /* 0x000000360300720c */ /* 0x080fe20003f46270 */
[----:B------:R-:W-:Y:S01]  /*21a0*/  VIADD R3, R57, 0xc0 ;  /* 0x000000c039037836 */ /* 0x000fe20000000000 */
[-C--:B------:R-:W-:Y:S01]  /*21b0*/  ISETP.GE.AND P6, PT, R45, R54.reuse, PT ;  /* 0x000000362d00720c */ /* 0x080fe20003fc6270 */
[----:B------:R-:W-:Y:S02]  /*21c0*/  VIADD R45, R57, 0xe0 ;  /* 0x000000e0392d7836 */ /* 0x000fe40000000000 */
[----:B------:R0:W5:Y:S01]  /*21d0*/  @!P5 LDG.E R11, desc[UR6][R8.64] ;  /* 0x00000006080bd981 */ /* 0x000162000c1e1900 */
[-C--:B------:R-:W-:Y:S01]  /*21e0*/  ISETP.GE.AND P5, PT, R3, R54.reuse, PT ;  /* 0x000000360300720c */ /* 0x080fe20003fa6270 */
[----:B------:R-:W-:Y:S02]  /*21f0*/  VIADD R3, R57, 0x100 ;  /* 0x0000010039037836 */ /* 0x000fe40000000000 */
[----:B-1----:R0:W5:Y:S01]  /*2200*/  @!P4 LDG.E R13, desc[UR6][R8.64+0x80] ;  /* 0x00008006080dc981 */ /* 0x002162000c1e1900 */
[----:B------:R-:W-:Y:S01]  /*2210*/  ISETP.GE.AND P4, PT, R45, R54, PT ;  /* 0x000000362d00720c */ /* 0x000fe20003f86270 */
[----:B------:R-:W-:-:S02]  /*2220*/  VIADD R45, R57, 0x120 ;  /* 0x00000120392d7836 */ /* 0x000fc40000000000 */
[----:B------:R0:W5:Y:S01]  /*2230*/  @!P3 LDG.E R15, desc[UR6][R8.64+0x100] ;  /* 0x00010006080fb981 */ /* 0x000162000c1e1900 */
[-C--:B------:R-:W-:Y:S01]  /*2240*/  ISETP.GE.AND P3, PT, R3, R54.reuse, PT ;  /* 0x000000360300720c */ /* 0x080fe20003f66270 */
[----:B------:R-:W-:Y:S02]  /*2250*/  VIADD R3, R57, 0x140 ;  /* 0x0000014039037836 */ /* 0x000fe40000000000 */
[----:B------:R0:W5:Y:S01]  /*2260*/  @!P2 LDG.E R17, desc[UR6][R8.64+0x180] ;  /* 0x000180060811a981 */ /* 0x000162000c1e1900 */
[-C--:B------:R-:W-:Y:S01]  /*2270*/  ISETP.GE.AND P2, PT, R45, R54.reuse, PT ;  /* 0x000000362d00720c */ /* 0x080fe20003f46270 */
[----:B------:R-:W-:Y:S02]  /*2280*/  VIADD R45, R57, 0x160 ;  /* 0x00000160392d7836 */ /* 0x000fe40000000000 */
[----:B------:R0:W5:Y:S01]  /*2290*/  @!P1 LDG.E R19, desc[UR6][R8.64+0x200] ;  /* 0x0002000608139981 */ /* 0x000162000c1e1900 */
        /* <DEDUP_REMOVED lines=15> */
[----:B------:R-:W-:-:S03]  /*2390*/  ISETP.GE.AND P2, PT, R45, R54, PT ;  /* 0x000000362d00720c */ /* 0x000fc60003f46270 */
[----:B------:R0:W5:Y:S01]  /*23a0*/  @!P1 LDG.E R31, desc[UR6][R8.64+0x500] ;  /* 0x00050006081f9981 */ /* 0x000162000c1e1900 */
[----:B------:R-:W-:-:S03]  /*23b0*/  ISETP.GE.AND P1, PT, R3, R54, PT ;  /* 0x000000360300720c */ /* 0x000fc60003f26270 */
[----:B------:R0:W5:Y:S04]  /*23c0*/  @!P6 LDG.E R33, desc[UR6][R8.64+0x580] ;  /* 0x000580060821e981 */ /* 0x000168000c1e1900 */
[----:B------:R0:W5:Y:S04]  /*23d0*/  @!P5 LDG.E R35, desc[UR6][R8.64+0x600] ;  /* 0x000600060823d981 */ /* 0x000168000c1e1900 */
[----:B------:R0:W5:Y:S04]  /*23e0*/  @!P4 LDG.E R37, desc[UR6][R8.64+0x680] ;  /* 0x000680060825c981 */ /* 0x000168000c1e1900 */
[----:B------:R0:W5:Y:S04]  /*23f0*/  @!P3 LDG.E R39, desc[UR6][R8.64+0x700] ;  /* 0x000700060827b981 */ /* 0x000168000c1e1900 */
[----:B------:R0:W5:Y:S04]  /*2400*/  @!P2 LDG.E R41, desc[UR6][R8.64+0x780] ;  /* 0x000780060829a981 */ /* 0x000168000c1e1900 */
[----:B------:R0:W5:Y:S02]  /*2410*/  @!P1 LDG.E R43, desc[UR6][R8.64+0x800] ;  /* 0x00080006082b9981 */ /* 0x000164000c1e1900 */
.L_x_27:
[----:B------:R-:W-:Y:S05]  /*2420*/  @P0 BRA `(.L_x_28) ;  /* 0x0000000000540947 */ /* 0x000fea0003800000 */
[----:B------:R-:W1:Y:S02]  /*2430*/  LDCU.64 UR4, c[0x0][0x3b0] ;  /* 0x00007600ff0477ac */ /* 0x000e640008000a00 */
[----:B-1----:R-:W-:-:S04]  /*2440*/  LEA R2, P0, R0, UR4, 0x2 ;  /* 0x0000000400027c11 */ /* 0x002fc8000f8010ff */
[----:B------:R-:W-:-:S05]  /*2450*/  LEA.HI.X R3, R0, UR5, R7, 0x2, P0 ;  /* 0x0000000500037c11 */ /* 0x000fca00080f1407 */
[----:B-----5:R-:W-:Y:S04]  /*2460*/  STG.E desc[UR6][R2.64], R11 ;  /* 0x0000000b02007986 */ /* 0x020fe8000c101906 */
[----:B------:R-:W-:Y:S04]  /*2470*/  STG.E desc[UR6][R2.64+0x80], R13 ;  /* 0x0000800d02007986 */ /* 0x000fe8000c101906 */
        /* <DEDUP_REMOVED lines=14> */
[----:B------:R-:W-:Y:S01]  /*2560*/  STG.E desc[UR6][R2.64+0x800], R43 ;  /* 0x0008002b02007986 */ /* 0x000fe2000c101906 */
[----:B------:R-:W-:Y:S05]  /*2570*/  EXIT ;  /* 0x000000000000794d */ /* 0x000fea0003800000 */
.L_x_28:
[----:B------:R-:W1:Y:S01]  /*2580*/  LDCU.64 UR4, c[0x0][0x3b0] ;  /* 0x00007600ff0477ac */ /* 0x000e620008000a00 */
[----:B------:R-:W-:Y:S02]  /*2590*/  IMAD R42, R42, -0x1980, R5 ;  /* 0xffffe6802a2a7824 */ /* 0x000fe400078e0205 */
[C---:B------:R-:W-:Y:S02]  /*25a0*/  VIADD R5, R57.reuse, 0x40 ;  /* 0x0000004039057836 */ /* 0x040fe40000000000 */
[C---:B------:R-:W-:Y:S01]  /*25b0*/  VIADD R3, R57.reuse, 0x20 ;  /* 0x0000002039037836 */ /* 0x040fe20000000000 */
[CC--:B------:R-:W-:Y:S01]  /*25c0*/  ISETP.GE.AND P3, PT, R57.reuse, R42.reuse, PT ;  /* 0x0000002a3900720c */ /* 0x0c0fe20003f66270 */
[----:B0--3--:R-:W-:Y:S01]  /*25d0*/  VIADD R9, R57, 0x60 ;  /* 0x0000006039097836 */ /* 0x009fe20000000000 */
[-C--:B------:R-:W-:Y:S01]  /*25e0*/  ISETP.GE.AND P1, PT, R5, R42.reuse, PT ;  /* 0x0000002a0500720c */ /* 0x080fe20003f26270 */
[----:B------:R-:W-:Y:S01]  /*25f0*/  VIADD R5, R57, 0x80 ;  /* 0x0000008039057836 */ /* 0x000fe20000000000 */
[-C--:B------:R-:W-:Y:S01]  /*2600*/  ISETP.GE.AND P2, PT, R3, R42.reuse, PT ;  /* 0x0000002a0300720c */ /* 0x080fe20003f46270 */
[----:B------:R-:W-:Y:S01]  /*2610*/  VIADD R45, R57, 0xc0 ;  /* 0x000000c0392d7836 */ /* 0x000fe20000000000 */
[-C--:B------:R-:W-:Y:S01]  /*2620*/  ISETP.GE.AND P0, PT, R9, R42.reuse, PT ;  /* 0x0000002a0900720c */ /* 0x080fe20003f06270 */
[----:B------:R-:W-:Y:S01]  /*2630*/  VIADD R9, R57, 0xa0 ;  /* 0x000000a039097836 */ /* 0x000fe20000000000 */
[----:B------:R-:W-:Y:S01]  /*2640*/  ISETP.GE.AND P6, PT, R5, R42, PT ;  /* 0x0000002a0500720c */ /* 0x000fe20003fc6270 */
[----:B------:R-:W-:Y:S01]  /*2650*/  VIADD R5, R57, 0xe0 ;  /* 0x000000e039057836 */ /* 0x000fe20000000000 */
[----:B-1----:R-:W-:-:S02]  /*2660*/  LEA R2, P4, R0, UR4, 0x2 ;  /* 0x0000000400027c11 */ /* 0x002fc4000f8810ff */
[-C--:B------:R-:W-:Y:S02]  /*2670*/  ISETP.GE.AND P5, PT, R9, R42.reuse, PT ;  /* 0x0000002a0900720c */ /* 0x080fe40003fa6270 */
[----:B------:R-:W-:Y:S01]  /*2680*/  LEA.HI.X R3, R0, UR5, R7, 0x2, P4 ;  /* 0x0000000500037c11 */ /* 0x000fe2000a0f1407 */
[----:B------:R-:W-:Y:S01]  /*2690*/  VIADD R7, R57, 0x100 ;  /* 0x0000010039077836 */ /* 0x000fe20000000000 */
[----:B------:R-:W-:-:S03]  /*26a0*/  ISETP.GE.AND P4, PT, R45, R42, PT ;  /* 0x0000002a2d00720c */ /* 0x000fc60003f86270 */
[----:B-----5:R0:W-:Y:S01]  /*26b0*/  @!P3 STG.E desc[UR6][R2.64], R11 ;  /* 0x0000000b0200b986 */ /* 0x0201e2000c101906 */
        /* <DEDUP_REMOVED lines=19> */
[C---:B------:R-:W-:Y:S02]  /*27f0*/  VIADD R5, R57.reuse, 0x1e0 ;  /* 0x000001e039057836 */ /* 0x040fe40000000000 */
[----:B------:R-:W-:Y:S01]  /*2800*/  VIADD R57, R57, 0x200 ;  /* 0x0000020039397836 */ /* 0x000fe20000000000 */
[----:B------:R0:W-:Y:S01]  /*2810*/  @!P3 STG.E desc[UR6][R2.64+0x380], R25 ;  /* 0x000380190200b986 */ /* 0x0001e2000c101906 */
[----:B------:R-:W-:-:S03]  /*2820*/  ISETP.GE.AND P3, PT, R7, R42, PT ;  /* 0x0000002a0700720c */ /* 0x000fc60003f66270 */
        /* <DEDUP_REMOVED lines=9> */
[----:B------:R0:W-:Y:S01]  /*28c0*/  @!P2 STG.E desc[UR6][R2.64+0x780], R41 ;  /* 0x000780290200a986 */ /* 0x0001e2000c101906 */
[----:B------:R-:W-:Y:S05]  /*28d0*/  @P1 EXIT ;  /* 0x000000000000194d */ /* 0x000fea0003800000 */
[----:B------:R-:W-:Y:S01]  /*28e0*/  STG.E desc[UR6][R2.64+0x800], R43 ;  /* 0x0008002b02007986 */ /* 0x000fe2000c101906 */
[----:B------:R-:W-:Y:S05]  /*28f0*/  EXIT ;  /* 0x000000000000794d */ /* 0x000fea0003800000 */
.L_x_14:
[----:B------:R-:W-:Y:S01]  /*2900*/  IMAD.MOV.U32 R2, RZ, RZ, RZ ;  /* 0x000000ffff027224 */ /* 0x000fe200078e00ff */
[C---:B------:R-:W-:Y:S01]  /*2910*/  ISETP.GT.U32.AND P0, PT, R3.reuse, 0x1f, PT ;  /* 0x0000001f0300780c */ /* 0x040fe20003f04070 */
[----:B------:R-:W-:Y:S05]  /*2920*/  WARPSYNC.ALL ;  /* 0x0000000000007948 */ /* 0x000fea0003800000 */
[----:B------:R-:W-:-:S04]  /*2930*/  IMAD.HI.U32 R14, R3, 0x15555556, R2 ;  /* 0x15555556030e7827 */ /* 0x000fc800078e0002 */
[----:B------:R-:W-:-:S05]  /*2940*/  IMAD R15, R14, 0x4, R7 ;  /* 0x000000040e0f7824 */ /* 0x000fca00078e0207 */
[----:B------:R0:W-:Y:S01]  /*2950*/  STS [R15+0x3410], R0 ;  /* 0x003410000f007388 */ /* 0x0001e20000000800 */
[----:B------:R-:W-:Y:S06]  /*2960*/  BAR.SYNC.DEFER_BLOCKING 0x0 ;  /* 0x0000000000007b1d */ /* 0x000fec0000010000 */
[----:B------:R-:W-:Y:S05]  /*2970*/  @P0 BRA `(.L_x_29) ;  /* 0x0000000000dc0947 */ /* 0x000fea0003800000 */
[----:B------:R-:W-:Y:S01]  /*2980*/  IMAD R14, R3, 0x34, R7 ;  /* 0x00000034030e7824 */ /* 0x000fe200078e0207 */
[----:B------:R-:W-:-:S04]  /*2990*/  UMOV UR8, 0xffffffff ;  /* 0xffffffff00087882 */ /* 0x000fc80000000000 */
[----:B------:R-:W-:Y:S04]  /*29a0*/  LDS R28, [R14+0x3410] ;  /* 0x003410000e1c7984 */ /* 0x000fe80000000800 */
[----:B------:R-:W-:Y:S04]  /*29b0*/  LDS R29, [R14+0x3414] ;  /* 0x003414000e1d7984 */ /* 0x000fe80000000800 */
[----:B------:R-:W1:Y:S04]  /*29c0*/  LDS R30, [R14+0x3418] ;  /* 0x003418000e1e7984 */ /* 0x000e680000000800 */
[----:B------:R-:W-:Y:S04]  /*29d0*/  LDS R31, [R14+0x341c] ;  /* 0x00341c000e1f7984 */ /* 0x000fe80000000800 */
[----:B------:R-:W2:Y:S04]  /*29e0*/  LDS R32, [R14+0x3420] ;  /* 0x003420000e207984 */ /* 0x000ea80000000800 */
[----:B------:R-:W-:Y:S04]  /*29f0*/  LDS R33, [R14+0x3424] ;  /* 0x003424000e217984 */ /* 0x000fe80000000800 */
[----:B------:R-:W3:Y:S04]  /*2a00*/  LDS R34, [R14+0x3428] ;  /* 0x003428000e227984 */ /* 0x000ee80000000800 */
[----:B------:R-:W-:Y:S04]  /*2a10*/  LDS R35, [R14+0x342c] ;  /* 0x00342c000e237984 */ /* 0x000fe80000000800 */
[----:B------:R-:W4:Y:S04]  /*2a20*/  LDS R36, [R14+0x3430] ;  /* 0x003430000e247984 */ /* 0x000f280000000800 */
[----:B------:R-:W-:Y:S04]  /*2a30*/  LDS R37, [R14+0x3434] ;  /* 0x003434000e257984 */ /* 0x000fe80000000800 */
[----:B------:R-:W5:Y:S04]  /*2a40*/  LDS R38, [R14+0x3438] ;  /* 0x003438000e267984 */ /* 0x000f680000000800 */
[----:B------:R-:W0:Y:S01]  /*2a50*/  LDS R39, [R14+0x343c] ;  /* 0x00343c000e277984 */ /* 0x000e220000000800 */
[----:B-1----:R-:W-:-:S04]  /*2a60*/  IADD3 R40, PT, PT, R30, R29, R28 ;  /* 0x0000001d1e287210 */ /* 0x002fc80007ffe01c */
[----:B--2---:R-:W-:-:S04]  /*2a70*/  IADD3 R40, PT, PT, R32, R40, R31 ;  /* 0x0000002820287210 */ /* 0x004fc80007ffe01f */
[----:B---3--:R-:W-:-:S04]  /*2a80*/  IADD3 R40, PT, PT, R34, R40, R33 ;  /* 0x0000002822287210 */ /* 0x008fc80007ffe021 */
[----:B----4-:R-:W-:-:S04]  /*2a90*/  IADD3 R40, PT, PT, R36, R40, R35 ;  /* 0x0000002824287210 */ /* 0x010fc80007ffe023 */
[----:B-----5:R-:W-:-:S05]  /*2aa0*/  IADD3 R40, PT, PT, R38, R40, R37 ;  /* 0x0000002826287210 */ /* 0x020fca0007ffe025 */
[----:B0-----:R-:W-:Y:S01]  /*2ab0*/  IMAD.IADD R39, R39, 0x1, R40 ;  /* 0x0000000127277824 */ /* 0x001fe200078e0228 */
[----:B------:R-:W-:Y:S06]  /*2ac0*/  BRA.DIV UR8, `(.L_x_30) ;  /* 0x0000007a08547947 */ /* 0x000fec000b800000 */
[----:B------:R-:W0:Y:S02]  /*2ad0*/  SHFL.UP P0, R40, R39, 0x1, RZ ;  /* 0x0420000027287989 */ /* 0x000e2400000000ff */
[----:B0-----:R-:W-:-:S05]  /*2ae0*/  @P0 IMAD.IADD R40, R39, 0x1, R40 ;  /* 0x0000000127280824 */ /* 0x001fca00078e0228 */
[----:B------:R-:W0:Y:S02]  /*2af0*/  SHFL.UP P0, R43, R40, 0x2, RZ ;  /* 0x04400000282b7989 */ /* 0x000e2400000000ff */
[----:B0-----:R-:W-:-:S05]  /*2b00*/  @P0 IMAD.IADD R43, R40, 0x1, R43 ;  /* 0x00000001282b0824 */ /* 0x001fca00078e022b */
[----:B------:R-:W0:Y:S02]  /*2b10*/  SHFL.UP P0, R44, R43, 0x4, RZ ;  /* 0x048000002b2c7989 */ /* 0x000e2400000000ff */
[----:B0-----:R-:W-:-:S05]  /*2b20*/  @P0 IMAD.IADD R44, R43, 0x1, R44 ;  /* 0x000000012b2c0824 */ /* 0x001fca00078e022c */
[----:B------:R-:W0:Y:S02]  /*2b30*/  SHFL.UP P0, R45, R44, 0x8, RZ ;  /* 0x050000002c2d7989 */ /* 0x000e2400000000ff */
[----:B0-----:R-:W-:-:S05]  /*2b40*/  @P0 IMAD.IADD R45, R44, 0x1, R45 ;  /* 0x000000012c2d0824 */ /* 0x001fca00078e022d */
[----:B------:R0:W1:Y:S02]  /*2b50*/  SHFL.UP P0, R46, R45, 0x10, RZ ;  /* 0x060000002d2e7989 */ /* 0x00006400000000ff */
.L_x_120:
[----:B-1----:R-:W-:-:S04]  /*2b60*/  @P0 IMAD.IADD R46, R45, 0x1, R46 ;  /* 0x000000012d2e0824 */ /* 0x002fc800078e022e */
[----:B------:R-:W-:-:S04]  /*2b70*/  IMAD.IADD R39, R46, 0x1, -R39 ;  /* 0x000000012e277824 */ /* 0x000fc800078e0a27 */
[----:B------:R-:W-:Y:S01]  /*2b80*/  IMAD.IADD R28, R28, 0x1, R39 ;  /* 0x000000011c1c7824 */ /* 0x000fe200078e0227 */
[----:B------:R1:W-:Y:S03]  /*2b90*/  STS [R14+0x3410], R39 ;  /* 0x003410270e007388 */ /* 0x0003e60000000800 */
        /* <DEDUP_REMOVED lines=19> */
[----:B------:R1:W-:Y:S04]  /*2cd0*/  STS [R14+0x3438], R37 ;  /* 0x003438250e007388 */ /* 0x0003e80000000800 */
[----:B------:R1:W-:Y:S02]  /*2ce0*/  STS [R14+0x343c], R43 ;  /* 0x00343c2b0e007388 */ /* 0x0003e40000000800 */
.L_x_29:
[----:B------:R-:W-:Y:S05]  /*2cf0*/  WARPSYNC.ALL ;  /* 0x0000000000007948 */ /* 0x000fea0003800000 */
[----:B------:R-:W-:Y:S01]  /*2d00*/  BAR.SYNC.DEFER_BLOCKING 0x0 ;  /* 0x0000000000007b1d */ /* 0x000fe20000010000 */
[----:B------:R-:W-:Y:S02]  /*2d10*/  ISETP.NE.AND P0, PT, R50, RZ, PT ;  /* 0x000000ff3200720c */ /* 0x000fe40003f05270 */
[----:B-1----:R-:W-:-:S03]  /*2d20*/  SHF.R.U32.HI R28, RZ, UR5, R27 ;  /* 0x00000005ff1c7c19 */ /* 0x002fc6000801161b */
[----:B------:R-:W-:Y:S01]  /*2d30*/  BSSY.RECONVERGENT B0, `(.L_x_31) ;  /* 0x0000028000007945 */ /* 0x000fe20003800200 */
[----:B------:R-:W-:Y:S01]  /*2d40*/  LOP3.LUT R28, R28, UR4, RZ, 0x30, !PT ;  /* 0x000000041c1c7c12 */ /* 0x000fe2000f8e30ff */
[----:B0-----:R-:W0:Y:S06]  /*2d50*/  LDS R15, [R15+0x3410] ;  /* 0x003410000f0f7984 */ /* 0x001e2c0000000800 */
[----:B------:R-:W-:Y:S05]  /*2d60*/  @P0 BRA `(.L_x_32) ;  /* 0x0000000000900947 */ /* 0x000fea0003800000 */
[----:B------:R-:W0:Y:S04]  /*2d70*/  LDS R14, [R51] ;  /* 0x00000000330e7984 */ /* 0x000e280000000800 */
[----:B------:R-:W1:Y:S04]  /*2d80*/  LDS R30, [R51+0x400] ;  /* 0x00040000331e7984 */ /* 0x000e680000000800 */
[----:B------:R-:W2:Y:S04]  /*2d90*/  LDS R32, [R51+0x800] ;  /* 0x0008000033207984 */ /* 0x000ea80000000800 */
[----:B------:R-:W3:Y:S04]  /*2da0*/  LDS R34, [R51+0xc00] ;  /* 0x000c000033227984 */ /* 0x000ee80000000800 */
[----:B------:R-:W4:Y:S04]  /*2db0*/  LDS R36, [R51+0x1000] ;  /* 0x0010000033247984 */ /* 0x000f280000000800 */
[----:B------:R-:W5:Y:S04]  /*2dc0*/  LDS R38, [R51+0x1400] ;  /* 0x0014000033267984 */ /* 0x000f680000000800 */
[----:B------:R-:W5:Y:S04]  /*2dd0*/  LDS R40, [R51+0x1800] ;  /* 0x0018000033287984 */ /* 0x000f680000000800 */
[----:B------:R-:W5:Y:S04]  /*2de0*/  LDS R44, [R51+0x1c00] ;  /* 0x001c0000332c7984 */ /* 0x000f680000000800 */
[----:B------:R-:W5:Y:S04]  /*2df0*/  LDS R46, [R51+0x2000] ;  /* 0x00200000332e7984 */ /* 0x000f680000000800 */
[----:B------:R-:W5:Y:S04]  /*2e00*/  LDS R58, [R51+0x2400] ;  /* 0x00240000333a7984 */ /* 0x000f680000000800 */
[----:B------:R-:W5:Y:S01]  /*2e10*/  LDS R60, [R51+0x2800] ;  /* 0x00280000333c7984 */ /* 0x000f620000000800 */
[----:B0-----:R-:W-:-:S03]  /*2e20*/  IMAD.IADD R14, R15, 0x1, R14 ;  /* 0x000000010f0e7824 */ /* 0x001fc600078e020e */
[----:B------:R-:W0:Y:S01]  /*2e30*/  LDS R62, [R51+0x2c00] ;  /* 0x002c0000333e7984 */ /* 0x000e220000000800 */
[C---:B-1----:R-:W-:Y:S02]  /*2e40*/  IMAD.IADD R30, R15.reuse, 0x1, R30 ;  /* 0x000000010f1e7824 */ /* 0x042fe400078e021e */
[C---:B--2---:R-:W-:Y:S01]  /*2e50*/  IMAD.IADD R32, R15.reuse, 0x1, R32 ;  /* 0x000000010f207824 */ /* 0x044fe200078e0220 */
[----:B------:R1:W-:Y:S01]  /*2e60*/  STS [R51], R14 ;  /* 0x0000000e33007388 */ /* 0x0003e20000000800 */
[----:B---3--:R-:W-:-:S03]  /*2e70*/  IMAD.IADD R34, R15, 0x1, R34 ;  /* 0x000000010f227824 */ /* 0x008fc600078e0222 */
[----:B------:R1:W-:Y:S01]  /*2e80*/  STS [R51+0x400], R30 ;  /* 0x0004001e33007388 */ /* 0x0003e20000000800 */
[----:B----4-:R-:W-:-:S03]  /*2e90*/  IMAD.IADD R36, R15, 0x1, R36 ;  /* 0x000000010f247824 */ /* 0x010fc600078e0224 */
[----:B------:R1:W-:Y:S01]  /*2ea0*/  STS [R51+0x800], R32 ;  /* 0x0008002033007388 */ /* 0x0003e20000000800 */
[----:B-----5:R-:W-:-:S03]  /*2eb0*/  IMAD.IADD R38, R15, 0x1, R38 ;  /* 0x000000010f267824 */ /* 0x020fc600078e0226 */
[----:B------:R1:W-:Y:S01]  /*2ec0*/  STS [R51+0xc00], R34 ;  /* 0x000c002233007388 */ /* 0x0003e20000000800 */
[----:B------:R-:W-:-:S03]  /*2ed0*/  IMAD.IADD R40, R15, 0x1, R40 ;  /* 0x000000010f287824 */ /* 0x000fc600078e0228 */
        /* <DEDUP_REMOVED lines=9> */
[----:B0-----:R-:W-:-:S03]  /*2f70*/  IMAD.IADD R62, R15, 0x1, R62 ;  /* 0x000000010f3e7824 */ /* 0x001fc600078e023e */
[----:B------:R1:W-:Y:S04]  /*2f80*/  STS [R51+0x2400], R58 ;  /* 0x0024003a33007388 */ /* 0x0003e80000000800 */
[----:B------:R1:W-:Y:S04]  /*2f90*/  STS [R51+0x2800], R60 ;  /* 0x0028003c33007388 */ /* 0x0003e80000000800 */
[----:B------:R1:W-:Y:S02]  /*2fa0*/  STS [R51+0x2c00], R62 ;  /* 0x002c003e33007388 */ /* 0x0003e40000000800 */
.L_x_32:
[----:B------:R-:W-:Y:S05]  /*2fb0*/  BSYNC.RECONVERGENT B0 ;  /* 0x0000000000007941 */ /* 0x000fea0003800200 */
.L_x_31:
[----:B------:R-:W-:Y:S01]  /*2fc0*/  BAR.SYNC.DEFER_BLOCKING 0x0 ;  /* 0x0000000000007b1d */ /* 0x000fe20000010000 */
[----:B------:R-:W-:Y:S01]  /*2fd0*/  R2P PR, R28, 0x7f ;  /* 0x0000007f1c007804 */ /* 0x000fe20000000000 */
[----:B------:R-:W-:-:S04]  /*2fe0*/  IMAD.MOV.U32 R47, RZ, RZ, RZ ;  /* 0x000000ffff2f7224 */ /* 0x000fc800078e00ff */
[----:B------:R-:W-:Y:S08]  /*2ff0*/  BSSY.RECONVERGENT B0, `(.L_x_33) ;  /* 0x0000024000007945 */ /* 0x000ff00003800200 */
[----:B-1----:R-:W-:Y:S02]  /*3000*/  VOTE.ANY R14, PT, P0 ;  /* 0x00000000000e7806 */ /* 0x002fe400000e0100 */
[----:B------:R-:W-:-:S02]  /*3010*/  VOTE.ANY R29, PT, P1 ;  /* 0x00000000001d7806 */ /* 0x000fc400008e0100 */
[----:B------:R-:W-:Y:S02]  /*3020*/  @!P0 LOP3.LUT R14, RZ, R14, RZ, 0x33, !PT ;  /* 0x0000000eff0e8212 */ /* 0x000fe400078e33ff */
[----:B------:R-:W-:Y:S02]  /*3030*/  VOTE.ANY R31, PT, P2 ;  /* 0x00000000001f7806 */ /* 0x000fe400010e0100 */
[----:B------:R-:W-:Y:S02]  /*3040*/  @!P1 LOP3.LUT R29, RZ, R29, RZ, 0x33, !PT ;  /* 0x0000001dff1d9212 */ /* 0x000fe400078e33ff */
[----:B------:R-:W-:Y:S02]  /*3050*/  VOTE.ANY R33, PT, P3 ;  /* 0x0000000000217806 */ /* 0x000fe400018e0100 */
[----:B------:R-:W-:Y:S02]  /*3060*/  @!P2 LOP3.LUT R31, RZ, R31, RZ, 0x33, !PT ;  /* 0x0000001fff1fa212 */ /* 0x000fe400078e33ff */
[----:B------:R-:W-:-:S02]  /*3070*/  LOP3.LUT R14, R29, R14, RZ, 0xc0, !PT ;  /* 0x0000000e1d0e7212 */ /* 0x000fc400078ec0ff */
[----:B------:R-:W-:Y:S02]  /*3080*/  @!P3 LOP3.LUT R33, RZ, R33, RZ, 0x33, !PT ;  /* 0x00000021ff21b212 */ /* 0x000fe400078e33ff */
[----:B------:R-:W-:Y:S02]  /*3090*/  LOP3.LUT R14, R31, R14, RZ, 0xc0, !PT ;  /* 0x0000000e1f0e7212 */ /* 0x000fe400078ec0ff */
[----:B------:R-:W-:Y:S02]  /*30a0*/  VOTE.ANY R29, PT, P4 ;  /* 0x00000000001d7806 */ /* 0x000fe400020e0100 */
[----:B------:R-:W-:Y:S02]  /*30b0*/  LOP3.LUT R14, R33, R14, RZ, 0xc0, !PT ;  /* 0x0000000e210e7212 */ /* 0x000fe400078ec0ff */
[----:B------:R-:W-:Y:S02]  /*30c0*/  @!P4 LOP3.LUT R29, RZ, R29, RZ, 0x33, !PT ;  /* 0x0000001dff1dc212 */ /* 0x000fe400078e33ff */
[----:B------:R-:W-:-:S02]  /*30d0*/  VOTE.ANY R31, PT, P5 ;  /* 0x00000000001f7806 */ /* 0x000fc400028e0100 */
[----:B------:R-:W-:Y:S01]  /*30e0*/  LOP3.LUT R14, R29, R14, RZ, 0xc0, !PT ;  /* 0x0000000e1d0e7212 */ /* 0x000fe200078ec0ff */
[----:B------:R-:W-:Y:S01]  /*30f0*/  IMAD.SHL.U32 R29, R3, 0x20, RZ ;  /* 0x00000020031d7824 */ /* 0x000fe200078e00ff */
[----:B------:R-:W-:Y:S02]  /*3100*/  LOP3.LUT P0, RZ, R28, 0x80, RZ, 0xc0, !PT ;  /* 0x000000801cff7812 */ /* 0x000fe4000780c0ff */
[----:B------:R-:W-:Y:S02]  /*3110*/  @!P5 LOP3.LUT R31, RZ, R31, RZ, 0x33, !PT ;  /* 0x0000001fff1fd212 */ /* 0x000fe400078e33ff */
[----:B------:R-:W-:Y:S02]  /*3120*/  VOTE.ANY R30, PT, P6 ;  /* 0x00000000001e7806 */ /* 0x000fe400030e0100 */
[----:B------:R-:W-:Y:S02]  /*3130*/  LOP3.LUT R31, R31, R14, RZ, 0xc0, !PT ;  /* 0x0000000e1f1f7212 */ /* 0x000fe400078ec0ff */
[----:B------:R-:W1:Y:S01]  /*3140*/  S2R R14, SR_LEMASK ;  /* 0x00000000000e7919 */ /* 0x000e620000003a00 */
[----:B------:R-:W-:-:S04]  /*3150*/  @!P6 LOP3.LUT R30, RZ, R30, RZ, 0x33, !PT ;  /* 0x0000001eff1ee212 */ /* 0x000fc800078e33ff */
[----:B------:R-:W-:Y:S02]  /*3160*/  VOTE.ANY R32, PT, P0 ;  /* 0x0000000000207806 */ /* 0x000fe400000e0100 */
[----:B------:R-:W-:Y:S02]  /*3170*/  LOP3.LUT R31, R30, R31, RZ, 0xc0, !PT ;  /* 0x0000001f1e1f7212 */ /* 0x000fe400078ec0ff */
[----:B------:R-:W-:Y:S02]  /*3180*/  @!P0 LOP3.LUT R32, RZ, R32, RZ, 0x33, !PT ;  /* 0x00000020ff208212 */ /* 0x000fe400078e33ff */
[----:B------:R-:W-:Y:S02]  /*3190*/  LOP3.LUT R30, R29, 0x7c00, RZ, 0xc0, !PT ;  /* 0x00007c001d1e7812 */ /* 0x000fe400078ec0ff */
[----:B------:R-:W-:-:S03]  /*31a0*/  LOP3.LUT R31, R32, R31, RZ, 0xc0, !PT ;  /* 0x0000001f201f7212 */ /* 0x000fc600078ec0ff */
[----:B------:R-:W-:Y:S01]  /*31b0*/  IMAD.IADD R29, R7, 0x1, R30 ;  /* 0x00000001071d7824 */ /* 0x000fe200078e021e */
[----:B------:R-:W2:Y:S01]  /*31c0*/  FLO.U32 R32, R31 ;  /* 0x0000001f00207300 */ /* 0x000ea200000e0000 */
[----:B-1----:R-:W-:Y:S02]  /*31d0*/  LOP3.LUT R44, R14, R31, RZ, 0xc0, !PT ;  /* 0x0000001f0e2c7212 */ /* 0x002fe400078ec0ff */
[----:B--2---:R-:W-:-:S05]  /*31e0*/  ISETP.NE.AND P0, PT, R24, R32, PT ;  /* 0x000000201800720c */ /* 0x004fca0003f05270 */
[----:B------:R-:W1:Y:S08]  /*31f0*/  POPC R44, R44 ;  /* 0x0000002c002c7309 */ /* 0x000e700000000000 */
[----:B------:R-:W-:Y:S05]  /*3200*/  @P0 BRA `(.L_x_34) ;  /* 0x0000000000080947 */ /* 0x000fea0003800000 */
[----:B------:R-:W-:-:S06]  /*3210*/  IMAD R47, R28, 0x4, R29 ;  /* 0x000000041c2f7824 */ /* 0x000fcc00078e021d */
[----:B-1----:R2:W3:Y:S02]  /*3220*/  ATOMS.ADD R47, [R47], R44 ;  /* 0x0000002c2f2f738c */ /* 0x0024e40000000000 */
.L_x_34:
[----:B------:R-:W-:Y:S05]  /*3230*/  BSYNC.RECONVERGENT B0 ;  /* 0x0000000000007941 */ /* 0x000fea0003800200 */
.L_x_33:
[----:B------:R-:W-:Y:S01]  /*3240*/  R2P PR, R52, 0x7f ;  /* 0x0000007f34007804 */ /* 0x000fe20000000000 */
[----:B---3--:R3:W4:Y:S01]  /*3250*/  SHFL.IDX PT, R47, R47, R32, 0x1f ;  /* 0x00001f202f2f7589 */ /* 0x00872200000e0000 */
[----:B------:R-:W-:Y:S01]  /*3260*/  BSSY.RECONVERGENT B0, `(.L_x_35) ;  /* 0x0000021000007945 */ /* 0x000fe20003800200 */
[----:B------:R-:W-:-:S10]  /*3270*/  IMAD.MOV.U32 R49, RZ, RZ, RZ ;  /* 0x000000ffff317224 */ /* 0x000fd400078e00ff */
[----:B------:R-:W-:Y:S02]  /*3280*/  VOTE.ANY R28, PT, P0 ;  /* 0x00000000001c7806 */ /* 0x000fe400000e0100 */
[----:B------:R-:W-:Y:S02]  /*3290*/  VOTE.ANY R31, PT, P1 ;  /* 0x00000000001f7806 */ /* 0x000fe400008e0100 */
[----:B------:R-:W-:Y:S02]  /*32a0*/  @!P0 LOP3.LUT R28, RZ, R28, RZ, 0x33, !PT ;  /* 0x0000001cff1c8212 */ /* 0x000fe400078e33ff */
[----:B------:R-:W-:Y:S02]  /*32b0*/  VOTE.ANY R33, PT, P2 ;  /* 0x0000000000217806 */ /* 0x000fe400010e0100 */
[----:B------:R-:W-:Y:S02]  /*32c0*/  @!P1 LOP3.LUT R31, RZ, R31, RZ, 0x33, !PT ;  /* 0x0000001fff1f9212 */ /* 0x000fe400078e33ff */
[----:B------:R-:W-:-:S02]  /*32d0*/  @!P2 LOP3.LUT R33, RZ, R33, RZ, 0x33, !PT ;  /* 0x00000021ff21a212 */ /* 0x000fc400078e33ff */
[----:B------:R-:W-:Y:S02]  /*32e0*/  LOP3.LUT R28, R31, R28, RZ, 0xc0, !PT ;  /* 0x0000001c1f1c7212 */ /* 0x000fe400078ec0ff */
[----:B------:R-:W-:Y:S02]  /*32f0*/  VOTE.ANY R31, PT, P3 ;  /* 0x00000000001f7806 */ /* 0x000fe400018e0100 */
[----:B------:R-:W-:Y:S02]  /*3300*/  LOP3.LUT R28, R33, R28, RZ, 0xc0, !PT ;  /* 0x0000001c211c7212 */ /* 0x000fe400078ec0ff */
[----:B------:R-:W-:Y:S02]  /*3310*/  LOP3.LUT P0, RZ, R52, 0x80, RZ, 0xc0, !PT ;  /* 0x0000008034ff7812 */ /* 0x000fe4000780c0ff */
[----:B------:R-:W-:Y:S02]  /*3320*/  VOTE.ANY R33, PT, P4 ;  /* 0x0000000000217806 */ /* 0x000fe400020e0100 */
[----:B------:R-:W-:-:S02]  /*3330*/  @!P3 LOP3.LUT R31, RZ, R31, RZ, 0x33, !PT ;  /* 0x0000001fff1fb212 */ /* 0x000fc400078e33ff */
[----:B------:R-:W-:Y:S02]  /*3340*/  @!P4 LOP3.LUT R33, RZ, R33, RZ, 0x33, !PT ;  /* 0x00000021ff21c212 */ /* 0x000fe400078e33ff */
[----:B------:R-:W-:Y:S02]  /*3350*/  LOP3.LUT R28, R31, R28, RZ, 0xc0, !PT ;  /* 0x0000001c1f1c7212 */ /* 0x000fe400078ec0ff */
[----:B------:R-:W-:Y:S02]  /*3360*/  VOTE.ANY R31, PT, P5 ;  /* 0x00000000001f7806 */ /* 0x000fe400028e0100 */
[----:B------:R-:W-:Y:S02]  /*3370*/  LOP3.LUT R28, R33, R28, RZ, 0xc0, !PT ;  /* 0x0000001c211c7212 */ /* 0x000fe400078ec0ff */
[----:B------:R-:W-:Y:S02]  /*3380*/  VOTE.ANY R33, PT, P6 ;  /* 0x0000000000217806 */ /* 0x000fe400030e0100 */
[----:B------:R-:W-:-:S02]  /*3390*/  @!P5 LOP3.LUT R31, RZ, R31, RZ, 0x33, !PT ;  /* 0x0000001fff1fd212 */ /* 0x000fc400078e33ff */
[----:B------:R-:W-:Y:S02]  /*33a0*/  VOTE.ANY R35, PT, P0 ;  /* 0x0000000000237806 */ /* 0x000fe400000e0100 */
[----:B------:R-:W-:Y:S02]  /*33b0*/  @!P6 LOP3.LUT R33, RZ, R33, RZ, 0x33, !PT ;  /* 0x00000021ff21e212 */ /* 0x000fe400078e33ff */
[----:B------:R-:W-:Y:S02]  /*33c0*/  LOP3.LUT R28, R31, R28, RZ, 0xc0, !PT ;  /* 0x0000001c1f1c7212 */ /* 0x000fe400078ec0ff */
[----:B------:R-:W-:Y:S02]  /*33d0*/  @!P0 LOP3.LUT R35, RZ, R35, RZ, 0x33, !PT ;  /* 0x00000023ff238212 */ /* 0x000fe400078e33ff */
[----:B------:R-:W-:-:S04]  /*33e0*/  LOP3.LUT R28, R33, R28, RZ, 0xc0, !PT ;  /* 0x0000001c211c7212 */ /* 0x000fc800078ec0ff */
[----:B------:R-:W-:-:S04]  /*33f0*/  LOP3.LUT R35, R35, R28, RZ, 0xc0, !PT ;  /* 0x0000001c23237212 */ /* 0x000fc800078ec0ff */
[----:B------:R-:W5:Y:S01]  /*3400*/  FLO.U32 R30, R35 ;  /* 0x00000023001e7300 */ /* 0x000f6200000e0000 */
[----:B------:R-:W-:-:S07]  /*3410*/  LOP3.LUT R46, R14, R35, RZ, 0xc0, !PT ;  /* 0x000000230e2e7212 */ /* 0x000fce00078ec0ff */
[----:B------:R-:W0:Y:S01]  /*3420*/  POPC R46, R46 ;  /* 0x0000002e002e7309 */ /* 0x000e220000000000 */
[----:B-----5:R-:W-:-:S13]  /*3430*/  ISETP.NE.AND P0, PT, R24, R30, PT ;  /* 0x0000001e1800720c */ /* 0x020fda0003f05270 */
[----:B0--34-:R-:W-:Y:S05]  /*3440*/  @P0 BRA `(.L_x_36) ;  /* 0x0000000000080947 */ /* 0x019fea0003800000 */
[----:B------:R-:W-:-:S06]  /*3450*/  IMAD R49, R52, 0x4, R29 ;  /* 0x0000000434317824 */ /* 0x000fcc00078e021d */
[----:B------:R0:W3:Y:S02]  /*3460*/  ATOMS.ADD R49, [R49], R46 ;  /* 0x0000002e3131738c */ /* 0x0000e40000000000 */
.L_x_36:
[----:B------:R-:W-:Y:S05]  /*3470*/  BSYNC.RECONVERGENT B0 ;  /* 0x0000000000007941 */ /* 0x000fea0003800200 */
.L_x_35:
        /* <DEDUP_REMOVED lines=35> */
.L_x_38:
[----:B------:R-:W-:Y:S05]  /*36b0*/  BSYNC.RECONVERGENT B0 ;  /* 0x0000000000007941 */ /* 0x000fea0003800200 */
.L_x_37:
        /* <DEDUP_REMOVED lines=27> */
[----:B------:R-:W-:Y:S02]  /*3870*/  LOP3.LUT R35, R35, R28, RZ, 0xc0, !PT ;  /* 0x0000001c23237212 */ /* 0x000fe400078ec0ff */
[----:B------:R-:W-:Y:S02]  /*3880*/  SHF.R.U32.HI R28, RZ, UR5, R23 ;  /* 0x00000005ff1c7c19 */ /* 0x000fe40008011617 */
[----:B------:R-:W5:Y:S01]  /*3890*/  FLO.U32 R39, R35 ;  /* 0x0000002300277300 */ /* 0x000f6200000e0000 */
[----:B------:R-:W-:Y:S02]  /*38a0*/  LOP3.LUT R53, R14, R35, RZ, 0xc0, !PT ;  /* 0x000000230e357212 */ /* 0x000fe400078ec0ff */
[----:B------:R-:W-:-:S05]  /*38b0*/  LOP3.LUT R30, R28, UR4, RZ, 0x30, !PT ;  /* 0x000000041c1e7c12 */ /* 0x000fca000f8e30ff */
[----:B------:R-:W0:Y:S01]  /*38c0*/  POPC R53, R53 ;  /* 0x0000003500357309 */ /* 0x000e220000000000 */
[----:B-----5:R-:W-:-:S13]  /*38d0*/  ISETP.NE.AND P0, PT, R24, R39, PT ;  /* 0x000000271800720c */ /* 0x020fda0003f05270 */
[----:B0--34-:R-:W-:Y:S05]  /*38e0*/  @P0 BRA `(.L_x_40) ;  /* 0x0000000000080947 */ /* 0x019fea0003800000 */
[----:B------:R-:W-:-:S05]  /*38f0*/  IMAD R48, R48, 0x4, R29 ;  /* 0x0000000430307824 */ /* 0x000fca00078e021d */
[----:B------:R0:W3:Y:S02]  /*3900*/  ATOMS.ADD R56, [R48], R53 ;  /* 0x000000353038738c */ /* 0x0000e40000000000 */
.L_x_40:
[----:B------:R-:W-:Y:S05]  /*3910*/  BSYNC.RECONVERGENT B0 ;  /* 0x0000000000007941 */ /* 0x000fea0003800200 */
.L_x_39:
        /* <DEDUP_REMOVED lines=30> */
[----:B0-----:R-:W-:Y:S02]  /*3b00*/  LOP3.LUT R48, R14, R35, RZ, 0xc0, !PT ;  /* 0x000000230e307212 */ /* 0x001fe400078ec0ff */
[----:B------:R-:W-:-:S05]  /*3b10*/  LOP3.LUT R34, R28, UR4, RZ, 0x30, !PT ;  /* 0x000000041c227c12 */ /* 0x000fca000f8e30ff */
[----:B------:R-:W0:Y:S01]  /*3b20*/  POPC R48, R48 ;  /* 0x0000003000307309 */ /* 0x000e220000000000 */
[----:B-----5:R-:W-:-:S13]  /*3b30*/  ISETP.NE.AND P0, PT, R24, R32, PT ;  /* 0x000000201800720c */ /* 0x020fda0003f05270 */
[----:B0--34-:R-:W-:Y:S05]  /*3b40*/  @P0 BRA `(.L_x_42) ;  /* 0x0000000000080947 */ /* 0x019fea0003800000 */
[----:B------:R-:W-:-:S06]  /*3b50*/  IMAD R45, R30, 0x4, R29 ;  /* 0x000000041e2d7824 */ /* 0x000fcc00078e021d */
[----:B------:R0:W3:Y:S02]  /*3b60*/  ATOMS.ADD R45, [R45], R48 ;  /* 0x000000302d2d738c */ /* 0x0000e40000000000 */
.L_x_42:
[----:B------:R-:W-:Y:S05]  /*3b70*/  BSYNC.RECONVERGENT B0 ;  /* 0x0000000000007941 */ /* 0x000fea0003800200 */
.L_x_41:
        /* <DEDUP_REMOVED lines=35> */
[----:B------:R-:W-:-:S06]  /*3db0*/  IMAD R36, R34, 0x4, R29 ;  /* 0x0000000422247824 */ /* 0x000fcc00078e021d */
[----:B------:R0:W3:Y:S02]  /*3dc0*/  ATOMS.ADD R36, [R36], R37 ;  /* 0x000000252424738c */ /* 0x0000e40000000000 */
.L_x_44:
[----:B------:R-:W-:Y:S05]  /*3dd0*/  BSYNC.RECONVERGENT B0 ;  /* 0x0000000000007941 */ /* 0x000fea0003800200 */
.L_x_43:
        /* <DEDUP_REMOVED lines=37> */
.L_x_46:
[----:B------:R-:W-:Y:S05]  /*4030*/  BSYNC.RECONVERGENT B0 ;  /* 0x0000000000007941 */ /* 0x000fea0003800200 */
.L_x_45:
        /* <DEDUP_REMOVED lines=37> */
.L_x_48:
[----:B------:R-:W-:Y:S05]  /*4290*/  BSYNC.RECONVERGENT B0 ;  /* 0x0000000000007941 */ /* 0x000fea0003800200 */
.L_x_47:
[----:B------:R-:W-:Y:S01]  /*42a0*/  R2P PR, R40, 0x7f ;  /* 0x0000007f28007804 */ /* 0x000fe20000000000 */
[----:B---3--:R3:W4:Y:S01]  /*42b0*/  SHFL.IDX PT, R32, R32, R55, 0x1f ;  /* 0x00001f3720207589 */ /* 0x00872200000e0000 */
[----:B------:R-:W-:Y:S01]  /*42c0*/  SHF.R.U32.HI R38, RZ, UR5, R12 ;  /* 0x00000005ff267c19 */ /* 0x000fe2000801160c */
[----:B------:R-:W-:Y:S01]  /*42d0*/  BSSY.RECONVERGENT B0, `(.L_x_49) ;  /* 0x0000022000007945 */ /* 0x000fe20003800200 */
[----:B------:R-:W-:Y:S02]  /*42e0*/  IMAD.MOV.U32 R30, RZ, RZ, RZ ;  /* 0x000000ffff1e7224 */ /* 0x000fe400078e00ff */
[----:B------:R-:W-:-:S07]  /*42f0*/  LOP3.LUT R38, R38, UR4, RZ, 0x30, !PT ;  /* 0x0000000426267c12 */ /* 0x000fce000f8e30ff */
        /* <DEDUP_REMOVED lines=31> */
.L_x_50:
[----:B------:R-:W-:Y:S05]  /*44f0*/  BSYNC.RECONVERGENT B0 ;  /* 0x0000000000007941 */ /* 0x000fea0003800200 */
.L_x_49:
        /* <DEDUP_REMOVED lines=9> */
[----:B------:R-:W-:Y:S02]  /*4590*/  @!P1 LOP3.LUT R39, RZ, R39, RZ, 0x33, !PT ;  /* 0x00000027ff279212 */ /* 0x000fe400078e33ff */
[----:B------:R-:W-:Y:S02]  /*45a0*/  VOTE.ANY R55, PT, P2 ;  /* 0x0000000000377806 */ /* 0x000fe400010e0100 */
[----:B------:R-:W-:-:S02]  /*45b0*/  LOP3.LUT R28, R39, R28, RZ, 0xc0, !PT ;  /* 0x0000001c271c7212 */ /* 0x000fc400078ec0ff */
[----:B------:R-:W-:Y:S02]  /*45c0*/  VOTE.ANY R39, PT, P3 ;  /* 0x0000000000277806 */ /* 0x000fe400018e0100 */
[----:B------:R-:W-:Y:S02]  /*45d0*/  @!P2 LOP3.LUT R55, RZ, R55, RZ, 0x33, !PT ;  /* 0x00000037ff37a212 */ /* 0x000fe400078e33ff */
[----:B------:R-:W-:Y:S02]  /*45e0*/  @!P3 LOP3.LUT R39, RZ, R39, RZ, 0x33, !PT ;  /* 0x00000027ff27b212 */ /* 0x000fe400078e33ff */
[----:B------:R-:W-:Y:S02]  /*45f0*/  LOP3.LUT R28, R55, R28, RZ, 0xc0, !PT ;  /* 0x0000001c371c7212 */ /* 0x000fe400078ec0ff */
[----:B------:R-:W-:Y:S02]  /*4600*/  LOP3.LUT P0, RZ, R38, 0x80, RZ, 0xc0, !PT ;  /* 0x0000008026ff7812 */ /* 0x000fe4000780c0ff */
[----:B------:R-:W-:-:S02]  /*4610*/  VOTE.ANY R55, PT, P4 ;  /* 0x0000000000377806 */ /* 0x000fc400020e0100 */
[----:B------:R-:W-:Y:S02]  /*4620*/  LOP3.LUT R28, R39, R28, RZ, 0xc0, !PT ;  /* 0x0000001c271c7212 */ /* 0x000fe400078ec0ff */
[----:B------:R-:W-:Y:S02]  /*4630*/  VOTE.ANY R39, PT, P5 ;  /* 0x0000000000277806 */ /* 0x000fe400028e0100 */
[----:B------:R-:W-:Y:S02]  /*4640*/  @!P4 LOP3.LUT R55, RZ, R55, RZ, 0x33, !PT ;  /* 0x00000037ff37c212 */ /* 0x000fe400078e33ff */
[----:B------:R-:W-:Y:S02]  /*4650*/  @!P5 LOP3.LUT R39, RZ, R39, RZ, 0x33, !PT ;  /* 0x00000027ff27d212 */ /* 0x000fe400078e33ff */
[----:B------:R-:W-:Y:S02]  /*4660*/  LOP3.LUT R28, R55, R28, RZ, 0xc0, !PT ;  /* 0x0000001c371c7212 */ /* 0x000fe400078ec0ff */
[----:B------:R-:W-:-:S02]  /*4670*/  VOTE.ANY R55, PT, P6 ;  /* 0x0000000000377806 */ /* 0x000fc400030e0100 */
[----:B------:R-:W-:Y:S02]  /*4680*/  LOP3.LUT R28, R39, R28, RZ, 0xc0, !PT ;  /* 0x0000001c271c7212 */ /* 0x000fe400078ec0ff */
[----:B------:R-:W-:Y:S02]  /*4690*/  VOTE.ANY R39, PT, P0 ;  /* 0x0000000000277806 */ /* 0x000fe400000e0100 */
[----:B------:R-:W-:Y:S02]  /*46a0*/  @!P6 LOP3.LUT R55, RZ, R55, RZ, 0x33, !PT ;  /* 0x00000037ff37e212 */ /* 0x000fe400078e33ff */
        /* <DEDUP_REMOVED lines=8> */
[----:B------:R-:W-:-:S05]  /*4730*/  IMAD R43, R38, 0x4, R29 ;  /* 0x00000004262b7824 */ /* 0x000fca00078e021d */
[----:B------:R0:W3:Y:S02]  /*4740*/  ATOMS.ADD R60, [R43], R28 ;  /* 0x0000001c2b3c738c */ /* 0x0000e40000000000 */
.L_x_52:
[----:B------:R-:W-:Y:S05]  /*4750*/  BSYNC.RECONVERGENT B0 ;  /* 0x0000000000007941 */ /* 0x000fea0003800200 */
.L_x_51:
[----:B------:R-:W-:Y:S01]  /*4760*/  R2P PR, R40, 0x7f ;  /* 0x0000007f28007804 */ /* 0x000fe20000000000 */
[----:B---3--:R3:W4:Y:S01]  /*4770*/  SHFL.IDX PT, R39, R60, R39, 0x1f ;  /* 0x00001f273c277589 */ /* 0x00872200000e0000 */
[----:B------:R-:W-:Y:S01]  /*4780*/  SHF.R.U32.HI R58, RZ, UR5, R16 ;  /* 0x00000005ff3a7c19 */ /* 0x000fe20008011610 */
[----:B------:R-:W-:Y:S01]  /*4790*/  BSSY.RECONVERGENT B0, `(.L_x_53) ;  /* 0x0000022000007945 */ /* 0x000fe20003800200 */
[----:B------:R-:W-:Y:S02]  /*47a0*/  IMAD.MOV.U32 R64, RZ, RZ, RZ ;  /* 0x000000ffff407224 */ /* 0x000fe400078e00ff */
[----:B------:R-:W-:-:S07]  /*47b0*/  LOP3.LUT R58, R58, UR4, RZ, 0x30, !PT ;  /* 0x000000043a3a7c12 */ /* 0x000fce000f8e30ff */
[----:B------:R-:W-:Y:S02]  /*47c0*/  VOTE.ANY R38, PT, P0 ;  /* 0x0000000000267806 */ /* 0x000fe400000e0100 */
[----:B0-----:R-:W-:Y:S02]  /*47d0*/  VOTE.ANY R43, PT, P1 ;  /* 0x00000000002b7806 */ /* 0x001fe400008e0100 */
[----:B------:R-:W-:Y:S02]  /*47e0*/  @!P0 LOP3.LUT R38, RZ, R38, RZ, 0x33, !PT ;  /* 0x00000026ff268212 */ /* 0x000fe400078e33ff */
[----:B------:R-:W-:Y:S02]  /*47f0*/  @!P1 LOP3.LUT R43, RZ, R43, RZ, 0x33, !PT ;  /* 0x0000002bff2b9212 */ /* 0x000fe400078e33ff */
[----:B------:R-:W-:Y:S02]  /*4800*/  LOP3.LUT P0, RZ, R40, 0x80, RZ, 0xc0, !PT ;  /* 0x0000008028ff7812 */ /* 0x000fe4000780c0ff */
[----:B------:R-:W-:-:S02]  /*4810*/  LOP3.LUT R38, R43, R38, RZ, 0xc0, !PT ;  /* 0x000000262b267212 */ /* 0x000fc400078ec0ff */
[----:B------:R-:W-:-:S04]  /*4820*/  VOTE.ANY R43, PT, P2 ;  /* 0x00000000002b7806 */ /* 0x000fc800010e0100 */
[----:B------:R-:W-:-:S04]  /*4830*/  @!P2 LOP3.LUT R43, RZ, R43, RZ, 0x33, !PT ;  /* 0x0000002bff2ba212 */ /* 0x000fc800078e33ff */
[----:B------:R-:W-:Y:S02]  /*4840*/  LOP3.LUT R38, R43, R38, RZ, 0xc0, !PT ;  /* 0x000000262b267212 */ /* 0x000fe400078ec0ff */
        /* <DEDUP_REMOVED lines=14> */
[----:B------:R-:W-:-:S04]  /*4930*/  LOP3.LUT R55, R43, R38, RZ, 0xc0, !PT ;  /* 0x000000262b377212 */ /* 0x000fc800078ec0ff */
[----:B------:R-:W0:Y:S01]  /*4940*/  FLO.U32 R43, R55 ;  /* 0x00000037002b7300 */ /* 0x000e2200000e0000 */
[----:B------:R-:W-:-:S07]  /*4950*/  LOP3.LUT R38, R14, R55, RZ, 0xc0, !PT ;  /* 0x000000370e267212 */ /* 0x000fce00078ec0ff */
[----:B------:R-:W1:Y:S01]  /*4960*/  POPC R38, R38 ;  /* 0x0000002600267309 */ /* 0x000e620000000000 */
[----:B0-----:R-:W-:-:S13]  /*4970*/  ISETP.NE.AND P0, PT, R24, R43, PT ;  /* 0x0000002b1800720c */ /* 0x001fda0003f05270 */
[----:B-1-34-:R-:W-:Y:S05]  /*4980*/  @P0 BRA `(.L_x_54) ;  /* 0x0000000000080947 */ /* 0x01afea0003800000 */
[----:B------:R-:W-:-:S05]  /*4990*/  IMAD R55, R40, 0x4, R29 ;  /* 0x0000000428377824 */ /* 0x000fca00078e021d */
[----:B------:R0:W1:Y:S02]  /*49a0*/  ATOMS.ADD R64, [R55], R38 ;  /* 0x000000263740738c */ /* 0x0000640000000000 */
.L_x_54:
[----:B------:R-:W-:Y:S05]  /*49b0*/  BSYNC.RECONVERGENT B0 ;  /* 0x0000000000007941 */ /* 0x000fea0003800200 */
.L_x_53:
[----:B------:R-:W-:Y:S01]  /*49c0*/  R2P PR, R58, 0x7f ;  /* 0x0000007f3a007804 */ /* 0x000fe20000000000 */
[----:B-1----:R1:W3:Y:S01]  /*49d0*/  SHFL.IDX PT, R43, R64, R43, 0x1f ;  /* 0x00001f2b402b7589 */ /* 0x0022e200000e0000 */
        /* <DEDUP_REMOVED lines=30> */
[----:B------:R-:W4:Y:S01]  /*4bc0*/  POPC R40, R40 ;  /* 0x0000002800287309 */ /* 0x000f220000000000 */
[----:B0-----:R-:W-:-:S13]  /*4bd0*/  ISETP.NE.AND P0, PT, R24, R55, PT ;  /* 0x000000371800720c */ /* 0x001fda0003f05270 */
[----:B-1-34-:R-:W-:Y:S05]  /*4be0*/  @P0 BRA `(.L_x_56) ;  /* 0x0000000000080947 */ /* 0x01afea0003800000 */
[----:B------:R-:W-:-:S05]  /*4bf0*/  IMAD R59, R58, 0x4, R29 ;  /* 0x000000043a3b7824 */ /* 0x000fca00078e021d */
[----:B------:R0:W1:Y:S02]  /*4c00*/  ATOMS.ADD R62, [R59], R40 ;  /* 0x000000283b3e738c */ /* 0x0000640000000000 */
.L_x_56:
[----:B------:R-:W-:Y:S05]  /*4c10*/  BSYNC.RECONVERGENT B0 ;  /* 0x0000000000007941 */ /* 0x000fea0003800200 */
.L_x_55:
[----:B------:R-:W-:Y:S01]  /*4c20*/  R2P PR, R60, 0x7f ;  /* 0x0000007f3c007804 */ /* 0x000fe20000000000 */
[----:B--2---:R-:W-:Y:S01]  /*4c30*/  IMAD.IADD R44, R44, 0x1, R47 ;  /* 0x000000012c2c7824 */ /* 0x004fe200078e022f */
[----:B------:R-:W-:Y:S01]  /*4c40*/  BSSY.RECONVERGENT B0, `(.L_x_57) ;  /* 0x0000025000007945 */ /* 0x000fe20003800200 */
[----:B------:R-:W-:Y:S02]  /*4c50*/  IMAD.IADD R46, R46, 0x1, R49 ;  /* 0x000000012e2e7824 */ /* 0x000fe400078e0231 */
[----:B-1----:R1:W2:Y:S01]  /*4c60*/  SHFL.IDX PT, R49, R62, R55, 0x1f ;  /* 0x00001f373e317589 */ /* 0x0022a200000e0000 */
[----:B------:R-:W-:-:S07]  /*4c70*/  IMAD.MOV.U32 R64, RZ, RZ, RZ ;  /* 0x000000ffff407224 */ /* 0x000fce00078e00ff */
[----:B------:R-:W-:Y:S02]  /*4c80*/  VOTE.ANY R58, PT, P0 ;  /* 0x00000000003a7806 */ /* 0x000fe400000e0100 */
[----:B------:R-:W-:Y:S02]  /*4c90*/  VOTE.ANY R47, PT, P1 ;  /* 0x00000000002f7806 */ /* 0x000fe400008e0100 */
        /* <DEDUP_REMOVED lines=22> */
[----:B------:R-:W-:Y:S02]  /*4e00*/  SHF.R.U32.HI R58, RZ, UR5, R6 ;  /* 0x00000005ff3a7c19 */ /* 0x000fe40008011606 */
[----:B0-----:R-:W0:Y:S01]  /*4e10*/  FLO.U32 R59, R61 ;  /* 0x0000003d003b7300 */ /* 0x001e2200000e0000 */
[----:B------:R-:W-:Y:S02]  /*4e20*/  LOP3.LUT R47, R14, R61, RZ, 0xc0, !PT ;  /* 0x0000003d0e2f7212 */ /* 0x000fe400078ec0ff */
[----:B------:R-:W-:-:S05]  /*4e30*/  LOP3.LUT R58, R58, UR4, RZ, 0x30, !PT ;  /* 0x000000043a3a7c12 */ /* 0x000fca000f8e30ff */
[----:B------:R-:W3:Y:S01]  /*4e40*/  POPC R47, R47 ;  /* 0x0000002f002f7309 */ /* 0x000ee20000000000 */
[----:B0-----:R-:W-:-:S13]  /*4e50*/  ISETP.NE.AND P0, PT, R24, R59, PT ;  /* 0x0000003b1800720c */ /* 0x001fda0003f05270 */
[----:B-123--:R-:W-:Y:S05]  /*4e60*/  @P0 BRA `(.L_x_58) ;  /* 0x0000000000080947 */ /* 0x00efea0003800000 */
[----:B------:R-:W-:-:S05]  /*4e70*/  IMAD R60, R60, 0x4, R29 ;  /* 0x000000043c3c7824 */ /* 0x000fca00078e021d */
[----:B------:R0:W1:Y:S02]  /*4e80*/  ATOMS.ADD R64, [R60], R47 ;  /* 0x0000002f3c40738c */ /* 0x0000640000000000 */
.L_x_58:
[----:B------:R-:W-:Y:S05]  /*4e90*/  BSYNC.RECONVERGENT B0 ;  /* 0x0000000000007941 */ /* 0x000fea0003800200 */
.L_x_57:
[----:B------:R-:W-:Y:S01]  /*4ea0*/  R2P PR, R58, 0x7f ;  /* 0x0000007f3a007804 */ /* 0x000fe20000000000 */
[----:B------:R-:W-:Y:S01]  /*4eb0*/  IMAD.IADD R52, R51, 0x1, R52 ;  /* 0x0000000133347824 */ /* 0x000fe200078e0234 */
[----:B-1----:R1:W2:Y:S01]  /*4ec0*/  SHFL.IDX PT, R64, R64, R59, 0x1f ;  /* 0x00001f3b40407589 */ /* 0x0022a200000e0000 */
[----:B------:R-:W-:Y:S01]  /*4ed0*/  BSSY.RECONVERGENT B0, `(.L_x_59) ;  /* 0x0000024000007945 */ /* 0x000fe20003800200 */
[----:B------:R-:W-:Y:S02]  /*4ee0*/  IMAD.IADD R56, R53, 0x1, R56 ;  /* 0x0000000135387824 */ /* 0x000fe400078e0238 */
[----:B------:R-:W-:-:S07]  /*4ef0*/  IMAD.MOV.U32 R62, RZ, RZ, RZ ;  /* 0x000000ffff3e7224 */ /* 0x000fce00078e00ff */
        /* <DEDUP_REMOVED lines=25> */
[----:B------:R-:W0:Y:S01]  /*5090*/  FLO.U32 R55, R61 ;  /* 0x0000003d00377300 */ /* 0x000e2200000e0000 */
[----:B------:R-:W-:Y:S02]  /*50a0*/  LOP3.LUT R51, R14, R61, RZ, 0xc0, !PT ;  /* 0x0000003d0e337212 */ /* 0x000fe400078ec0ff */
[----:B------:R-:W-:-:S05]  /*50b0*/  LOP3.LUT R60, R60, UR4, RZ, 0x30, !PT ;  /* 0x000000043c3c7c12 */ /* 0x000fca000f8e30ff */
[----:B------:R-:W3:Y:S01]  /*50c0*/  POPC R51, R51 ;  /* 0x0000003300337309 */ /* 0x000ee20000000000 */
[----:B0-----:R-:W-:-:S13]  /*50d0*/  ISETP.NE.AND P0, PT, R24, R55, PT ;  /* 0x000000371800720c */ /* 0x001fda0003f05270 */
[----:B-123--:R-:W-:Y:S05]  /*50e0*/  @P0 BRA `(.L_x_60) ;  /* 0x0000000000080947 */ /* 0x00efea0003800000 */
[----:B------:R-:W-:-:S05]  /*50f0*/  IMAD R58, R58, 0x4, R29 ;  /* 0x000000043a3a7824 */ /* 0x000fca00078e021d */
[----:B------:R0:W1:Y:S02]  /*5100*/  ATOMS.ADD R62, [R58], R51 ;  /* 0x000000333a3e738c */ /* 0x0000640000000000 */
.L_x_60:
[----:B------:R-:W-:Y:S05]  /*5110*/  BSYNC.RECONVERGENT B0 ;  /* 0x0000000000007941 */ /* 0x000fea0003800200 */
.L_x_59:
[----:B------:R-:W-:Y:S01]  /*5120*/  R2P PR, R60, 0x7f ;  /* 0x0000007f3c007804 */ /* 0x000fe20000000000 */
[----:B------:R-:W-:Y:S01]  /*5130*/  IMAD.IADD R48, R48, 0x1, R45 ;  /* 0x0000000130307824 */ /* 0x000fe200078e022d */
[----:B-1----:R1:W2:Y:S01]  /*5140*/  SHFL.IDX PT, R62, R62, R55, 0x1f ;  /* 0x00001f373e3e7589 */ /* 0x0022a200000e0000 */
[----:B------:R-:W-:Y:S01]  /*5150*/  BSSY.RECONVERGENT B0, `(.L_x_61) ;  /* 0x0000024000007945 */ /* 0x000fe20003800200 */
[----:B------:R-:W-:-:S09]  /*5160*/  IMAD.MOV.U32 R66, RZ, RZ, RZ ;  /* 0x000000ffff427224 */ /* 0x000fd200078e00ff */
        /* <DEDUP_REMOVED lines=23> */
[----:B------:R-:W-:Y:S01]  /*52e0*/  LOP3.LUT R53, R58, R53, RZ, 0xc0, !PT ;  /* 0x000000353a357212 */ /* 0x000fe200078ec0ff */
[----:B------:R-:W-:Y:S01]  /*52f0*/  IMAD.IADD R58, R37, 0x1, R36 ;  /* 0x00000001253a7824 */ /* 0x000fe200078e0224 */
        /* <DEDUP_REMOVED lines=9> */
.L_x_62:
[----:B------:R-:W-:Y:S05]  /*5390*/  BSYNC.RECONVERGENT B0 ;  /* 0x0000000000007941 */ /* 0x000fea0003800200 */
.L_x_61:
[----:B------:R-:W-:Y:S01]  /*53a0*/  R2P PR, R36, 0x7f ;  /* 0x0000007f24007804 */ /* 0x000fe20000000000 */
[----:B------:R-:W-:Y:S01]  /*53b0*/  IMAD.IADD R34, R35, 0x1, R34 ;  /* 0x0000000123227824 */ /* 0x000fe200078e0222 */
[----:B------:R-:W-:Y:S01]  /*53c0*/  BSSY.RECONVERGENT B0, `(.L_x_63) ;  /* 0x0000022000007945 */ /* 0x000fe20003800200 */
[----:B------:R-:W-:-:S10]  /*53d0*/  IMAD.MOV.U32 R55, RZ, RZ, RZ ;  /* 0x000000ffff377224 */ /* 0x000fd400078e00ff */
        /* <DEDUP_REMOVED lines=24> */
[----:B-1----:R0:W1:Y:S02]  /*5560*/  SHFL.IDX PT, R60, R66, R45, 0x1f ;  /* 0x00001f2d423c7589 */ /* 0x00206400000e0000 */
[----:B------:R-:W2:Y:S01]  /*5570*/  FLO.U32 R59, R53 ;  /* 0x00000035003b7300 */ /* 0x000ea200000e0000 */
[----:B------:R-:W-:-:S07]  /*5580*/  LOP3.LUT R35, R14, R53, RZ, 0xc0, !PT ;  /* 0x000000350e237212 */ /* 0x000fce00078ec0ff */
[----:B------:R-:W3:Y:S01]  /*5590*/  POPC R35, R35 ;  /* 0x0000002300237309 */ /* 0x000ee20000000000 */
[----:B--2---:R-:W-:-:S13]  /*55a0*/  ISETP.NE.AND P0, PT, R24, R59, PT ;  /* 0x0000003b1800720c */ /* 0x004fda0003f05270 */
[----:B01-3--:R-:W-:Y:S05]  /*55b0*/  @P0 BRA `(.L_x_64) ;  /* 0x0000000000080947 */ /* 0x00bfea0003800000 */
[----:B------:R-:W-:-:S05]  /*55c0*/  IMAD R36, R36, 0x4, R29 ;  /* 0x0000000424247824 */ /* 0x000fca00078e021d */
[----:B------:R0:W1:Y:S02]  /*55d0*/  ATOMS.ADD R55, [R36], R35 ;  /* 0x000000232437738c */ /* 0x0000640000000000 */
.L_x_64:
[----:B------:R-:W-:Y:S05]  /*55e0*/  BSYNC.RECONVERGENT B0 ;  /* 0x0000000000007941 */ /* 0x000fea0003800200 */
.L_x_63:
[----:B------:R-:W-:Y:S01]  /*55f0*/  R2P PR, R26, 0x7f ;  /* 0x0000007f1a007804 */ /* 0x000fe20000000000 */
[----:B01----:R0:W1:Y:S01]  /*5600*/  SHFL.IDX PT, R36, R55, R59, 0x1f ;  /* 0x00001f3b37247589 */ /* 0x00306200000e0000 */
[----:B------:R-:W-:Y:S11]  /*5610*/  BSSY.RECONVERGENT B0, `(.L_x_65) ;  /* 0x0000021000007945 */ /* 0x000ff60003800200 */
[----:B------:R-:W-:-:S02]  /*5620*/  VOTE.ANY R45, PT, P0 ;  /* 0x00000000002d7806 */ /* 0x000fc400000e0100 */
[----:B------:R-:W-:Y:S02]  /*5630*/  VOTE.ANY R66, PT, P1 ;  /* 0x0000000000427806 */ /* 0x000fe400008e0100 */
[----:B------:R-:W-:Y:S02]  /*5640*/  @!P0 LOP3.LUT R45, RZ, R45, RZ, 0x33, !PT ;  /* 0x0000002dff2d8212 */ /* 0x000fe400078e33ff */
[----:B------:R-:W-:Y:S02]  /*5650*/  @!P1 LOP3.LUT R66, RZ, R66, RZ, 0x33, !PT ;  /* 0x00000042ff429212 */ /* 0x000fe400078e33ff */
[----:B------:R-:W-:Y:S02]  /*5660*/  LOP3.LUT P0, RZ, R26, 0x80, RZ, 0xc0, !PT ;  /* 0x000000801aff7812 */ /* 0x000fe4000780c0ff */
        /* <DEDUP_REMOVED lines=19> */
[----:B------:R-:W2:Y:S01]  /*57a0*/  FLO.U32 R53, R45 ;  /* 0x0000002d00357300 */ /* 0x000ea200000e0000 */
[----:B------:R-:W-:-:S07]  /*57b0*/  LOP3.LUT R14, R14, R45, RZ, 0xc0, !PT ;  /* 0x0000002d0e0e7212 */ /* 0x000fce00078ec0ff */
[----:B0-----:R0:W3:Y:S01]  /*57c0*/  POPC R55, R14 ;  /* 0x0000000e00377309 */ /* 0x0010e20000000000 */
[----:B--2---:R-:W-:Y:S01]  /*57d0*/  ISETP.NE.AND P0, PT, R24, R53, PT ;  /* 0x000000351800720c */ /* 0x004fe20003f05270 */
[----:B------:R-:W-:-:S12]  /*57e0*/  IMAD.MOV.U32 R24, RZ, RZ, RZ ;  /* 0x000000ffff187224 */ /* 0x000fd800078e00ff */
[----:B01-3--:R-:W-:Y:S05]  /*57f0*/  @P0 BRA `(.L_x_66) ;  /* 0x0000000000080947 */ /* 0x00bfea0003800000 */
[----:B------:R-:W-:-:S06]  /*5800*/  IMAD R24, R26, 0x4, R29 ;  /* 0x000000041a187824 */ /* 0x000fcc00078e021d */
[----:B------:R0:W1:Y:S02]  /*5810*/  ATOMS.ADD R24, [R24], R55 ;  /* 0x000000371818738c */ /* 0x0000640000000000 */
.L_x_66:
[----:B------:R-:W-:Y:S05]  /*5820*/  BSYNC.RECONVERGENT B0 ;  /* 0x0000000000007941 */ /* 0x000fea0003800200 */
.L_x_65:
[----:B------:R-:W-:Y:S01]  /*5830*/  BAR.SYNC.DEFER_BLOCKING 0x0 ;  /* 0x0000000000007b1d */ /* 0x000fe20000010000 */
[----:B------:R-:W-:Y:S01]  /*5840*/  IMAD.IADD R26, R40, 0x1, R49 ;  /* 0x00000001281a7824 */ /* 0x000fe200078e0231 */
[----:B------:R-:W-:Y:S01]  /*5850*/  ISETP.NE.AND P0, PT, R50, RZ, PT ;  /* 0x000000ff3200720c */ /* 0x000fe20003f05270 */
[----:B------:R-:W-:Y:S02]  /*5860*/  IMAD.IADD R28, R28, 0x1, R39 ;  /* 0x000000011c1c7824 */ /* 0x000fe400078e0227 */
[----:B------:R-:W-:Y:S01]  /*5870*/  IMAD R40, R44, 0x4, R7 ;  /* 0x000000042c287824 */ /* 0x000fe200078e0207 */
[----:B------:R-:W-:Y:S01]  /*5880*/  BSSY B1, `(.L_x_67) ;  /* 0x000005c000017945 */ /* 0x000fe20003800000 */
[----:B------:R-:W-:Y:S01]  /*5890*/  IMAD.IADD R14, R38, 0x1, R43 ;  /* 0x00000001260e7824 */ /* 0x000fe200078e022b */
[----:B-1----:R-:W1:Y:S01]  /*58a0*/  SHFL.IDX PT, R24, R24, R53, 0x1f ;  /* 0x00001f3518187589 */ /* 0x002e6200000e0000 */
[----:B------:R-:W-:Y:S02]  /*58b0*/  IMAD R39, R46, 0x4, R7 ;  /* 0x000000042e277824 */ /* 0x000fe400078e0207 */
[----:B------:R-:W-:-:S02]  /*58c0*/  IMAD.IADD R60, R37, 0x1, R60 ;  /* 0x00000001253c7824 */ /* 0x000fc400078e023c */
[--C-:B------:R-:W-:Y:S02]  /*58d0*/  IMAD R38, R52, 0x4, R7.reuse ;  /* 0x0000000434267824 */ /* 0x100fe400078e0207 */
[----:B------:R-:W-:Y:S02]  /*58e0*/  IMAD.IADD R32, R33, 0x1, R32 ;  /* 0x0000000121207824 */ /* 0x000fe400078e0220 */
[----:B------:R-:W-:Y:S02]  /*58f0*/  IMAD.IADD R44, R35, 0x1, R36 ;  /* 0x00000001232c7824 */ /* 0x000fe400078e0224 */
[--C-:B------:R-:W-:Y:S02]  /*5900*/  IMAD R37, R56, 0x4, R7.reuse ;  /* 0x0000000438257824 */ /* 0x100fe400078e0207 */
[----:B------:R-:W-:Y:S02]  /*5910*/  IMAD.IADD R30, R31, 0x1, R30 ;  /* 0x000000011f1e7824 */ /* 0x000fe400078e021e */
[--C-:B------:R-:W-:Y:S01]  /*5920*/  IMAD R36, R48, 0x4, R7.reuse ;  /* 0x0000000430247824 */ /* 0x100fe200078e0207 */
[----:B------:R2:W-:Y:S01]  /*5930*/  STS [R40+-0x4], R27 ;  /* 0xfffffc1b28007388 */ /* 0x0005e20000000800 */
[----:B------:R-:W-:-:S02]  /*5940*/  IMAD R35, R58, 0x4, R7 ;  /* 0x000000043a237824 */ /* 0x000fc400078e0207 */
[--C-:B------:R-:W-:Y:S01]  /*5950*/  IMAD R34, R34, 0x4, R7.reuse ;  /* 0x0000000422227824 */ /* 0x100fe200078e0207 */
[----:B------:R-:W-:Y:S01]  /*5960*/  STS [R39+-0x4], R22 ;  /* 0xfffffc1627007388 */ /* 0x000fe20000000800 */
[--C-:B------:R-:W-:Y:S02]  /*5970*/  IMAD R33, R32, 0x4, R7.reuse ;  /* 0x0000000420217824 */ /* 0x100fe400078e0207 */
[----:B------:R-:W-:Y:S01]  /*5980*/  IMAD.IADD R64, R47, 0x1, R64 ;  /* 0x000000012f407824 */ /* 0x000fe200078e0240 */
[----:B------:R-:W-:Y:S01]  /*5990*/  STS [R38+-0x4], R21 ;  /* 0xfffffc1526007388 */ /* 0x000fe20000000800 */
[--C-:B------:R-:W-:Y:S02]  /*59a0*/  IMAD R32, R30, 0x4, R7.reuse ;  /* 0x000000041e207824 */ /* 0x100fe400078e0207 */
[----:B------:R-:W-:Y:S01]  /*59b0*/  IMAD.IADD R62, R51, 0x1, R62 ;  /* 0x00000001333e7824 */ /* 0x000fe200078e023e */
[----:B------:R-:W-:Y:S01]  /*59c0*/  STS [R37+-0x4], R18 ;  /* 0xfffffc1225007388 */ /* 0x000fe20000000800 */
[----:B------:R-:W-:-:S02]  /*59d0*/  IMAD R31, R28, 0x4, R7 ;  /* 0x000000041c1f7824 */ /* 0x000fc400078e0207 */
[--C-:B------:R-:W-:Y:S01]  /*59e0*/  IMAD R30, R14, 0x4, R7.reuse ;  /* 0x000000040e1e7824 */ /* 0x100fe200078e0207 */
[----:B------:R-:W-:Y:S01]  /*59f0*/  STS [R36+-0x4], R23 ;  /* 0xfffffc1724007388 */ /* 0x000fe20000000800 */
[--C-:B------:R-:W-:Y:S02]  /*5a00*/  IMAD R29, R26, 0x4, R7.reuse ;  /* 0x000000041a1d7824 */ /* 0x100fe400078e0207 */
[----:B-1----:R-:W-:Y:S01]  /*5a10*/  IMAD.IADD R24, R55, 0x1, R24 ;  /* 0x0000000137187824 */ /* 0x002fe200078e0218 */
[----:B------:R-:W-:Y:S01]  /*5a20*/  STS [R35+-0x4], R20 ;  /* 0xfffffc1423007388 */ /* 0x000fe20000000800 */
[--C-:B------:R-:W-:Y:S02]  /*5a30*/  IMAD R28, R64, 0x4, R7.reuse ;  /* 0x00000004401c7824 */ /* 0x100fe400078e0207 */
[--C-:B--2---:R-:W-:Y:S01]  /*5a40*/  IMAD R27, R62, 0x4, R7.reuse ;  /* 0x000000043e1b7824 */ /* 0x104fe200078e0207 */
[----:B------:R1:W-:Y:S01]  /*5a50*/  STS [R34+-0x4], R25 ;  /* 0xfffffc1922007388 */ /* 0x0003e20000000800 */
[----:B------:R-:W-:-:S02]  /*5a60*/  IMAD R26, R60, 0x4, R7 ;  /* 0x000000043c1a7824 */ /* 0x000fc400078e0207 */
[--C-:B------:R-:W-:Y:S01]  /*5a70*/  IMAD R24, R24, 0x4, R7.reuse ;  /* 0x0000000418187824 */ /* 0x100fe200078e0207 */
[----:B------:R-:W-:Y:S04]  /*5a80*/  STS [R33+-0x4], R10 ;  /* 0xfffffc0a21007388 */ /* 0x000fe80000000800 */
[----:B------:R-:W-:Y:S01]  /*5a90*/  STS [R32+-0x4], R17 ;  /* 0xfffffc1120007388 */ /* 0x000fe20000000800 */
[----:B-1----:R-:W-:-:S03]  /*5aa0*/  IMAD R25, R44, 0x4, R7 ;  /* 0x000000042c197824 */ /* 0x002fc600078e0207 */
[----:B------:R-:W-:Y:S04]  /*5ab0*/  STS [R31+-0x4], R12 ;  /* 0xfffffc0c1f007388 */ /* 0x000fe80000000800 */
[----:B------:R1:W-:Y:S04]  /*5ac0*/  STS [R30+-0x4], R19 ;  /* 0xfffffc131e007388 */ /* 0x0003e80000000800 */
[----:B------:R2:W-:Y:S04]  /*5ad0*/  STS [R29+-0x4], R16 ;  /* 0xfffffc101d007388 */ /* 0x0005e80000000800 */
[----:B------:R2:W-:Y:S01]  /*5ae0*/  STS [R28+-0x4], R9 ;  /* 0xfffffc091c007388 */ /* 0x0005e20000000800 */
[----:B-1----:R-:W-:-:S03]  /*5af0*/  IMAD R19, R3, 0x8, R7 ;  /* 0x0000000803137824 */ /* 0x002fc600078e0207 */
[----:B------:R2:W-:Y:S04]  /*5b00*/  STS [R27+-0x4], R6 ;  /* 0xfffffc061b007388 */ /* 0x0005e80000000800 */
[----:B------:R2:W-:Y:S04]  /*5b10*/  STS [R26+-0x4], R11 ;  /* 0xfffffc0b1a007388 */ /* 0x0005e80000000800 */
[----:B------:R2:W-:Y:S04]  /*5b20*/  STS [R25+-0x4], R8 ;  /* 0xfffffc0819007388 */ /* 0x0005e80000000800 */
[----:B------:R2:W-:Y:S01]  /*5b30*/  STS [R24+-0x4], R13 ;  /* 0xfffffc0d18007388 */ /* 0x0005e20000000800 */
[----:B------:R-:W-:Y:S05]  /*5b40*/  @P0 BRA `(.L_x_68) ;  /* 0x0000000000bc0947 */ /* 0x000fea0003800000 */
[----:B------:R-:W1:Y:S02]  /*5b50*/  LDCU.64 UR8, c[0x0][0x398] ;  /* 0x00007300ff0877ac */ /* 0x000e640008000a00 */
[----:B-1----:R-:W-:-:S04]  /*5b60*/  LEA R10, P0, R3, UR8, 0x3 ;  /* 0x00000008030a7c11 */ /* 0x002fc8000f8018ff */
[----:B--2---:R-:W-:-:S05]  /*5b70*/  LEA.HI.X R11, R3, UR9, RZ, 0x3, P0 ;  /* 0x00000009030b7c11 */ /* 0x004fca00080f1cff */
[----:B------:R-:W2:Y:S01]  /*5b80*/  LDG.E.64 R8, desc[UR6][R10.64] ;  /* 0x000000060a087981 */ /* 0x000ea2000c1e1b00 */
[----:B------:R-:W-:Y:S02]  /*5b90*/  SHF.R.S32.HI R13, RZ, 0x1f, R15 ;  /* 0x0000001fff0d7819 */ /* 0x000fe4000001140f */
[----:B--2---:R-:W-:-:S05]  /*5ba0*/  IADD3 R8, P0, PT, -R15, R8, RZ ;  /* 0x000000080f087210 */ /* 0x004fca0007f1e1ff */
[----:B------:R-:W-:Y:S01]  /*5bb0*/  IMAD.X R9, R9, 0x1, ~R13, P0 ;  /* 0x0000000109097824 */ /* 0x000fe200000e0e0d */
[----:B------:R-:W-:Y:S01]  /*5bc0*/  ISETP.GE.AND P0, PT, R42, 0x1, PT ;  /* 0x000000012a00780c */ /* 0x000fe20003f06270 */
[----:B------:R-:W-:-:S03]  /*5bd0*/  IMAD.MOV.U32 R13, RZ, RZ, R0 ;  /* 0x000000ffff0d7224 */ /* 0x000fc600078e0000 */
[----:B------:R1:W-:Y:S09]  /*5be0*/  STS.64 [R19+0x6600], R8 ;  /* 0x0066000813007388 */ /* 0x0003f20000000a00 */
[----:B------:R-:W-:Y:S05]  /*5bf0*/  @!P0 BRA `(.L_x_69) ;  /* 0x00000000006c8947 */ /* 0x000fea0003800000 */
[----:B------:R-:W-:Y:S01]  /*5c00*/  BSSY B0, `(.L_x_70) ;  /* 0x0000019000007945 */ /* 0x000fe20003800000 */
[----:B------:R-:W-:Y:S02]  /*5c10*/  IMAD.MOV.U32 R6, RZ, RZ, -0x1 ;  /* 0xffffffffff067424 */ /* 0x000fe400078e00ff */
[----:B------:R-:W-:Y:S02]  /*5c20*/  IMAD.MOV.U32 R10, RZ, RZ, R42 ;  /* 0x000000ffff0a7224 */ /* 0x000fe400078e002a */
[----:B------:R-:W-:-:S07]  /*5c30*/  IMAD.MOV.U32 R13, RZ, RZ, R0 ;  /* 0x000000ffff0d7224 */ /* 0x000fce00078e0000 */
.L_x_74:
[----:B-1----:R-:W1:Y:S01]  /*5c40*/  LDC.64 R8, c[0x0][0x380] ;  /* 0x0000e000ff087b82 */ /* 0x002e620000000a00 */
[----:B------:R-:W-:Y:S01]  /*5c50*/  VIADD R17, R10, 0xffffffff ;  /* 0xffffffff0a117836 */ /* 0x000fe20000000000 */
[----:B------:R-:W-:Y:S03]  /*5c60*/  BSSY B2, `(.L_x_71) ;  /* 0x0000008000027945 */ /* 0x000fe60003800000 */
[----:B------:R-:W-:-:S04]  /*5c70*/  IMAD R11, R17, 0x100, R3 ;  /* 0x00000100110b7824 */ /* 0x000fc800078e0203 */
[----:B-1----:R-:W-:-:S07]  /*5c80*/  IMAD.WIDE R8, R11, 0x4, R8 ;  /* 0x000000040b087825 */ /* 0x002fce00078e0208 */
.L_x_72:
[----:B------:R-:W-:Y:S05]  /*5c90*/  YIELD ;  /* 0x0000000000007946 */ /* 0x000fea0003800000 */
[----:B------:R1:W-:Y:S06]  /*5ca0*/  MEMBAR.SC.CTA ;  /* 0x0000000000007992 */ /* 0x0003ec0000000000 */
[----:B-1----:R-:W2:Y:S02]  /*5cb0*/  LDG.E.STRONG.SYS R11, desc[UR6][R8.64] ;  /* 0x00000006080b7981 */ /* 0x002ea4000c1f5900 */
[----:B--2---:R-:W-:-:S13]  /*5cc0*/  ISETP.NE.AND P0, PT, R11, RZ, PT ;  /* 0x000000ff0b00720c */ /* 0x004fda0003f05270 */
[----:B------:R-:W-:Y:S05]  /*5cd0*/  @!P0 BRA `(.L_x_72) ;  /* 0xfffffffc00ec8947 */ /* 0x000fea000383ffff */
[----:B------:R-:W-:Y:S05]  /*5ce0*/  BSYNC B2 ;  /* 0x0000000000027941 */ /* 0x000fea0003800000 */
.L_x_71:
[----:B------:R-:W-:Y:S01]  /*5cf0*/  BSSY.RECONVERGENT B2, `(.L_x_73) ;  /* 0x0000006000027945 */ /* 0x000fe20003800200 */
[C---:B------:R-:W-:Y:S02]  /*5d00*/  ISETP.GT.AND P0, PT, R11.reuse, -0x1, PT ;  /* 0xffffffff0b00780c */ /* 0x040fe40003f04270 */
[----:B------:R-:W-:Y:S01]  /*5d10*/  LOP3.LUT R8, R11, 0x3fffffff, RZ, 0xc0, !PT ;  /* 0x3fffffff0b087812 */ /* 0x000fe200078ec0ff */
[----:B------:R-:W-:Y:S05]  /*5d20*/  WARPSYNC.EXCLUSIVE R6 ;  /* 0x0000000006007348 */ /* 0x000fea0003a00000 */
[----:B------:R-:W-:-:S05]  /*5d30*/  IMAD.IADD R13, R8, 0x1, R13 ;  /* 0x00000001080d7824 */ /* 0x000fca00078e020d */
[----:B------:R-:W-:-:S07]  /*5d40*/  VOTE.ANY R6, PT, P0 ;  /* 0x0000000000067806 */ /* 0x000fce00000e0100 */
[----:B------:R-:W-:Y:S05]  /*5d50*/  BSYNC.RECONVERGENT B2 ;  /* 0x0000000000027941 */ /* 0x000fea0003800200 */
.L_x_73:
[----:B------:R-:W-:Y:S01]  /*5d60*/  ISETP.GT.U32.AND P1, PT, R10, 0x1, PT ;  /* 0x000000010a00780c */ /* 0x000fe20003f24070 */
[----:B------:R-:W-:-:S12]  /*5d70*/  IMAD.MOV.U32 R10, RZ, RZ, R17 ;  /* 0x000000ffff0a7224 */ /* 0x000fd800078e0011 */
[----:B------:R-:W-:Y:S05]  /*5d80*/  @P0 BRA P1, `(.L_x_74) ;  /* 0xfffffffc00ac0947 */ /* 0x000fea000083ffff */
[----:B------:R-:W-:Y:S05]  /*5d90*/  BSYNC B0 ;  /* 0x0000000000007941 */ /* 0x000fea0003800000 */
.L_x_70:
[----:B------:R2:W3:Y:S02]  /*5da0*/  LDS.64 R8, [R19+0x6600] ;  /* 0x0066000013087984 */ /* 0x0004e40000000a00 */
.L_x_69:
[----:B------:R-:W4:Y:S01]  /*5db0*/  LDC.64 R10, c[0x0][0x380] ;  /* 0x0000e000ff0a7b82 */ /* 0x000f220000000a00 */
[C---:B------:R-:W-:Y:S01]  /*5dc0*/  IMAD.IADD R17, R13.reuse, 0x1, -R0 ;  /* 0x000000010d117824 */ /* 0x040fe200078e0a00 */
[----:B------:R-:W-:Y:S01]  /*5dd0*/  LOP3.LUT R13, R13, 0x80000000, RZ, 0xfc, !PT ;  /* 0x800000000d0d7812 */ /* 0x000fe200078efcff */
[----:B------:R-:W-:-:S03]  /*5de0*/  IMAD R21, R42, 0x100, R3 ;  /* 0x000001002a157824 */ /* 0x000fc600078e0203 */
[----:B-1-3--:R-:W-:-:S04]  /*5df0*/  IADD3 R8, P0, PT, R17, R8, RZ ;  /* 0x0000000811087210 */ /* 0x00afc80007f1e0ff */
[----:B------:R-:W-:-:S05]  /*5e00*/  LEA.HI.X.SX32 R9, R17, R9, 0x1, P0 ;  /* 0x0000000911097211 */ /* 0x000fca00000f0eff */
[----:B------:R1:W-:Y:S01]  /*5e10*/  STS.64 [R19+0x6600], R8 ;  /* 0x0066000813007388 */ /* 0x0003e20000000a00 */
[----:B----4-:R-:W-:-:S05]  /*5e20*/  IMAD.WIDE R10, R21, 0x4, R10 ;  /* 0x00000004150a7825 */ /* 0x010fca00078e020a */
[----:B------:R1:W-:Y:S02]  /*5e30*/  STG.E.STRONG.SYS desc[UR6][R10.64], R13 ;  /* 0x0000000d0a007986 */ /* 0x0003e4000c115906 */
.L_x_68:
[----:B------:R-:W-:Y:S05]  /*5e40*/  BSYNC B1 ;  /* 0x0000000000017941 */ /* 0x000fea0003800000 */
.L_x_67:
[----:B------:R-:W3:Y:S01]  /*5e50*/  LDC R23, c[0x0][0x3c0] ;  /* 0x0000f000ff177b82 */ /* 0x000ee20000000800 */
[----:B--2---:R-:W-:-:S07]  /*5e60*/  VIADD R6, R54, 0x1980 ;  /* 0x0000198036067836 */ /* 0x004fce0000000000 */
[----:B-1----:R-:W1:Y:S01]  /*5e70*/  LDC.64 R10, c[0x0][0x390] ;  /* 0x0000e400ff0a7b82 */ /* 0x002e620000000a00 */
[----:B---3--:R-:W-:Y:S02]  /*5e80*/  ISETP.GE.AND P0, PT, R6, R23, PT ;  /* 0x000000170600720c */ /* 0x008fe40003f06270 */
[----:B-1----:R-:W-:-:S04]  /*5e90*/  ISETP.EQ.U32.AND P1, PT, R10, RZ, PT ;  /* 0x000000ff0a00720c */ /* 0x002fc80003f22070 */
[----:B------:R-:W-:-:S04]  /*5ea0*/  ISETP.EQ.OR.EX P0, PT, R11, RZ, !P0, P1 ;  /* 0x000000ff0b00720c */ /* 0x000fc80004702710 */
[----:B------:R-:W-:-:S13]  /*5eb0*/  ISETP.GT.U32.OR P0, PT, R3, 0xff, P0 ;  /* 0x000000ff0300780c */ /* 0x000fda0000704470 */
[----:B------:R-:W-:Y:S05]  /*5ec0*/  @P0 BRA `(.L_x_75) ;  /* 0x0000000000200947 */ /* 0x000fea0003800000 */
[----:B------:R-:W1:Y:S01]  /*5ed0*/  LDS.64 R8, [R19+0x6600] ;  /* 0x0066000013087984 */ /* 0x000e620000000a00 */
[C---:B------:R-:W-:Y:S02]  /*5ee0*/  LEA R10, P2, R3.reuse, R10, 0x3 ;  /* 0x0000000a030a7211 */ /* 0x040fe400078418ff */
[--C-:B------:R-:W-:Y:S02]  /*5ef0*/  SHF.R.S32.HI R13, RZ, 0x1f, R0.reuse ;  /* 0x0000001fff0d7819 */ /* 0x100fe40000011400 */
[----:B------:R-:W-:Y:S02]  /*5f00*/  LEA.HI.X R11, R3, R11, RZ, 0x3, P2 ;  /* 0x0000000b030b7211 */ /* 0x000fe400010f1cff */
[----:B-1----:R-:W-:Y:S02]  /*5f10*/  IADD3 R8, P0, P1, R8, R15, R0 ;  /* 0x0000000f08087210 */ /* 0x002fe4000791e000 */
[----:B------:R-:W-:-:S04]  /*5f20*/  SHF.R.S32.HI R15, RZ, 0x1f, R15 ;  /* 0x0000001fff0f7819 */ /* 0x000fc8000001140f */
[----:B------:R-:W-:-:S05]  /*5f30*/  IADD3.X R9, PT, PT, R9, R15, R13, P0, P1 ;  /* 0x0000000f09097210 */ /* 0x000fca00007e240d */
[----:B------:R1:W-:Y:S02]  /*5f40*/  STG.E.64 desc[UR6][R10.64], R8 ;  /* 0x000000080a007986 */ /* 0x0003e4000c101b06 */
.L_x_75:
[----:B------:R-:W-:Y:S01]  /*5f50*/  ISETP.GT.AND P0, PT, R6, R23, PT ;  /* 0x000000170600720c */ /* 0x000fe20003f04270 */
[----:B------:R-:W-:Y:S05]  /*5f60*/  WARPSYNC.ALL ;  /* 0x0000000000007948 */ /* 0x000fea0003800000 */
[----:B------:R-:W-:Y:S01]  /*5f70*/  BAR.SYNC.DEFER_BLOCKING 0x0 ;  /* 0x0000000000007b1d */ /* 0x000fe20000010000 */
[----:B------:R-:W-:-:S06]  /*5f80*/  IMAD R22, R3, 0x4, R7 ;  /* 0x0000000403167824 */ /* 0x000fcc00078e0207 */
[----:B------:R-:W-:Y:S05]  /*5f90*/  @P0 BRA `(.L_x_76) ;  /* 0x0000000c003c0947 */ /* 0x000fea0003800000 */
[----:B------:R-:W2:Y:S01]  /*5fa0*/  LDS R0, [R22] ;  /* 0x0000000016007984 */ /* 0x000ea20000000800 */
[----:B------:R-:W2:Y:S01]  /*5fb0*/  LDCU UR5, c[0x0][0x3c4] ;  /* 0x00007880ff0577ac */ /* 0x000ea20008000800 */
[----:B------:R-:W3:Y:S01]  /*5fc0*/  LDCU.64 UR8, c[0x0][0x3a0] ;  /* 0x00007400ff0877ac */ /* 0x000ee20008000a00 */
[----:B--2---:R-:W-:Y:S02]  /*5fd0*/  SHF.R.U32.HI R6, RZ, UR5, R0 ;  /* 0x00000005ff067c19 */ /* 0x004fe40008011600 */
[----:B------:R-:W-:Y:S02]  /*5fe0*/  LOP3.LUT R15, R0, 0x80000000, RZ, 0x3c, !PT ;  /* 0x80000000000f7812 */ /* 0x000fe400078e3cff */
[----:B------:R-:W-:-:S05]  /*5ff0*/  LOP3.LUT R6, R6, UR4, RZ, 0x30, !PT ;  /* 0x0000000406067c12 */ /* 0x000fca000f8e30ff */
[----:B-1----:R-:W-:-:S06]  /*6000*/  IMAD R8, R6, 0x8, R7 ;  /* 0x0000000806087824 */ /* 0x002fcc00078e0207 */
[----:B------:R-:W1:Y:S02]  /*6010*/  LDS.64 R8, [R8+0x6600] ;  /* 0x0066000008087984 */ /* 0x000e640000000a00 */
[----:B-1----:R-:W-:-:S05]  /*6020*/  IADD3 R6, P1, PT, R8, R3, RZ ;  /* 0x0000000308067210 */ /* 0x002fca0007f3e0ff */
[----:B------:R-:W-:Y:S01]  /*6030*/  IMAD.X R9, RZ, RZ, R9, P1 ;  /* 0x000000ffff097224 */ /* 0x000fe200008e0609 */
[----:B---3--:R-:W-:-:S04]  /*6040*/  LEA R10, P1, R6, UR8, 0x2 ;  /* 0x00000008060a7c11 */ /* 0x008fc8000f8210ff */
[----:B------:R-:W-:-:S05]  /*6050*/  LEA.HI.X R11, R6, UR9, R9, 0x2, P1 ;  /* 0x00000009060b7c11 */ /* 0x000fca00088f1409 */
[----:B------:R-:W-:Y:S01]  /*6060*/  STG.E desc[UR6][R10.64], R15 ;  /* 0x0000000f0a007986 */ /* 0x000fe2000c101906 */
[----:B------:R-:W-:-:S03]  /*6070*/  NOP ;  /* 0x0000000000007918 */ /* 0x000fc60000000000 */
[----:B------:R-:W1:Y:S02]  /*6080*/  LDS R0, [R22+0x600] ;  /* 0x0006000016007984 */ /* 0x000e640000000800 */
[----:B-1----:R-:W-:Y:S02]  /*6090*/  SHF.R.U32.HI R6, RZ, UR5, R0 ;  /* 0x00000005ff067c19 */ /* 0x002fe40008011600 */
[----:B------:R-:W-:Y:S02]  /*60a0*/  LOP3.LUT R15, R0, 0x80000000, RZ, 0x3c, !PT ;  /* 0x80000000000f7812 */ /* 0x000fe400078e3cff */
[----:B------:R-:W-:-:S05]  /*60b0*/  LOP3.LUT R6, R6, UR4, RZ, 0x30, !PT ;  /* 0x0000000406067c12 */ /* 0x000fca000f8e30ff */
[----:B------:R-:W-:-:S06]  /*60c0*/  IMAD R8, R6, 0x8, R7 ;  /* 0x0000000806087824 */ /* 0x000fcc00078e0207 */
[----:B------:R-:W1:Y:S02]  /*60d0*/  LDS.64 R8, [R8+0x6600] ;  /* 0x0066000008087984 */ /* 0x000e640000000a00 */
[----:B-1----:R-:W-:-:S05]  /*60e0*/  IADD3 R6, P1, PT, R8, R3, RZ ;  /* 0x0000000308067210 */ /* 0x002fca0007f3e0ff */
[----:B------:R-:W-:Y:S01]  /*60f0*/  IMAD.X R9, RZ, RZ, R9, P1 ;  /* 0x000000ffff097224 */ /* 0x000fe200008e0609 */
[----:B------:R-:W-:-:S04]  /*6100*/  LEA R12, P1, R6, UR8, 0x2 ;  /* 0x00000008060c7c11 */ /* 0x000fc8000f8210ff */
        /* <DEDUP_REMOVED lines=163> */
[----:B------:R-:W-:-:S05]  /*6b40*/  IMAD R12, R6, 0x8, R7 ;  /* 0x00000008060c7824 */ /* 0x000fca00078e0207 */
        /* <DEDUP_REMOVED lines=17> */
[----:B------:R1:W-:Y:S01]  /*6c60*/  STG.E desc[UR6][R6.64+0x6000], R9 ;  /* 0x0060000906007986 */ /* 0x0003e2000c101906 */
[----:B------:R-:W-:Y:S01]  /*6c70*/  NOP ;  /* 0x0000000000007918 */ /* 0x000fe20000000000 */
[----:B------:R-:W-:Y:S05]  /*6c80*/  BRA `(.L_x_77) ;  /* 0x00000014000c7947 */ /* 0x000fea0003800000 */
.L_x_76:
[----:B-1----:R-:W-:Y:S01]  /*6c90*/  IMAD R9, R42, -0x1980, R23 ;  /* 0xffffe6802a097824 */ /* 0x002fe200078e0217 */
[----:B------:R-:W-:Y:S01]  /*6ca0*/  BSSY.RECONVERGENT B0, `(.L_x_78) ;  /* 0x000001b000007945 */ /* 0x000fe20003800200 */
[C---:B------:R-:W-:Y:S02]  /*6cb0*/  VIADD R0, R3.reuse, 0x180 ;  /* 0x0000018003007836 */ /* 0x040fe40000000000 */
[C---:B------:R-:W-:Y:S01]  /*6cc0*/  VIADD R6, R3.reuse, 0x300 ;  /* 0x0000030003067836 */ /* 0x040fe20000000000 */
[CC--:B------:R-:W-:Y:S01]  /*6cd0*/  ISETP.GE.AND P1, PT, R3.reuse, R9.reuse, PT ;  /* 0x000000090300720c */ /* 0x0c0fe20003f26270 */
[C---:B------:R-:W-:Y:S01]  /*6ce0*/  VIADD R8, R3.reuse, 0x480 ;  /* 0x0000048003087836 */ /* 0x040fe20000000000 */
[-C--:B------:R-:W-:Y:S01]  /*6cf0*/  ISETP.GE.AND P2, PT, R0, R9.reuse, PT ;  /* 0x000000090000720c */ /* 0x080fe20003f46270 */
[C---:B------:R-:W-:Y:S01]  /*6d00*/  VIADD R0, R3.reuse, 0x600 ;  /* 0x0000060003007836 */ /* 0x040fe20000000000 */
[-C--:B------:R-:W-:Y:S01]  /*6d10*/  ISETP.GE.AND P3, PT, R6, R9.reuse, PT ;  /* 0x000000090600720c */ /* 0x080fe20003f66270 */
[C---:B------:R-:W-:Y:S01]  /*6d20*/  VIADD R6, R3.reuse, 0x780 ;  /* 0x0000078003067836 */ /* 0x040fe20000000000 */
[-C--:B------:R-:W-:Y:S01]  /*6d30*/  ISETP.GE.AND P4, PT, R8, R9.reuse, PT ;  /* 0x000000090800720c */ /* 0x080fe20003f86270 */
[----:B------:R-:W-:Y:S01]  /*6d40*/  VIADD R8, R3, 0x900 ;  /* 0x0000090003087836 */ /* 0x000fe20000000000 */
[----:B------:R-:W-:-:S02]  /*6d50*/  ISETP.GE.AND P5, PT, R0, R9, PT ;  /* 0x000000090000720c */ /* 0x000fc40003fa6270 */
[----:B------:R-:W-:-:S03]  /*6d60*/  ISETP.GE.AND P6, PT, R6, R9, PT ;  /* 0x000000090600720c */ /* 0x000fc60003fc6270 */
[----:B------:R-:W-:Y:S10]  /*6d70*/  @P1 BRA `(.L_x_79) ;  /* 0x0000000000341947 */ /* 0x000ff40003800000 */
[----:B------:R-:W1:Y:S01]  /*6d80*/  LDS R0, [R22] ;  /* 0x0000000016007984 */ /* 0x000e620000000800 */
[----:B------:R-:W1:Y:S01]  /*6d90*/  LDCU UR5, c[0x0][0x3c4] ;  /* 0x00007880ff0577ac */ /* 0x000e620008000800 */
[----:B------:R-:W2:Y:S01]  /*6da0*/  LDCU.64 UR8, c[0x0][0x3a0] ;  /* 0x00007400ff0877ac */ /* 0x000ea20008000a00 */
[----:B-1----:R-:W-:Y:S02]  /*6db0*/  SHF.R.U32.HI R6, RZ, UR5, R0 ;  /* 0x00000005ff067c19 */ /* 0x002fe40008011600 */
[----:B------:R-:W-:Y:S02]  /*6dc0*/  LOP3.LUT R13, R0, 0x80000000, RZ, 0x3c, !PT ;  /* 0x80000000000d7812 */ /* 0x000fe400078e3cff */
[----:B------:R-:W-:-:S05]  /*6dd0*/  LOP3.LUT R6, R6, UR4, RZ, 0x30, !PT ;  /* 0x0000000406067c12 */ /* 0x000fca000f8e30ff */
[----:B------:R-:W-:-:S05]  /*6de0*/  IMAD R6, R6, 0x8, R7 ;  /* 0x0000000806067824 */ /* 0x000fca00078e0207 */
[----:B------:R-:W1:Y:S02]  /*6df0*/  LDS.64 R10, [R6+0x6600] ;  /* 0x00660000060a7984 */ /* 0x000e640000000a00 */
[----:B-1----:R-:W-:-:S05]  /*6e00*/  IADD3 R12, P1, PT, R10, R3, RZ ;  /* 0x000000030a0c7210 */ /* 0x002fca0007f3e0ff */
[----:B------:R-:W-:Y:S01]  /*6e10*/  IMAD.X R11, RZ, RZ, R11, P1 ;  /* 0x000000ffff0b7224 */ /* 0x000fe200008e060b */
[----:B--2---:R-:W-:-:S04]  /*6e20*/  LEA R10, P1, R12, UR8, 0x2 ;  /* 0x000000080c0a7c11 */ /* 0x004fc8000f8210ff */
[----:B------:R-:W-:-:S05]  /*6e30*/  LEA.HI.X R11, R12, UR9, R11, 0x2, P1 ;  /* 0x000000090c0b7c11 */ /* 0x000fca00088f140b */
[----:B------:R1:W-:Y:S04]  /*6e40*/  STG.E desc[UR6][R10.64], R13 ;  /* 0x0000000d0a007986 */ /* 0x0003e8000c101906 */
.L_x_79:
[----:B------:R-:W-:Y:S05]  /*6e50*/  BSYNC.RECONVERGENT B0 ;  /* 0x0000000000007941 */ /* 0x000fea0003800200 */
.L_x_78:
[----:B------:R-:W-:Y:S01]  /*6e60*/  NOP ;  /* 0x0000000000007918 */ /* 0x000fe20000000000 */
[----:B------:R-:W-:Y:S01]  /*6e70*/  BSSY.RECONVERGENT B0, `(.L_x_80) ;  /* 0x0000011000007945 */ /* 0x000fe20003800200 */
[----:B------:R-:W-:Y:S01]  /*6e80*/  ISETP.GE.AND P1, PT, R8, R9, PT ;  /* 0x000000090800720c */ /* 0x000fe20003f26270 */
[----:B------:R-:W-:Y:S02]  /*6e90*/  VIADD R8, R3, 0xa80 ;  /* 0x00000a8003087836 */ /* 0x000fe40000000000 */
[----:B------:R-:W-:Y:S10]  /*6ea0*/  @P2 BRA `(.L_x_81) ;  /* 0x0000000000342947 */ /* 0x000ff40003800000 */
[----:B------:R-:W2:Y:S01]  /*6eb0*/  LDS R0, [R22+0x600] ;  /* 0x0006000016007984 */ /* 0x000ea20000000800 */
[----:B------:R-:W2:Y:S01]  /*6ec0*/  LDCU UR5, c[0x0][0x3c4] ;  /* 0x00007880ff0577ac */ /* 0x000ea20008000800 */
[----:B------:R-:W3:Y:S01]  /*6ed0*/  LDCU.64 UR8, c[0x0][0x3a0] ;  /* 0x00007400ff0877ac */ /* 0x000ee20008000a00 */
[----:B--2---:R-:W-:Y:S02]  /*6ee0*/  SHF.R.U32.HI R6, RZ, UR5, R0 ;  /* 0x00000005ff067c19 */ /* 0x004fe40008011600 */
[----:B-1----:R-:W-:Y:S02]  /*6ef0*/  LOP3.LUT R13, R0, 0x80000000, RZ, 0x3c, !PT ;  /* 0x80000000000d7812 */ /* 0x002fe400078e3cff */
[----:B------:R-:W-:-:S05]  /*6f00*/  LOP3.LUT R6, R6, UR4, RZ, 0x30, !PT ;  /* 0x0000000406067c12 */ /* 0x000fca000f8e30ff */
[----:B------:R-:W-:-:S05]  /*6f10*/  IMAD R6, R6, 0x8, R7 ;  /* 0x0000000806067824 */ /* 0x000fca00078e0207 */
[----:B------:R-:W1:Y:S02]  /*6f20*/  LDS.64 R10, [R6+0x6600] ;  /* 0x00660000060a7984 */ /* 0x000e640000000a00 */
[----:B-1----:R-:W-:-:S05]  /*6f30*/  IADD3 R12, P2, PT, R10, R3, RZ ;  /* 0x000000030a0c7210 */ /* 0x002fca0007f5e0ff */
[----:B------:R-:W-:Y:S01]  /*6f40*/  IMAD.X R11, RZ, RZ, R11, P2 ;  /* 0x000000ffff0b7224 */ /* 0x000fe200010e060b */
[----:B---3--:R-:W-:-:S04]  /*6f50*/  LEA R10, P2, R12, UR8, 0x2 ;  /* 0x000000080c0a7c11 */ /* 0x008fc8000f8410ff */
[----:B------:R-:W-:-:S05]  /*6f60*/  LEA.HI.X R11, R12, UR9, R11, 0x2, P2 ;  /* 0x000000090c0b7c11 */ /* 0x000fca00090f140b */
[----:B------:R2:W-:Y:S04]  /*6f70*/  STG.E desc[UR6][R10.64+0x600], R13 ;  /* 0x0006000d0a007986 */ /* 0x0005e8000c101906 */
.L_x_81:
[----:B------:R-:W-:Y:S05]  /*6f80*/  BSYNC.RECONVERGENT B0 ;  /* 0x0000000000007941 */ /* 0x000fea0003800200 */
.L_x_80:
[----:B------:R-:W-:Y:S01]  /*6f90*/  NOP ;  /* 0x0000000000007918 */ /* 0x000fe20000000000 */
[----:B------:R-:W-:Y:S01]  /*6fa0*/  BSSY.RECONVERGENT B0, `(.L_x_82) ;  /* 0x0000011000007945 */ /* 0x000fe20003800200 */
[----:B------:R-:W-:Y:S02]  /*6fb0*/  ISETP.GE.AND P2, PT, R8, R9, PT ;  /* 0x000000090800720c */ /* 0x000fe40003f46270 */
[----:B------:R-:W-:Y:S01]  /*6fc0*/  LOP3.LUT R8, R3, 0xc00, RZ, 0xfc, !PT ;  /* 0x00000c0003087812 */ /* 0x000fe200078efcff */
[----:B------:R-:W-:Y:S10]  /*6fd0*/  @P3 BRA `(.L_x_83) ;  /* 0x0000000000343947 */ /* 0x000ff40003800000 */
[----:B------:R-:W3:Y:S01]  /*6fe0*/  LDS R0, [R22+0xc00] ;  /* 0x000c000016007984 */ /* 0x000ee20000000800 */
[----:B------:R-:W3:Y:S01]  /*6ff0*/  LDCU UR5, c[0x0][0x3c4] ;  /* 0x00007880ff0577ac */ /* 0x000ee20008000800 */
[----:B------:R-:W4:Y:S01]  /*7000*/  LDCU.64 UR8, c[0x0][0x3a0] ;  /* 0x00007400ff0877ac */ /* 0x000f220008000a00 */
[----:B---3--:R-:W-:Y:S02]  /*7010*/  SHF.R.U32.HI R6, RZ, UR5, R0 ;  /* 0x00000005ff067c19 */ /* 0x008fe40008011600 */
[----:B-12---:R-:W-:Y:S02]  /*7020*/  LOP3.LUT R13, R0, 0x80000000, RZ, 0x3c, !PT ;  /* 0x80000000000d7812 */ /* 0x006fe400078e3cff */
[----:B------:R-:W-:-:S05]  /*7030*/  LOP3.LUT R6, R6, UR4, RZ, 0x30, !PT ;  /* 0x0000000406067c12 */ /* 0x000fca000f8e30ff */
[----:B------:R-:W-:-:S05]  /*7040*/  IMAD R6, R6, 0x8, R7 ;  /* 0x0000000806067824 */ /* 0x000fca00078e0207 */
[----:B------:R-:W1:Y:S02]  /*7050*/  LDS.64 R10, [R6+0x6600] ;  /* 0x00660000060a7984 */ /* 0x000e640000000a00 */
[----:B-1----:R-:W-:-:S05]  /*7060*/  IADD3 R12, P3, PT, R10, R3, RZ ;  /* 0x000000030a0c7210 */ /* 0x002fca0007f7e0ff */
[----:B------:R-:W-:Y:S01]  /*7070*/  IMAD.X R11, RZ, RZ, R11, P3 ;  /* 0x000000ffff0b7224 */ /* 0x000fe200018e060b */
[----:B----4-:R-:W-:-:S04]  /*7080*/  LEA R10, P3, R12, UR8, 0x2 ;  /* 0x000000080c0a7c11 */ /* 0x010fc8000f8610ff */
[----:B------:R-:W-:-:S05]  /*7090*/  LEA.HI.X R11, R12, UR9, R11, 0x2, P3 ;  /* 0x000000090c0b7c11 */ /* 0x000fca00098f140b */
[----:B------:R3:W-:Y:S04]  /*70a0*/  STG.E desc[UR6][R10.64+0xc00], R13 ;  /* 0x000c000d0a007986 */ /* 0x0007e8000c101906 */
.L_x_83:
[----:B------:R-:W-:Y:S05]  /*70b0*/  BSYNC.RECONVERGENT B0 ;  /* 0x0000000000007941 */ /* 0x000fea0003800200 */
.L_x_82:
[----:B------:R-:W-:Y:S01]  /*70c0*/  NOP ;  /* 0x0000000000007918 */ /* 0x000fe20000000000 */
[----:B------:R-:W-:Y:S01]  /*70d0*/  BSSY.RECONVERGENT B0, `(.L_x_84) ;  /* 0x0000011000007945 */ /* 0x000fe20003800200 */
[----:B------:R-:W-:Y:S01]  /*70e0*/  ISETP.GE.AND P3, PT, R8, R9, PT ;  /* 0x000000090800720c */ /* 0x000fe20003f66270 */
[----:B------:R-:W-:Y:S02]  /*70f0*/  VIADD R8, R3, 0xd80 ;  /* 0x00000d8003087836 */ /* 0x000fe40000000000 */
[----:B------:R-:W-:Y:S10]  /*7100*/  @P4 BRA `(.L_x_85) ;  /* 0x0000000000344947 */ /* 0x000ff40003800000 */
[----:B------:R-:W4:Y:S01]  /*7110*/  LDS R0, [R22+0x1200] ;  /* 0x0012000016007984 */ /* 0x000f220000000800 */
[----:B------:R-:W4:Y:S01]  /*7120*/  LDCU UR5, c[0x0][0x3c4] ;  /* 0x00007880ff0577ac */ /* 0x000f220008000800 */
[----:B------:R-:W5:Y:S01]  /*7130*/  LDCU.64 UR8, c[0x0][0x3a0] ;  /* 0x00007400ff0877ac */ /* 0x000f620008000a00 */
[----:B----4-:R-:W-:Y:S02]  /*7140*/  SHF.R.U32.HI R6, RZ, UR5, R0 ;  /* 0x00000005ff067c19 */ /* 0x010fe40008011600 */
[----:B-123--:R-:W-:Y:S02]  /*7150*/  LOP3.LUT R13, R0, 0x80000000, RZ, 0x3c, !PT ;  /* 0x80000000000d7812 */ /* 0x00efe400078e3cff */
[----:B------:R-:W-:-:S05]  /*7160*/  LOP3.LUT R6, R6, UR4, RZ, 0x30, !PT ;  /* 0x0000000406067c12 */ /* 0x000fca000f8e30ff */
[----:B------:R-:W-:-:S05]  /*7170*/  IMAD R6, R6, 0x8, R7 ;  /* 0x0000000806067824 */ /* 0x000fca00078e0207 */
[----:B------:R-:W1:Y:S02]  /*7180*/  LDS.64 R10, [R6+0x6600] ;  /* 0x00660000060a7984 */ /* 0x000e640000000a00 */
[----:B-1----:R-:W-:-:S05]  /*7190*/  IADD3 R12, P4, PT, R10, R3, RZ ;  /* 0x000000030a0c7210 */ /* 0x002fca0007f9e0ff */
[----:B------:R-:W-:Y:S01]  /*71a0*/  IMAD.X R11, RZ, RZ, R11, P4 ;  /* 0x000000ffff0b7224 */ /* 0x000fe200020e060b */
[----:B-----5:R-:W-:-:S04]  /*71b0*/  LEA R10, P4, R12, UR8, 0x2 ;  /* 0x000000080c0a7c11 */ /* 0x020fc8000f8810ff */
[----:B------:R-:W-:-:S05]  /*71c0*/  LEA.HI.X R11, R12, UR9, R11, 0x2, P4 ;  /* 0x000000090c0b7c11 */ /* 0x000fca000a0f140b */
[----:B------:R4:W-:Y:S04]  /*71d0*/  STG.E desc[UR6][R10.64+0x1200], R13 ;  /* 0x0012000d0a007986 */ /* 0x0009e8000c101906 */
.L_x_85:
[----:B------:R-:W-:Y:S05]  /*71e0*/  BSYNC.RECONVERGENT B0 ;  /* 0x0000000000007941 */ /* 0x000fea0003800200 */
.L_x_84:
[----:B------:R-:W-:Y:S01]  /*71f0*/  NOP ;  /* 0x0000000000007918 */ /* 0x000fe20000000000 */
[----:B------:R-:W-:Y:S01]  /*7200*/  BSSY.RECONVERGENT B0, `(.L_x_86) ;  /* 0x0000011000007945 */ /* 0x000fe20003800200 */
[----:B------:R-:W-:Y:S01]  /*7210*/  ISETP.GE.AND P4, PT, R8, R9, PT ;  /* 0x000000090800720c */ /* 0x000fe20003f86270 */
[----:B------:R-:W-:Y:S02]  /*7220*/  VIADD R8, R3, 0xf00 ;  /* 0x00000f0003087836 */ /* 0x000fe40000000000 */
[----:B------:R-:W-:Y:S10]  /*7230*/  @P5 BRA `(.L_x_87) ;  /* 0x0000000000345947 */ /* 0x000ff40003800000 */
[----:B------:R-:W5:Y:S01]  /*7240*/  LDS R0, [R22+0x1800] ;  /* 0x0018000016007984 */ /* 0x000f620000000800 */
[----:B------:R-:W5:Y:S01]  /*7250*/  LDCU UR5, c[0x0][0x3c4] ;  /* 0x00007880ff0577ac */ /* 0x000f620008000800 */
[----:B------:R-:W0:Y:S01]  /*7260*/  LDCU.64 UR8, c[0x0][0x3a0] ;  /* 0x00007400ff0877ac */ /* 0x000e220008000a00 */
[----:B-----5:R-:W-:Y:S02]  /*7270*/  SHF.R.U32.HI R6, RZ, UR5, R0 ;  /* 0x00000005ff067c19 */ /* 0x020fe40008011600 */
[----:B-1234-:R-:W-:Y:S02]  /*7280*/  LOP3.LUT R13, R0, 0x80000000, RZ, 0x3c, !PT ;  /* 0x80000000000d7812 */ /* 0x01efe400078e3cff */
[----:B------:R-:W-:-:S05]  /*7290*/  LOP3.LUT R6, R6, UR4, RZ, 0x30, !PT ;  /* 0x0000000406067c12 */ /* 0x000fca000f8e30ff */
[----:B------:R-:W-:-:S05]  /*72a0*/  IMAD R6, R6, 0x8, R7 ;  /* 0x0000000806067824 */ /* 0x000fca00078e0207 */
[----:B------:R-:W1:Y:S02]  /*72b0*/  LDS.64 R10, [R6+0x6600] ;  /* 0x00660000060a7984 */ /* 0x000e640000000a00 */
[----:B-1----:R-:W-:-:S05]  /*72c0*/  IADD3 R12, P5, PT, R10, R3, RZ ;  /* 0x000000030a0c7210 */ /* 0x002fca0007fbe0ff */
[----:B------:R-:W-:Y:S01]  /*72d0*/  IMAD.X R11, RZ, RZ, R11, P5 ;  /* 0x000000ffff0b7224 */ /* 0x000fe200028e060b */
[----:B0-----:R-:W-:-:S04]  /*72e0*/  LEA R10, P5, R12, UR8, 0x2 ;  /* 0x000000080c0a7c11 */ /* 0x001fc8000f8a10ff */
[----:B------:R-:W-:-:S05]  /*72f0*/  LEA.HI.X R11, R12, UR9, R11, 0x2, P5 ;  /* 0x000000090c0b7c11 */ /* 0x000fca000a8f140b */
[----:B------:R0:W-:Y:S04]  /*7300*/  STG.E desc[UR6][R10.64+0x1800], R13 ;  /* 0x0018000d0a007986 */ /* 0x0001e8000c101906 */
.L_x_87:
[----:B------:R-:W-:Y:S05]  /*7310*/  BSYNC.RECONVERGENT B0 ;  /* 0x0000000000007941 */ /* 0x000fea0003800200 */
.L_x_86:
        /* <DEDUP_REMOVED lines=9> */
[----:B01234-:R-:W-:Y:S02]  /*73b0*/  LOP3.LUT R13, R0, 0x80000000, RZ, 0x3c, !PT ;  /* 0x80000000000d7812 */ /* 0x01ffe400078e3cff */
[----:B------:R-:W-:-:S05]  /*73c0*/  LOP3.LUT R6, R6, UR4, RZ, 0x30, !PT ;  /* 0x0000000406067c12 */ /* 0x000fca000f8e30ff */
[----:B------:R-:W-:-:S05]  /*73d0*/  IMAD R6, R6, 0x8, R7 ;  /* 0x0000000806067824 */ /* 0x000fca00078e0207 */
[----:B------:R-:W0:Y:S02]  /*73e0*/  LDS.64 R10, [R6+0x6600] ;  /* 0x00660000060a7984 */ /* 0x000e240000000a00 */
[----:B0-----:R-:W-:-:S05]  /*73f0*/  IADD3 R12, P6, PT, R10, R3, RZ ;  /* 0x000000030a0c7210 */ /* 0x001fca0007fde0ff */
[----:B------:R-:W-:Y:S01]  /*7400*/  IMAD.X R11, RZ, RZ, R11, P6 ;  /* 0x000000ffff0b7224 */ /* 0x000fe200030e060b */
[----:B------:R-:W-:-:S04]  /*7410*/  LEA R10, P6, R12, UR8, 0x2 ;  /* 0x000000080c0a7c11 */ /* 0x000fc8000f8c10ff */
[----:B------:R-:W-:-:S05]  /*7420*/  LEA.HI.X R11, R12, UR9, R11, 0x2, P6 ;  /* 0x000000090c0b7c11 */ /* 0x000fca000b0f140b */
[----:B------:R0:W-:Y:S04]  /*7430*/  STG.E desc[UR6][R10.64+0x1e00], R13 ;  /* 0x001e000d0a007986 */ /* 0x0001e8000c101906 */
.L_x_89:
[----:B------:R-:W-:Y:S05]  /*7440*/  BSYNC.RECONVERGENT B0 ;  /* 0x0000000000007941 */ /* 0x000fea0003800200 */
.L_x_88:
        /* <DEDUP_REMOVED lines=18> */
.L_x_91:
[----:B------:R-:W-:Y:S05]  /*7570*/  BSYNC.RECONVERGENT B0 ;  /* 0x0000000000007941 */ /* 0x000fea0003800200 */
.L_x_90:
        /* <DEDUP_REMOVED lines=18> */
.L_x_93:
[----:B------:R-:W-:Y:S05]  /*76a0*/  BSYNC.RECONVERGENT B0 ;  /* 0x0000000000007941 */ /* 0x000fea0003800200 */
.L_x_92:
        /* <DEDUP_REMOVED lines=18> */
.L_x_95:
[----:B------:R-:W-:Y:S05]  /*77d0*/  BSYNC.RECONVERGENT B0 ;  /* 0x0000000000007941 */ /* 0x000fea0003800200 */
.L_x_94:
        /* <DEDUP_REMOVED lines=18> */
.L_x_97:
[----:B------:R-:W-:Y:S05]  /*7900*/  BSYNC.RECONVERGENT B0 ;  /* 0x0000000000007941 */ /* 0x000fea0003800200 */
.L_x_96:
[----:B------:R-:W-:Y:S01]  /*7910*/  NOP ;  /* 0x0000000000007918 */ /* 0x000fe20000000000 */
[----:B------:R-:W-:Y:S01]  /*7920*/  BSSY.RECONVERGENT B0, `(.L_x_98) ;  /* 0x0000011000007945 */ /* 0x000fe20003800200 */
[----:B------:R-:W-:Y:S02]  /*7930*/  ISETP.GE.AND P4, PT, R8, R9, PT ;  /* 0x000000090800720c */ /* 0x000fe40003f86270 */
[----:B------:R-:W-:Y:S01]  /*7940*/  LOP3.LUT R8, R3, 0x1800, RZ, 0xfc, !PT ;  /* 0x0000180003087812 */ /* 0x000fe200078efcff */
        /* <DEDUP_REMOVED lines=14> */
.L_x_99:
[----:B------:R-:W-:Y:S05]  /*7a30*/  BSYNC.RECONVERGENT B0 ;  /* 0x0000000000007941 */ /* 0x000fea0003800200 */
.L_x_98:
[----:B------:R-:W-:Y:S01]  /*7a40*/  NOP ;  /* 0x0000000000007918 */ /* 0x000fe20000000000 */
[----:B------:R-:W-:Y:S01]  /*7a50*/  BSSY.RECONVERGENT B0, `(.L_x_100) ;  /* 0x0000010000007945 */ /* 0x000fe20003800200 */
[----:B------:R-:W-:-:S03]  /*7a60*/  ISETP.GE.AND P5, PT, R8, R9, PT ;  /* 0x000000090800720c */ /* 0x000fc60003fa6270 */
        /* <DEDUP_REMOVED lines=14> */
.L_x_101:
[----:B------:R-:W-:Y:S05]  /*7b50*/  BSYNC.RECONVERGENT B0 ;  /* 0x0000000000007941 */ /* 0x000fea0003800200 */
.L_x_100:
[----:B------:R-:W-:Y:S01]  /*7b60*/  NOP ;  /* 0x0000000000007918 */ /* 0x000fe20000000000 */
[----:B------:R-:W-:Y:S04]  /*7b70*/  BSSY.RECONVERGENT B0, `(.L_x_102) ;  /* 0x000000f000007945 */ /* 0x000fe80003800200 */
[----:B------:R-:W-:Y:S05]  /*7b80*/  @P1 BRA `(.L_x_103) ;  /* 0x0000000000341947 */ /* 0x000fea0003800000 */
        /* <DEDUP_REMOVED lines=13> */
.L_x_103:
[----:B------:R-:W-:Y:S05]  /*7c60*/  BSYNC.RECONVERGENT B0 ;  /* 0x0000000000007941 */ /* 0x000fea0003800200 */
.L_x_102:
        /* <DEDUP_REMOVED lines=16> */
.L_x_105:
[----:B------:R-:W-:Y:S05]  /*7d70*/  BSYNC.RECONVERGENT B0 ;  /* 0x0000000000007941 */ /* 0x000fea0003800200 */
.L_x_104:
        /* <DEDUP_REMOVED lines=16> */
.L_x_107:
[----:B------:R-:W-:Y:S05]  /*7e80*/  BSYNC.RECONVERGENT B0 ;  /* 0x0000000000007941 */ /* 0x000fea0003800200 */
.L_x_106:
        /* <DEDUP_REMOVED lines=16> */
.L_x_109:
[----:B------:R-:W-:Y:S05]  /*7f90*/  BSYNC.RECONVERGENT B0 ;  /* 0x0000000000007941 */ /* 0x000fea0003800200 */
.L_x_108:
[----:B------:R-:W-:Y:S01]  /*7fa0*/  NOP ;  /* 0x0000000000007918 */ /* 0x000fe20000000000 */
[----:B------:R-:W-:Y:S04]  /*7fb0*/  BSSY.RECONVERGENT B0, `(.L_x_110) ;  /* 0x000000f000007945 */ /* 0x000fe80003800200 */
[----:B------:R-:W-:Y:S05]  /*7fc0*/  @P5 BRA `(.L_x_111) ;  /* 0x0000000000345947 */ /* 0x000fea0003800000 */
[----:B------:R-:W5:Y:S01]  /*7fd0*/  LDS R0, [R22+0x6000] ;  /* 0x0060000016007984 */ /* 0x000f620000000800 */
[----:B------:R-:W5:Y:S01]  /*7fe0*/  LDCU UR5, c[0x0][0x3c4] ;  /* 0x00007880ff0577ac */ /* 0x000f620008000800 */
[----:B------:R-:W1:Y:S01]  /*7ff0*/  LDCU.64 UR8, c[0x0][0x3a0] ;  /* 0x00007400ff0877ac */ /* 0x000e620008000a00 */
[----:B-----5:R-:W-:-:S04]  /*8000*/  SHF.R.U32.HI R6, RZ, UR5, R0 ;  /* 0x00000005ff067c19 */ /* 0x020fc80008011600 */
[----:B------:R-:W-:-:S05]  /*8010*/  LOP3.LUT R6, R6, UR4, RZ, 0x30, !PT ;  /* 0x0000000406067c12 */ /* 0x000fca000f8e30ff */
[----:B0-----:R-:W-:-:S05]  /*8020*/  IMAD R8, R6, 0x8, R7 ;  /* 0x0000000806087824 */ /* 0x001fca00078e0207 */
[----:B------:R-:W0:Y:S02]  /*8030*/  LDS.64 R6, [R8+0x6600] ;  /* 0x0066000008067984 */ /* 0x000e240000000a00 */
[----:B0-----:R-:W-:-:S05]  /*8040*/  IADD3 R9, P1, PT, R6, R3, RZ ;  /* 0x0000000306097210 */ /* 0x001fca0007f3e0ff */
[----:B-1234-:R-:W-:Y:S01]  /*8050*/  IMAD.X R10, RZ, RZ, R7, P1 ;  /* 0x000000ffff0a7224 */ /* 0x01efe200008e0607 */
[----:B------:R-:W-:-:S04]  /*8060*/  LEA R6, P1, R9, UR8, 0x2 ;  /* 0x0000000809067c11 */ /* 0x000fc8000f8210ff */
[----:B------:R-:W-:Y:S02]  /*8070*/  LEA.HI.X R7, R9, UR9, R10, 0x2, P1 ;  /* 0x0000000909077c11 */ /* 0x000fe400088f140a */
[----:B------:R-:W-:-:S05]  /*8080*/  LOP3.LUT R9, R0, 0x80000000, RZ, 0x3c, !PT ;  /* 0x8000000000097812 */ /* 0x000fca00078e3cff */
[----:B------:R0:W-:Y:S02]  /*8090*/  STG.E desc[UR6][R6.64+0x6000], R9 ;  /* 0x0060000906007986 */ /* 0x0001e4000c101906 */
.L_x_111:
[----:B------:R-:W-:Y:S05]  /*80a0*/  BSYNC.RECONVERGENT B0 ;  /* 0x0000000000007941 */ /* 0x000fea0003800200 */
.L_x_110:
[----:B------:R-:W-:Y:S01]  /*80b0*/  NOP ;  /* 0x0000000000007918 */ /* 0x000fe20000000000 */
.L_x_77:
[----:B------:R-:W5:Y:S01]  /*80c0*/  LDS R0, [R22] ;  /* 0x0000000016007984 */ /* 0x000f620000000800 */
[----:B------:R-:W5:Y:S03]  /*80d0*/  LDCU UR5, c[0x0][0x3c4] ;  /* 0x00007880ff0577ac */ /* 0x000f660008000800 */
[----:B01----:R-:W0:Y:S04]  /*80e0*/  LDS R6, [R22+0x600] ;  /* 0x0006000016067984 */ /* 0x003e280000000800 */
[----:B------:R-:W1:Y:S04]  /*80f0*/  LDS R7, [R22+0xc00] ;  /* 0x000c000016077984 */ /* 0x000e680000000800 */
[----:B------:R-:W1:Y:S04]  /*8100*/  LDS R8, [R22+0x1200] ;  /* 0x0012000016087984 */ /* 0x000e680000000800 */
[----:B------:R-:W1:Y:S04]  /*8110*/  LDS R9, [R22+0x1800] ;  /* 0x0018000016097984 */ /* 0x000e680000000800 */
[----:B--234-:R-:W2:Y:S04]  /*8120*/  LDS R10, [R22+0x1e00] ;  /* 0x001e0000160a7984 */ /* 0x01cea80000000800 */
[----:B------:R-:W3:Y:S04]  /*8130*/  LDS R11, [R22+0x2400] ;  /* 0x00240000160b7984 */ /* 0x000ee80000000800 */
[----:B------:R-:W4:Y:S04]  /*8140*/  LDS R12, [R22+0x2a00] ;  /* 0x002a0000160c7984 */ /* 0x000f280000000800 */
[----:B------:R-:W4:Y:S04]  /*8150*/  LDS R13, [R22+0x3000] ;  /* 0x00300000160d7984 */ /* 0x000f280000000800 */
[----:B------:R-:W4:Y:S04]  /*8160*/  LDS R14, [R22+0x3600] ;  /* 0x00360000160e7984 */ /* 0x000f280000000800 */
[----:B------:R-:W4:Y:S01]  /*8170*/  LDS R15, [R22+0x3c00] ;  /* 0x003c0000160f7984 */ /* 0x000f220000000800 */
[----:B-----5:R-:W-:-:S03]  /*8180*/  SHF.R.U32.HI R0, RZ, UR5, R0 ;  /* 0x00000005ff007c19 */ /* 0x020fc60008011600 */
[----:B------:R-:W5:Y:S01]  /*8190*/  LDS R16, [R22+0x4200] ;  /* 0x0042000016107984 */ /* 0x000f620000000800 */
[----:B0-----:R-:W-:-:S03]  /*81a0*/  SHF.R.U32.HI R6, RZ, UR5, R6 ;  /* 0x00000005ff067c19 */ /* 0x001fc60008011606 */
[----:B------:R-:W0:Y:S01]  /*81b0*/  LDS R17, [R22+0x4800] ;  /* 0x0048000016117984 */ /* 0x000e220000000800 */
[----:B-1----:R-:W-:-:S03]  /*81c0*/  SHF.R.U32.HI R7, RZ, UR5, R7 ;  /* 0x00000005ff077c19 */ /* 0x002fc60008011607 */
[----:B------:R-:W1:Y:S01]  /*81d0*/  LDS R18, [R22+0x4e00] ;  /* 0x004e000016127984 */ /* 0x000e620000000800 */
[----:B------:R-:W-:-:S03]  /*81e0*/  SHF.R.U32.HI R8, RZ, UR5, R8 ;  /* 0x00000005ff087c19 */ /* 0x000fc60008011608 */
[----:B------:R-:W1:Y:S01]  /*81f0*/  LDS R19, [R22+0x5400] ;  /* 0x0054000016137984 */ /* 0x000e620000000800 */
[----:B------:R-:W-:-:S03]  /*8200*/  SHF.R.U32.HI R9, RZ, UR5, R9 ;  /* 0x00000005ff097c19 */ /* 0x000fc60008011609 */
[----:B------:R-:W1:Y:S01]  /*8210*/  LDS R20, [R22+0x5a00] ;  /* 0x005a000016147984 */ /* 0x000e620000000800 */
[----:B--2---:R-:W-:-:S03]  /*8220*/  SHF.R.U32.HI R10, RZ, UR5, R10 ;  /* 0x00000005ff0a7c19 */ /* 0x004fc6000801160a */
[----:B------:R-:W2:Y:S01]  /*8230*/  LDS R21, [R22+0x6000] ;  /* 0x0060000016157984 */ /* 0x000ea20000000800 */
[----:B---3--:R-:W-:Y:S02]  /*8240*/  SHF.R.U32.HI R11, RZ, UR5, R11 ;  /* 0x00000005ff0b7c19 */ /* 0x008fe4000801160b */
[----:B----4-:R-:W-:Y:S02]  /*8250*/  SHF.R.U32.HI R12, RZ, UR5, R12 ;  /* 0x00000005ff0c7c19 */ /* 0x010fe4000801160c */
[----:B------:R-:W-:Y:S02]  /*8260*/  SHF.R.U32.HI R13, RZ, UR5, R13 ;  /* 0x00000005ff0d7c19 */ /* 0x000fe4000801160d */
[----:B------:R-:W-:Y:S02]  /*8270*/  SHF.R.U32.HI R43, RZ, UR5, R14 ;  /* 0x00000005ff2b7c19 */ /* 0x000fe4000801160e */
[----:B------:R-:W-:Y:S02]  /*8280*/  LOP3.LUT R14, R12, UR4, RZ, 0x30, !PT ;  /* 0x000000040c0e7c12 */ /* 0x000fe4000f8e30ff */
[----:B------:R-:W-:-:S02]  /*8290*/  SHF.R.U32.HI R44, RZ, UR5, R15 ;  /* 0x00000005ff2c7c19 */ /* 0x000fc4000801160f */
[----:B------:R-:W-:Y:S02]  /*82a0*/  LOP3.LUT R15, R11, UR4, RZ, 0x30, !PT ;  /* 0x000000040b0f7c12 */ /* 0x000fe4000f8e30ff */
[----:B-----5:R-:W-:Y:S02]  /*82b0*/  SHF.R.U32.HI R45, RZ, UR5, R16 ;  /* 0x00000005ff2d7c19 */ /* 0x020fe40008011610 */
[----:B------:R-:W-:Y:S02]  /*82c0*/  LOP3.LUT R16, R10, UR4, RZ, 0x30, !PT ;  /* 0x000000040a107c12 */ /* 0x000fe4000f8e30ff */
[----:B0-----:R-:W-:Y:S02]  /*82d0*/  SHF.R.U32.HI R46, RZ, UR5, R17 ;  /* 0x00000005ff2e7c19 */ /* 0x001fe40008011611 */
[----:B------:R-:W-:Y:S02]  /*82e0*/  LOP3.LUT R17, R9, UR4, RZ, 0x30, !PT ;  /* 0x0000000409117c12 */ /* 0x000fe4000f8e30ff */
[----:B-1----:R-:W-:-:S02]  /*82f0*/  SHF.R.U32.HI R47, RZ, UR5, R18 ;  /* 0x00000005ff2f7c19 */ /* 0x002fc40008011612 */
[----:B------:R-:W-:Y:S02]  /*8300*/  LOP3.LUT R18, R8, UR4, RZ, 0x30, !PT ;  /* 0x0000000408127c12 */ /* 0x000fe4000f8e30ff */
[----:B------:R-:W-:Y:S02]  /*8310*/  SHF.R.U32.HI R48, RZ, UR5, R19 ;  /* 0x00000005ff307c19 */ /* 0x000fe40008011613 */
[----:B------:R-:W-:Y:S02]  /*8320*/  LOP3.LUT R19, R7, UR4, RZ, 0x30, !PT ;  /* 0x0000000407137c12 */ /* 0x000fe4000f8e30ff */
[----:B------:R-:W-:Y:S02]  /*8330*/  SHF.R.U32.HI R49, RZ, UR5, R20 ;  /* 0x00000005ff317c19 */ /* 0x000fe40008011614 */
[----:B------:R-:W-:Y:S02]  /*8340*/  LOP3.LUT R20, R6, UR4, RZ, 0x30, !PT ;  /* 0x0000000406147c12 */ /* 0x000fe4000f8e30ff */
[----:B--2---:R-:W-:-:S02]  /*8350*/  SHF.R.U32.HI R50, RZ, UR5, R21 ;  /* 0x00000005ff327c19 */ /* 0x004fc40008011615 */
[----:B------:R-:W-:Y:S02]  /*8360*/  LOP3.LUT R21, R0, UR4, RZ, 0x30, !PT ;  /* 0x0000000400157c12 */ /* 0x000fe4000f8e30ff */
[----:B------:R-:W-:Y:S02]  /*8370*/  LOP3.LUT R13, R13, UR4, RZ, 0x30, !PT ;  /* 0x000000040d0d7c12 */ /* 0x000fe4000f8e30ff */
[----:B------:R-:W-:Y:S02]  /*8380*/  LOP3.LUT R12, R43, UR4, RZ, 0x30, !PT ;  /* 0x000000042b0c7c12 */ /* 0x000fe4000f8e30ff */
[----:B------:R-:W-:Y:S02]  /*8390*/  LOP3.LUT R11, R44, UR4, RZ, 0x30, !PT ;  /* 0x000000042c0b7c12 */ /* 0x000fe4000f8e30ff */
[----:B------:R-:W-:Y:S02]  /*83a0*/  LOP3.LUT R10, R45, UR4, RZ, 0x30, !PT ;  /* 0x000000042d0a7c12 */ /* 0x000fe4000f8e30ff */
[----:B------:R-:W-:-:S02]  /*83b0*/  LOP3.LUT R9, R46, UR4, RZ, 0x30, !PT ;  /* 0x000000042e097c12 */ /* 0x000fc4000f8e30ff */
[----:B------:R-:W-:Y:S02]  /*83c0*/  LOP3.LUT R8, R47, UR4, RZ, 0x30, !PT ;  /* 0x000000042f087c12 */ /* 0x000fe4000f8e30ff */
[----:B------:R-:W-:Y:S02]  /*83d0*/  LOP3.LUT R7, R48, UR4, RZ, 0x30, !PT ;  /* 0x0000000430077c12 */ /* 0x000fe4000f8e30ff */
[----:B------:R-:W-:Y:S02]  /*83e0*/  LOP3.LUT R6, R49, UR4, RZ, 0x30, !PT ;  /* 0x0000000431067c12 */ /* 0x000fe4000f8e30ff */
[----:B------:R-:W-:Y:S01]  /*83f0*/  LOP3.LUT R0, R50, UR4, RZ, 0x30, !PT ;  /* 0x0000000432007c12 */ /* 0x000fe2000f8e30ff */
[----:B------:R-:W-:Y:S06]  /*8400*/  @P0 BRA `(.L_x_112) ;  /* 0x0000000000640947 */ /* 0x000fec0003800000 */
[----:B------:R-:W0:Y:S01]  /*8410*/  LDCU.64 UR4, c[0x0][0x3b8] ;  /* 0x00007700ff0477ac */ /* 0x000e220008000a00 */
[----:B------:R-:W-:Y:S01]  /*8420*/  IMAD R5, R42, 0x1980, RZ ;  /* 0x000019802a057824 */ /* 0x000fe200078e02ff */
[----:B------:R-:W-:-:S04]  /*8430*/  LOP3.LUT R2, R41, 0x1f, R3, 0xf8, !PT ;  /* 0x0000001f29027812 */ /* 0x000fc800078ef803 */
[----:B------:R-:W-:-:S04]  /*8440*/  IADD3 R3, P1, PT, R5, R2, RZ ;  /* 0x0000000205037210 */ /* 0x000fc80007f3e0ff */
[----:B------:R-:W-:Y:S02]  /*8450*/  LEA.HI.X.SX32 R4, R5, RZ, 0x1, P1 ;  /* 0x000000ff05047211 */ /* 0x000fe400008f0eff */
[----:B0-----:R-:W-:-:S04]  /*8460*/  LEA R2, P1, R3, UR4, 0x2 ;  /* 0x0000000403027c11 */ /* 0x001fc8000f8210ff */
        /* <DEDUP_REMOVED lines=19> */
.L_x_112:
[----:B------:R-:W-:Y:S01]  /*85a0*/  IMAD.IADD R60, R23, 0x1, -R54 ;  /* 0x00000001173c7824 */ /* 0x000fe200078e0a36 */
[----:B------:R-:W0:Y:S01]  /*85b0*/  LDCU.64 UR4, c[0x0][0x3b8] ;  /* 0x00007700ff0477ac */ /* 0x000e220008000a00 */
[----:B------:R-:W-:-:S03]  /*85c0*/  VIADD R3, R57, 0x20 ;  /* 0x0000002039037836 */ /* 0x000fc60000000000 */
[-C--:B------:R-:W-:Y:S02]  /*85d0*/  ISETP.GE.AND P2, PT, R57, R60.reuse, PT ;  /* 0x0000003c3900720c */ /* 0x080fe40003f46270 */
[----:B------:R-:W-:Y:S01]  /*85e0*/  ISETP.GE.AND P1, PT, R3, R60, PT ;  /* 0x0000003c0300720c */ /* 0x000fe20003f26270 */
[----:B------:R-:W-:-:S05]  /*85f0*/  VIADD R3, R57, 0x40 ;  /* 0x0000004039037836 */ /* 0x000fca0000000000 */
[----:B------:R-:W-:Y:S01]  /*8600*/  ISETP.GE.AND P5, PT, R3, R60, PT ;  /* 0x0000003c0300720c */ /* 0x000fe20003fa6270 */
[----:B------:R-:W-:-:S05]  /*8610*/  VIADD R3, R57, 0x60 ;  /* 0x0000006039037836 */ /* 0x000fca0000000000 */
[----:B------:R-:W-:Y:S01]  /*8620*/  ISETP.GE.AND P4, PT, R3, R60, PT ;  /* 0x0000003c0300720c */ /* 0x000fe20003f86270 */
[----:B------:R-:W-:Y:S01]  /*8630*/  VIADD R3, R57, 0x80 ;  /* 0x0000008039037836 */ /* 0x000fe20000000000 */
[----:B0-----:R-:W-:Y:S01]  /*8640*/  IADD3 R2, P6, PT, R5, UR4, RZ ;  /* 0x0000000405027c10 */ /* 0x001fe2000ffde0ff */
[----:B------:R-:W-:-:S03]  /*8650*/  VIADD R5, R57, 0xa0 ;  /* 0x000000a039057836 */ /* 0x000fc60000000000 */
[-C--:B------:R-:W-:Y:S02]  /*8660*/  ISETP.GE.AND P3, PT, R3, R60.reuse, PT ;  /* 0x0000003c0300720c */ /* 0x080fe40003f66270 */
[----:B------:R-:W-:Y:S02]  /*8670*/  IADD3.X R3, PT, PT, R4, UR5, RZ, P6, !PT ;  /* 0x0000000504037c10 */ /* 0x000fe4000b7fe4ff */
[-C--:B------:R-:W-:Y:S01]  /*8680*/  ISETP.GE.AND P6, PT, R5, R60.reuse, PT ;  /* 0x0000003c0500720c */ /* 0x080fe20003fc6270 */
[----:B------:R-:W-:Y:S02]  /*8690*/  VIADD R5, R57, 0xc0 ;  /* 0x000000c039057836 */ /* 0x000fe40000000000 */
[----:B------:R-:W5:Y:S03]  /*86a0*/  @!P2 LDG.E R41, desc[UR6][R2.64] ;  /* 0x000000060229a981 */ /* 0x000f66000c1e1900 */
[-C--:B------:R-:W-:Y:S01]  /*86b0*/  ISETP.GE.AND P2, PT, R5, R60.reuse, PT ;  /* 0x0000003c0500720c */ /* 0x080fe20003f46270 */
[----:B------:R-:W-:Y:S01]  /*86c0*/  VIADD R5, R57, 0xe0 ;  /* 0x000000e039057836 */ /* 0x000fe20000000000 */
[----:B------:R-:W5:Y:S04]  /*86d0*/  @!P1 LDG.E R44, desc[UR6][R2.64+0x80] ;  /* 0x00008006022c9981 */ /* 0x000f68000c1e1900 */
[----:B------:R-:W-:Y:S01]  /*86e0*/  ISETP.GE.AND P1, PT, R5, R60, PT ;  /* 0x0000003c0500720c */ /* 0x000fe20003f26270 */
[----:B------:R-:W-:Y:S01]  /*86f0*/  VIADD R59, R57, 0x100 ;  /* 0x00000100393b7836 */ /* 0x000fe20000000000 */
[----:B------:R-:W5:Y:S04]  /*8700*/  @!P5 LDG.E R43, desc[UR6][R2.64+0x100] ;  /* 0x00010006022bd981 */ /* 0x000f68000c1e1900 */
[----:B------:R-:W5:Y:S04]  /*8710*/  @!P4 LDG.E R46, desc[UR6][R2.64+0x180] ;  /* 0x00018006022ec981 */ /* 0x000f68000c1e1900 */
[----:B------:R-:W5:Y:S03]  /*8720*/  @!P2 LDG.E R47, desc[UR6][R2.64+0x300] ;  /* 0x00030006022fa981 */ /* 0x000f66000c1e1900 */
[C---:B------:R-:W-:Y:S01]  /*8730*/  @!P1 IADD3 R5, P2, PT, R54.reuse, R57, RZ ;  /* 0x0000003936059210 */ /* 0x040fe20007f5e0ff */
[----:B------:R-:W5:Y:S03]  /*8740*/  @!P3 LDG.E R45, desc[UR6][R2.64+0x200] ;  /* 0x00020006022db981 */ /* 0x000f66000c1e1900 */
[----:B------:R-:W-:Y:S01]  /*8750*/  @!P1 LEA.HI.X.SX32 R62, R54, RZ, 0x1, P2 ;  /* 0x000000ff363e9211 */ /* 0x000fe200010f0eff */
[----:B------:R0:W5:Y:S01]  /*8760*/  @!P6 LDG.E R48, desc[UR6][R2.64+0x280] ;  /* 0x000280060230e981 */ /* 0x000162000c1e1900 */
[----:B------:R-:W-:-:S04]  /*8770*/  @!P1 LEA R4, P2, R5, UR4, 0x2 ;  /* 0x0000000405049c11 */ /* 0x000fc8000f8410ff */
[----:B------:R-:W-:-:S05]  /*8780*/  @!P1 LEA.HI.X R5, R5, UR5, R62, 0x2, P2 ;  /* 0x0000000505059c11 */ /* 0x000fca00090f143e */
[----:B------:R1:W5:Y:S01]  /*8790*/  @!P1 LDG.E R50, desc[UR6][R4.64+0x380] ;  /* 0x0003800604329981 */ /* 0x000362000c1e1900 */
[----:B------:R-:W-:-:S13]  /*87a0*/  ISETP.GE.AND P1, PT, R59, R60, PT ;  /* 0x0000003c3b00720c */ /* 0x000fda0003f26270 */
[----:B------:R-:W-:-:S04]  /*87b0*/  @!P1 IADD3 R59, P2, PT, R54, R57, RZ ;  /* 0x00000039363b9210 */ /* 0x000fc80007f5e0ff */
[----:B------:R-:W-:Y:S02]  /*87c0*/  @!P1 LEA.HI.X.SX32 R62, R54, RZ, 0x1, P2 ;  /* 0x000000ff363e9211 */ /* 0x000fe400010f0eff */
[----:B0-----:R-:W-:-:S04]  /*87d0*/  @!P1 LEA R2, P2, R59, UR4, 0x2 ;  /* 0x000000043b029c11 */ /* 0x001fc8000f8410ff */
[----:B------:R-:W-:Y:S01]  /*87e0*/  @!P1 LEA.HI.X R3, R59, UR5, R62, 0x2, P2 ;  /* 0x000000053b039c11 */ /* 0x000fe200090f143e */
[----:B------:R-:W-:-:S04]  /*87f0*/  VIADD R59, R57, 0x120 ;  /* 0x00000120393b7836 */ /* 0x000fc80000000000 */
[----:B------:R0:W5:Y:S01]  /*8800*/  @!P1 LDG.E R49, desc[UR6][R2.64+0x400] ;  /* 0x0004000602319981 */ /* 0x000162000c1e1900 */
[----:B------:R-:W-:-:S13]  /*8810*/  ISETP.GE.AND P1, PT, R59, R60, PT ;  /* 0x0000003c3b00720c */ /* 0x000fda0003f26270 */
[----:B------:R-:W-:-:S04]  /*8820*/  @!P1 IADD3 R59, P2, PT, R54, R57, RZ ;  /* 0x00000039363b9210 */ /* 0x000fc80007f5e0ff */
[----:B------:R-:W-:Y:S02]  /*8830*/  @!P1 LEA.HI.X.SX32 R62, R54, RZ, 0x1, P2 ;  /* 0x000000ff363e9211 */ /* 0x000fe400010f0eff */
[----:B-1----:R-:W-:-:S04]  /*8840*/  @!P1 LEA R4, P2, R59, UR4, 0x2 ;  /* 0x000000043b049c11 */ /* 0x002fc8000f8410ff */
[----:B------:R-:W-:Y:S01]  /*8850*/  @!P1 LEA.HI.X R5, R59, UR5, R62, 0x2, P2 ;  /* 0x000000053b059c11 */ /* 0x000fe200090f143e */
[----:B------:R-:W-:-:S04]  /*8860*/  VIADD R59, R57, 0x140 ;  /* 0x00000140393b7836 */ /* 0x000fc80000000000 */
        /* <DEDUP_REMOVED lines=9> */
[----:B------:R-:W-:-:S05]  /*8900*/  @!P1 IMAD R62, R42, 0x1980, RZ ;  /* 0x000019802a3e9824 */ /* 0x000fca00078e02ff */
[----:B-1----:R-:W-:-:S04]  /*8910*/  @!P1 IADD3 R5, P2, PT, R62, R57, RZ ;  /* 0x000000393e059210 */ /* 0x002fc80007f5e0ff */
[----:B------:R-:W-:Y:S02]  /*8920*/  @!P1 LEA.HI.X.SX32 R62, R62, RZ, 0x1, P2 ;  /* 0x000000ff3e3e9211 */ /* 0x000fe400010f0eff */
[----:B------:R-:W-:Y:S01]  /*8930*/  @!P1 LEA R4, P2, R5, UR4, 0x2 ;  /* 0x0000000405049c11 */ /* 0x000fe2000f8410ff */
[----:B------:R-:W-:-:S03]  /*8940*/  VIADD R59, R57, 0x180 ;  /* 0x00000180393b7836 */ /* 0x000fc60000000000 */
[----:B------:R-:W-:-:S05]  /*8950*/  @!P1 LEA.HI.X R5, R5, UR5, R62, 0x2, P2 ;  /* 0x0000000505059c11 */ /* 0x000fca00090f143e */
[----:B------:R1:W5:Y:S01]  /*8960*/  @!P1 LDG.E R56, desc[UR6][R4.64+0x580] ;  /* 0x0005800604389981 */ /* 0x000362000c1e1900 */
[----:B------:R-:W-:-:S13]  /*8970*/  ISETP.GE.AND P1, PT, R59, R60, PT ;  /* 0x0000003c3b00720c */ /* 0x000fda0003f26270 */
[----:B0-----:R-:W-:-:S05]  /*8980*/  @!P1 IMAD R2, R42, 0x1980, RZ ;  /* 0x000019802a029824 */ /* 0x001fca00078e02ff */
[----:B------:R-:W-:-:S04]  /*8990*/  @!P1 IADD3 R3, P2, PT, R2, R57, RZ ;  /* 0x0000003902039210 */ /* 0x000fc80007f5e0ff */
[----:B------:R-:W-:Y:S02]  /*89a0*/  @!P1 LEA.HI.X.SX32 R62, R2, RZ, 0x1, P2 ;  /* 0x000000ff023e9211 */ /* 0x000fe400010f0eff */
[----:B------:R-:W-:Y:S01]  /*89b0*/  @!P1 LEA R2, P2, R3, UR4, 0x2 ;  /* 0x0000000403029c11 */ /* 0x000fe2000f8410ff */
[----:B------:R-:W-:-:S03]  /*89c0*/  VIADD R59, R57, 0x1a0 ;  /* 0x000001a0393b7836 */ /* 0x000fc60000000000 */
[----:B------:R-:W-:-:S05]  /*89d0*/  @!P1 LEA.HI.X R3, R3, UR5, R62, 0x2, P2 ;  /* 0x0000000503039c11 */ /* 0x000fca00090f143e */
[----:B------:R0:W5:Y:S01]  /*89e0*/  @!P1 LDG.E R53, desc[UR6][R2.64+0x600] ;  /* 0x0006000602359981 */ /* 0x000162000c1e1900 */
[----:B------:R-:W-:-:S13]  /*89f0*/  ISETP.GE.AND P1, PT, R59, R60, PT ;  /* 0x0000003c3b00720c */ /* 0x000fda0003f26270 */
[----:B-1----:R-:W-:-:S05]  /*8a00*/  @!P1 IMAD R4, R42, 0x1980, RZ ;  /* 0x000019802a049824 */ /* 0x002fca00078e02ff */
[----:B------:R-:W-:-:S04]  /*8a10*/  @!P1 IADD3 R5, P2, PT, R4, R57, RZ ;  /* 0x0000003904059210 */ /* 0x000fc80007f5e0ff */
[----:B------:R-:W-:Y:S02]  /*8a20*/  @!P1 LEA.HI.X.SX32 R62, R4, RZ, 0x1, P2 ;  /* 0x000000ff043e9211 */ /* 0x000fe400010f0eff */
[----:B------:R-:W-:Y:S01]  /*8a30*/  @!P1 LEA R4, P2, R5, UR4, 0x2 ;  /* 0x0000000405049c11 */ /* 0x000fe2000f8410ff */
[----:B------:R-:W-:-:S03]  /*8a40*/  VIADD R59, R57, 0x1c0 ;  /* 0x000001c0393b7836 */ /* 0x000fc60000000000 */
[----:B------:R-:W-:-:S05]  /*8a50*/  @!P1 LEA.HI.X R5, R5, UR5, R62, 0x2, P2 ;  /* 0x0000000505059c11 */ /* 0x000fca00090f143e */
[----:B------:R1:W5:Y:S01]  /*8a60*/  @!P1 LDG.E R54, desc[UR6][R4.64+0x680] ;  /* 0x0006800604369981 */ /* 0x000362000c1e1900 */
[----:B------:R-:W-:Y:S01]  /*8a70*/  ISETP.GE.AND P1, PT, R59, R60, PT ;  /* 0x0000003c3b00720c */ /* 0x000fe20003f26270 */
[----:B------:R-:W-:-:S05]  /*8a80*/  VIADD R59, R57, 0x200 ;  /* 0x00000200393b7836 */ /* 0x000fca0000000000 */
[----:B------:R-:W-:-:S07]  /*8a90*/  ISETP.GE.AND P3, PT, R59, R60, PT ;  /* 0x0000003c3b00720c */ /* 0x000fce0003f66270 */
[----:B0-----:R-:W-:-:S05]  /*8aa0*/  @!P1 IMAD R2, R42, 0x1980, RZ ;  /* 0x000019802a029824 */ /* 0x001fca00078e02ff */
[C---:B------:R-:W-:Y:S01]  /*8ab0*/  @!P1 IADD3 R3, P2, PT, R2.reuse, R57, RZ ;  /* 0x0000003902039210 */ /* 0x040fe20007f5e0ff */
[----:B------:R-:W0:Y:S03]  /*8ac0*/  @!P3 S2R R59, SR_TID.X ;  /* 0x00000000003bb919 */ /* 0x000e260000002100 */
[----:B------:R-:W-:Y:S02]  /*8ad0*/  @!P1 LEA.HI.X.SX32 R62, R2, RZ, 0x1, P2 ;  /* 0x000000ff023e9211 */ /* 0x000fe400010f0eff */
[----:B------:R-:W-:Y:S01]  /*8ae0*/  @!P1 LEA R2, P2, R3, UR4, 0x2 ;  /* 0x0000000403029c11 */ /* 0x000fe2000f8410ff */
[----:B-1----:R-:W-:-:S03]  /*8af0*/  VIADD R5, R57, 0x1e0 ;  /* 0x000001e039057836 */ /* 0x002fc60000000000 */
[----:B------:R-:W-:-:S05]  /*8b00*/  @!P1 LEA.HI.X R3, R3, UR5, R62, 0x2, P2 ;  /* 0x0000000503039c11 */ /* 0x000fca00090f143e */
[----:B------:R0:W5:Y:S01]  /*8b10*/  @!P1 LDG.E R51, desc[UR6][R2.64+0x700] ;  /* 0x0007000602339981 */ /* 0x000162000c1e1900 */
[----:B------:R-:W-:-:S13]  /*8b20*/  ISETP.GE.AND P1, PT, R5, R60, PT ;  /* 0x0000003c0500720c */ /* 0x000fda0003f26270 */
[----:B------:R-:W-:-:S05]  /*8b30*/  @!P1 IMAD R4, R42, 0x1980, RZ ;  /* 0x000019802a049824 */ /* 0x000fca00078e02ff */
[C---:B------:R-:W-:Y:S02]  /*8b40*/  @!P1 IADD3 R5, P2, PT, R4.reuse, R57, RZ ;  /* 0x0000003904059210 */ /* 0x040fe40007f5e0ff */
[----:B0-----:R-:W-:Y:S02]  /*8b50*/  @!P3 LOP3.LUT R2, R59, 0x3e0, RZ, 0xc0, !PT ;  /* 0x000003e03b02b812 */ /* 0x001fe400078ec0ff */
[----:B------:R-:W-:Y:S02]  /*8b60*/  @!P1 LEA.HI.X.SX32 R60, R4, RZ, 0x1, P2 ;  /* 0x000000ff043c9211 */ /* 0x000fe400010f0eff */
[----:B------:R-:W-:Y:S02]  /*8b70*/  @!P1 LEA R4, P2, R5, UR4, 0x2 ;  /* 0x0000000405049c11 */ /* 0x000fe4000f8410ff */
[----:B------:R-:W-:Y:S01]  /*8b80*/  @!P3 LOP3.LUT R59, R59, 0x1f, RZ, 0xc0, !PT ;  /* 0x0000001f3b3bb812 */ /* 0x000fe200078ec0ff */
[----:B------:R-:W-:Y:S01]  /*8b90*/  @!P3 IMAD R3, R42, 0x1980, RZ ;  /* 0x000019802a03b824 */ /* 0x000fe200078e02ff */
[----:B------:R-:W-:-:S03]  /*8ba0*/  @!P1 LEA.HI.X R5, R5, UR5, R60, 0x2, P2 ;  /* 0x0000000505059c11 */ /* 0x000fc600090f143c */
[----:B------:R-:W-:Y:S02]  /*8bb0*/  @!P3 IMAD R2, R2, 0x11, R59 ;  /* 0x000000110202b824 */ /* 0x000fe400078e023b */
[----:B------:R1:W5:Y:S03]  /*8bc0*/  @!P1 LDG.E R58, desc[UR6][R4.64+0x780] ;  /* 0x00078006043a9981 */ /* 0x000366000c1e1900 */
[----:B------:R-:W-:-:S04]  /*8bd0*/  @!P3 IADD3 R59, P1, PT, R3, R2, RZ ;  /* 0x00000002033bb210 */ /* 0x000fc80007f3e0ff */
[----:B------:R-:W-:Y:S02]  /*8be0*/  @!P3 LEA.HI.X.SX32 R60, R3, RZ, 0x1, P1 ;  /* 0x000000ff033cb211 */ /* 0x000fe400008f0eff */
[----:B------:R-:W-:-:S04]  /*8bf0*/  @!P3 LEA R2, P1, R59, UR4, 0x2 ;  /* 0x000000043b02bc11 */ /* 0x000fc8000f8210ff */
[----:B------:R-:W-:-:S05]  /*8c00*/  @!P3 LEA.HI.X R3, R59, UR5, R60, 0x2, P1 ;  /* 0x000000053b03bc11 */ /* 0x000fca00088f143c */
[----:B------:R1:W5:Y:S04]  /*8c10*/  @!P3 LDG.E R57, desc[UR6][R2.64+0x800] ;  /* 0x000800060239b981 */ /* 0x000368000c1e1900 */
.L_x_113:
[----:B------:R-:W-:Y:S08]  /*8c20*/  BAR.SYNC.DEFER_BLOCKING 0x0 ;  /* 0x0000000000007b1d */ /* 0x000ff00000010000 */
[----:B------:R-:W2:Y:S01]  /*8c30*/  S2UR UR5, SR_CgaCtaId ;  /* 0x00000000000579c3 */ /* 0x000ea20000008800 */
[----:B------:R-:W-:Y:S01]  /*8c40*/  UMOV UR4, 0x400 ;  /* 0x0000040000047882 */ /* 0x000fe20000000000 */
[----:B01----:R-:W0:Y:S01]  /*8c50*/  S2R R2, SR_TID.X ;  /* 0x0000000000027919 */ /* 0x003e220000002100 */
[----:B-----5:R1:W-:Y:S04]  /*8c60*/  STS [R40+-0x4], R41 ;  /* 0xfffffc2928007388 */ /* 0x0203e80000000800 */
[----:B------:R1:W-:Y:S01]  /*8c70*/  STS [R39+-0x4], R44 ;  /* 0xfffffc2c27007388 */ /* 0x0003e20000000800 */
[----:B--2---:R-:W-:-:S03]  /*8c80*/  ULEA UR4, UR5, UR4, 0x18 ;  /* 0x0000000405047291 */ /* 0x004fc6000f8ec0ff */
[----:B------:R1:W-:Y:S04]  /*8c90*/  STS [R38+-0x4], R43 ;  /* 0xfffffc2b26007388 */ /* 0x0003e80000000800 */
        /* <DEDUP_REMOVED lines=13> */
[----:B------:R1:W-:Y:S01]  /*8d70*/  STS [R24+-0x4], R57 ;  /* 0xfffffc3918007388 */ /* 0x0003e20000000800 */
[----:B------:R-:W-:Y:S06]  /*8d80*/  BAR.SYNC.DEFER_BLOCKING 0x0 ;  /* 0x0000000000007b1d */ /* 0x000fec0000010000 */
[----:B0-----:R-:W-:Y:S05]  /*8d90*/  @P0 BRA `(.L_x_114) ;  /* 0x00000008006c0947 */ /* 0x001fea0003800000 */
[----:B------:R-:W-:Y:S01]  /*8da0*/  LEA R21, R21, UR4, 0x3 ;  /* 0x0000000415157c11 */ /* 0x000fe2000f8e18ff */
[----:B------:R-:W-:Y:S01]  /*8db0*/  LDS R3, [R22] ;  /* 0x0000000016037984 */ /* 0x000fe20000000800 */
[----:B------:R-:W0:Y:S01]  /*8dc0*/  LDCU.64 UR8, c[0x0][0x3b0] ;  /* 0x00007600ff0877ac */ /* 0x000e220008000a00 */
[----:B-1----:R-:W-:Y:S02]  /*8dd0*/  LEA R26, R20, UR4, 0x3 ;  /* 0x00000004141a7c11 */ /* 0x002fe4000f8e18ff */
[----:B------:R-:W1:Y:S01]  /*8de0*/  LDS.64 R4, [R21+0x6600] ;  /* 0x0066000015047984 */ /* 0x000e620000000a00 */
[----:B------:R-:W-:Y:S02]  /*8df0*/  LEA R19, R19, UR4, 0x3 ;  /* 0x0000000413137c11 */ /* 0x000fe4000f8e18ff */
[----:B------:R-:W-:Y:S02]  /*8e00*/  LEA R17, R17, UR4, 0x3 ;  /* 0x0000000411117c11 */ /* 0x000fe4000f8e18ff */
[----:B------:R-:W-:-:S02]  /*8e10*/  LEA R15, R15, UR4, 0x3 ;  /* 0x000000040f0f7c11 */ /* 0x000fc4000f8e18ff */
[----:B------:R-:W-:Y:S02]  /*8e20*/  LEA R13, R13, UR4, 0x3 ;  /* 0x000000040d0d7c11 */ /* 0x000fe4000f8e18ff */
[----:B------:R-:W-:Y:S02]  /*8e30*/  LEA R11, R11, UR4, 0x3 ;  /* 0x000000040b0b7c11 */ /* 0x000fe4000f8e18ff */
[----:B------:R-:W-:Y:S02]  /*8e40*/  LEA R9, R9, UR4, 0x3 ;  /* 0x0000000409097c11 */ /* 0x000fe4000f8e18ff */
[----:B------:R-:W-:Y:S02]  /*8e50*/  LEA R7, R7, UR4, 0x3 ;  /* 0x0000000407077c11 */ /* 0x000fe4000f8e18ff */
[----:B-1----:R-:W-:-:S05]  /*8e60*/  IADD3 R4, P0, PT, R4, R2, RZ ;  /* 0x0000000204047210 */ /* 0x002fca0007f1e0ff */
[----:B------:R-:W-:Y:S01]  /*8e70*/  IMAD.X R5, RZ, RZ, R5, P0 ;  /* 0x000000ffff057224 */ /* 0x000fe200000e0605 */
[----:B0-----:R-:W-:-:S04]  /*8e80*/  LEA R24, P0, R4, UR8, 0x2 ;  /* 0x0000000804187c11 */ /* 0x001fc8000f8010ff */
[----:B------:R-:W-:-:S05]  /*8e90*/  LEA.HI.X R25, R4, UR9, R5, 0x2, P0 ;  /* 0x0000000904197c11 */ /* 0x000fca00080f1405 */
[----:B------:R-:W-:Y:S01]  /*8ea0*/  STG.E desc[UR6][R24.64], R3 ;  /* 0x0000000318007986 */ /* 0x000fe2000c101906 */
[----:B------:R-:W-:-:S03]  /*8eb0*/  NOP ;  /* 0x0000000000007918 */ /* 0x000fc60000000000 */
[----:B------:R0:W1:Y:S04]  /*8ec0*/  LDS.64 R4, [R26+0x6600] ;  /* 0x006600001a047984 */ /* 0x0000680000000a00 */
[----:B------:R-:W2:Y:S01]  /*8ed0*/  LDS R23, [R22+0x600] ;  /* 0x0006000016177984 */ /* 0x000ea20000000800 */
[----:B0-----:R-:W-:Y:S02]  /*8ee0*/  LEA R26, R18, UR4, 0x3 ;  /* 0x00000004121a7c11 */ /* 0x001fe4000f8e18ff */
[----:B-1----:R-:W-:-:S05]  /*8ef0*/  IADD3 R4, P0, PT, R4, R2, RZ ;  /* 0x0000000204047210 */ /* 0x002fca0007f1e0ff */
[----:B------:R-:W-:Y:S01]  /*8f00*/  IMAD.X R5, RZ, RZ, R5, P0 ;  /* 0x000000ffff057224 */ /* 0x000fe200000e0605 */
[----:B------:R-:W-:-:S04]  /*8f10*/  LEA R20, P0, R4, UR8, 0x2 ;  /* 0x0000000804147c11 */ /* 0x000fc8000f8010ff */
[----:B------:R-:W-:-:S05]  /*8f20*/  LEA.HI.X R21, R4, UR9, R5, 0x2, P0 ;  /* 0x0000000904157c11 */ /* 0x000fca00080f1405 */
[----:B--2---:R-:W-:Y:S01]  /*8f30*/  STG.E desc[UR6][R20.64+0x600], R23 ;  /* 0x0006001714007986 */ /* 0x004fe2000c101906 */
[----:B------:R-:W-:-:S03]  /*8f40*/  NOP ;  /* 0x0000000000007918 */ /* 0x000fc60000000000 */
[----:B------:R-:W0:Y:S04]  /*8f50*/  LDS.64 R4, [R19+0x6600] ;  /* 0x0066000013047984 */ /* 0x000e280000000a00 */
[----:B------:R-:W1:Y:S01]  /*8f60*/  LDS R3, [R22+0xc00] ;  /* 0x000c000016037984 */ /* 0x000e620000000800 */
[----:B0-----:R-:W-:-:S05]  /*8f70*/  IADD3 R4, P0, PT, R4, R2, RZ ;  /* 0x0000000204047210 */ /* 0x001fca0007f1e0ff */
[----:B------:R-:W-:Y:S01]  /*8f80*/  IMAD.X R5, RZ, RZ, R5, P0 ;  /* 0x000000ffff057224 */ /* 0x000fe200000e0605 */
[----:B------:R-:W-:-:S04]  /*8f90*/  LEA R24, P0, R4, UR8, 0x2 ;  /* 0x0000000804187c11 */ /* 0x000fc8000f8010ff */
[----:B------:R-:W-:-:S05]  /*8fa0*/  LEA.HI.X R25, R4, UR9, R5, 0x2, P0 ;  /* 0x0000000904197c11 */ /* 0x000fca00080f1405 */
[----:B-1----:R0:W-:Y:S01]  /*8fb0*/  STG.E desc[UR6][R24.64+0xc00], R3 ;  /* 0x000c000318007986 */ /* 0x0021e2000c101906 */
[----:B------:R-:W-:-:S03]  /*8fc0*/  NOP ;  /* 0x0000000000007918 */ /* 0x000fc60000000000 */
[----:B------:R-:W1:Y:S04]  /*8fd0*/  LDS.64 R4, [R26+0x6600] ;  /* 0x006600001a047984 */ /* 0x000e680000000a00 */
        /* <DEDUP_REMOVED lines=99> */
[----:B-1----:R-:W-:Y:S01]  /*9610*/  STG.E desc[UR6][R10.64+0x5400], R3 ;  /* 0x005400030a007986 */ /* 0x002fe2000c101906 */
[----:B------:R-:W-:-:S03]  /*9620*/  NOP ;  /* 0x0000000000007918 */ /* 0x000fc60000000000 */
[----:B------:R-:W0:Y:S04]  /*9630*/  LDS.64 R4, [R12+0x6600] ;  /* 0x006600000c047984 */ /* 0x000e280000000a00 */
[----:B------:R-:W1:Y:S01]  /*9640*/  LDS R9, [R22+0x5a00] ;  /* 0x005a000016097984 */ /* 0x000e620000000800 */
[----:B0-----:R-:W-:-:S05]  /*9650*/  IADD3 R4, P0, PT, R4, R2, RZ ;  /* 0x0000000204047210 */ /* 0x001fca0007f1e0ff */
[----:B------:R-:W-:Y:S01]  /*9660*/  IMAD.X R5, RZ, RZ, R5, P0 ;  /* 0x000000ffff057224 */ /* 0x000fe200000e0605 */
[----:B------:R-:W-:-:S04]  /*9670*/  LEA R6, P0, R4, UR8, 0x2 ;  /* 0x0000000804067c11 */ /* 0x000fc8000f8010ff */
[----:B------:R-:W-:Y:S02]  /*9680*/  LEA.HI.X R7, R4, UR9, R5, 0x2, P0 ;  /* 0x0000000904077c11 */ /* 0x000fe400080f1405 */
[----:B------:R-:W-:-:S03]  /*9690*/  LEA R4, R0, UR4, 0x3 ;  /* 0x0000000400047c11 */ /* 0x000fc6000f8e18ff */
[----:B-1----:R-:W-:Y:S01]  /*96a0*/  STG.E desc[UR6][R6.64+0x5a00], R9 ;  /* 0x005a000906007986 */ /* 0x002fe2000c101906 */
        /* <DEDUP_REMOVED lines=8> */
[----:B------:R-:W-:Y:S01]  /*9730*/  NOP ;  /* 0x0000000000007918 */ /* 0x000fe20000000000 */
[----:B------:R-:W-:Y:S05]  /*9740*/  EXIT ;  /* 0x000000000000794d */ /* 0x000fea0003800000 */
.L_x_114:
[----:B------:R-:W-:Y:S01]  /*9750*/  LEA R21, R21, UR4, 0x3 ;  /* 0x0000000415157c11 */ /* 0x000fe2000f8e18ff */
[----:B------:R-:W-:Y:S01]  /*9760*/  IMAD R23, R42, -0x1980, R23 ;  /* 0xffffe6802a177824 */ /* 0x000fe200078e0217 */
[----:B-1----:R-:W-:Y:S01]  /*9770*/  LEA R26, R20, UR4, 0x3 ;  /* 0x00000004141a7c11 */ /* 0x002fe2000f8e18ff */
[C---:B------:R-:W-:Y:S01]  /*9780*/  VIADD R20, R2.reuse, 0x180 ;  /* 0x0000018002147836 */ /* 0x040fe20000000000 */
[----:B------:R-:W-:Y:S01]  /*9790*/  LEA R19, R19, UR4, 0x3 ;  /* 0x0000000413137c11 */ /* 0x000fe2000f8e18ff */
[----:B------:R-:W0:Y:S01]  /*97a0*/  LDS.64 R4, [R21+0x6600] ;  /* 0x0066000015047984 */ /* 0x000e220000000a00 */
[----:B------:R-:W-:Y:S02]  /*97b0*/  ISETP.GE.AND P1, PT, R2, R23, PT ;  /* 0x000000170200720c */ /* 0x000fe40003f26270 */
[----:B------:R-:W-:Y:S02]  /*97c0*/  LEA R17, R17, UR4, 0x3 ;  /* 0x0000000411117c11 */ /* 0x000fe4000f8e18ff */
[----:B------:R-:W-:-:S02]  /*97d0*/  LEA R15, R15, UR4, 0x3 ;  /* 0x000000040f0f7c11 */ /* 0x000fc4000f8e18ff */
[----:B------:R-:W-:Y:S02]  /*97e0*/  LEA R13, R13, UR4, 0x3 ;  /* 0x000000040d0d7c11 */ /* 0x000fe4000f8e18ff */
[----:B------:R-:W-:Y:S02]  /*97f0*/  LEA R11, R11, UR4, 0x3 ;  /* 0x000000040b0b7c11 */ /* 0x000fe4000f8e18ff */
[----:B------:R-:W-:Y:S02]  /*9800*/  LEA R9, R9, UR4, 0x3 ;  /* 0x0000000409097c11 */ /* 0x000fe4000f8e18ff */
[----:B------:R-:W-:Y:S01]  /*9810*/  LEA R7, R7, UR4, 0x3 ;  /* 0x0000000407077c11 */ /* 0x000fe2000f8e18ff */
[----:B------:R-:W1:Y:S01]  /*9820*/  @!P1 LDS R3, [R22] ;  /* 0x0000000016039984 */ /* 0x000e620000000800 */
[----:B------:R-:W2:Y:S01]  /*9830*/  @!P1 LDC.64 R24, c[0x0][0x3b0] ;  /* 0x0000ec00ff189b82 */ /* 0x000ea20000000a00 */
[----:B0-----:R-:W-:-:S05]  /*9840*/  @!P1 IADD3 R4, P0, PT, R4, R2, RZ ;  /* 0x0000000204049210 */ /* 0x001fca0007f1e0ff */
[----:B------:R-:W-:Y:S01]  /*9850*/  @!P1 IMAD.X R5, RZ, RZ, R5, P0 ;  /* 0x000000ffff059224 */ /* 0x000fe200000e0605 */
[----:B--2---:R-:W-:-:S04]  /*9860*/  @!P1 LEA R24, P0, R4, R24, 0x2 ;  /* 0x0000001804189211 */ /* 0x004fc800078010ff */
[----:B------:R-:W-:-:S05]  /*9870*/  @!P1 LEA.HI.X R25, R4, R25, R5, 0x2, P0 ;  /* 0x0000001904199211 */ /* 0x000fca00000f1405 */
[----:B-1----:R0:W-:Y:S01]  /*9880*/  @!P1 STG.E desc[UR6][R24.64], R3 ;  /* 0x0000000318009986 */ /* 0x0021e2000c101906 */
[----:B------:R-:W-:-:S03]  /*9890*/  NOP ;  /* 0x0000000000007918 */ /* 0x000fc60000000000 */
[----:B------:R1:W2:Y:S01]  /*98a0*/  LDS.64 R4, [R26+0x6600] ;  /* 0x006600001a047984 */ /* 0x0002a20000000a00 */
[----:B------:R-:W-:Y:S01]  /*98b0*/  ISETP.GE.AND P1, PT, R20, R23, PT ;  /* 0x000000171400720c */ /* 0x000fe20003f26270 */
[----:B0-----:R-:W-:Y:S01]  /*98c0*/  VIADD R24, R2, 0x300 ;  /* 0x0000030002187836 */ /* 0x001fe20000000000 */
[----:B-1----:R-:W-:Y:S01]  /*98d0*/  LEA R26, R18, UR4, 0x3 ;  /* 0x00000004121a7c11 */ /* 0x002fe2000f8e18ff */
[----:B------:R-:W-:-:S10]  /*98e0*/  VIADD R18, R2, 0x480 ;  /* 0x0000048002127836 */ /* 0x000fd40000000000 */
[----:B------:R-:W0:Y:S01]  /*98f0*/  @!P1 LDS R27, [R22+0x600] ;  /* 0x00060000161b9984 */ /* 0x000e220000000800 */
[----:B------:R-:W1:Y:S01]  /*9900*/  @!P1 LDC.64 R20, c[0x0][0x3b0] ;  /* 0x0000ec00ff149b82 */ /* 0x000e620000000a00 */
[----:B--2---:R-:W-:-:S05]  /*9910*/  @!P1 IADD3 R4, P0, PT, R4, R2, RZ ;  /* 0x0000000204049210 */ /* 0x004fca0007f1e0ff */
[----:B------:R-:W-:Y:S01]  /*9920*/  @!P1 IMAD.X R5, RZ, RZ, R5, P0 ;  /* 0x000000ffff059224 */ /* 0x000fe200000e0605 */
[----:B-1----:R-:W-:-:S04]  /*9930*/  @!P1 LEA R20, P0, R4, R20, 0x2 ;  /* 0x0000001404149211 */ /* 0x002fc800078010ff */
[----:B------:R-:W-:-:S05]  /*9940*/  @!P1 LEA.HI.X R21, R4, R21, R5, 0x2, P0 ;  /* 0x0000001504159211 */ /* 0x000fca00000f1405 */
[----:B0-----:R0:W-:Y:S01]  /*9950*/  @!P1 STG.E desc[UR6][R20.64+0x600], R27 ;  /* 0x0006001b14009986 */ /* 0x0011e2000c101906 */
[----:B------:R-:W-:-:S03]  /*9960*/  NOP ;  /* 0x0000000000007918 */ /* 0x000fc60000000000 */
[----:B------:R-:W1:Y:S01]  /*9970*/  LDS.64 R4, [R19+0x6600] ;  /* 0x0066000013047984 */ /* 0x000e620000000a00 */
[----:B------:R-:W-:Y:S01]  /*9980*/  ISETP.GE.AND P1, PT, R24, R23, PT ;  /* 0x000000171800720c */ /* 0x000fe20003f26270 */
[----:B0-----:R-:W-:-:S12]  /*9990*/  VIADD R20, R2, 0x600 ;  /* 0x0000060002147836 */ /* 0x001fd80000000000 */
[----:B------:R-:W0:Y:S01]  /*99a0*/  @!P1 LDS R3, [R22+0xc00] ;  /* 0x000c000016039984 */ /* 0x000e220000000800 */
[----:B------:R-:W2:Y:S01]  /*99b0*/  @!P1 LDC.64 R24, c[0x0][0x3b0] ;  /* 0x0000ec00ff189b82 */ /* 0x000ea20000000a00 */
[----:B-1----:R-:W-:-:S05]  /*99c0*/  @!P1 IADD3 R4, P0, PT, R4, R2, RZ ;  /* 0x0000000204049210 */ /* 0x002fca0007f1e0ff */
[----:B------:R-:W-:Y:S01]  /*99d0*/  @!P1 IMAD.X R5, RZ, RZ, R5, P0 ;  /* 0x000000ffff059224 */ /* 0x000fe200000e0605 */
[----:B--2---:R-:W-:-:S04]  /*99e0*/  @!P1 LEA R24, P0, R4, R24, 0x2 ;  /* 0x0000001804189211 */ /* 0x004fc800078010ff */
[----:B------:R-:W-:-:S05]  /*99f0*/  @!P1 LEA.HI.X R25, R4, R25, R5, 0x2, P0 ;  /* 0x0000001904199211 */ /* 0x000fca00000f1405 */
[----:B0-----:R0:W-:Y:S01]  /*9a00*/  @!P1 STG.E desc[UR6][R24.64+0xc00], R3 ;  /* 0x000c000318009986 */ /* 0x0011e2000c101906 */
[----:B------:R-:W-:-:S03]  /*9a10*/  NOP ;  /* 0x0000000000007918 */ /* 0x000fc60000000000 */
[----:B------:R-:W1:Y:S01]  /*9a20*/  LDS.64 R4, [R26+0x6600] ;  /* 0x006600001a047984 */ /* 0x000e620000000a00 */
[----:B------:R-:W-:Y:S02]  /*9a30*/  ISETP.GE.AND P1, PT, R18, R23, PT ;  /* 0x000000171200720c */ /* 0x000fe40003f26270 */
[----:B0-----:R-:W-:Y:S01]  /*9a40*/  LEA R24, R16, UR4, 0x3 ;  /* 0x0000000410187c11 */ /* 0x001fe2000f8e18ff */
[----:B------:R-:W-:-:S10]  /*9a50*/  VIADD R16, R2, 0x780 ;  /* 0x0000078002107836 */ /* 0x000fd40000000000 */
        /* <DEDUP_REMOVED lines=33> */
[----:B0-----:R-:W-:-:S11]  /*9c70*/  LOP3.LUT R16, R2, 0xc00, RZ, 0xfc, !PT ;  /* 0x00000c0002107812 */ /* 0x001fd600078efcff */
        /* <DEDUP_REMOVED lines=87> */
[----:B0-----:R-:W-:Y:S01]  /*a1f0*/  @!P1 STG.E desc[UR6][R8.64+0x4e00], R15 ;  /* 0x004e000f08009986 */ /* 0x001fe2000c101906 */
[----:B------:R-:W-:-:S03]  /*a200*/  NOP ;  /* 0x0000000000007918 */ /* 0x000fc60000000000 */
[----:B------:R-:W0:Y:S01]  /*a210*/  LDS.64 R4, [R7+0x6600] ;  /* 0x0066000007047984 */ /* 0x000e220000000a00 */
[----:B------:R-:W-:-:S13]  /*a220*/  ISETP.GE.AND P1, PT, R10, R23, PT ;  /* 0x000000170a00720c */ /* 0x000fda0003f26270 */
[----:B------:R-:W1:Y:S01]  /*a230*/  @!P1 LDS R3, [R22+0x5400] ;  /* 0x0054000016039984 */ /* 0x000e620000000800 */
[----:B------:R-:W2:Y:S01]  /*a240*/  @!P1 LDC.64 R10, c[0x0][0x3b0] ;  /* 0x0000ec00ff0a9b82 */ /* 0x000ea20000000a00 */
[----:B0-----:R-:W-:-:S05]  /*a250*/  @!P1 IADD3 R4, P0, PT, R4, R2, RZ ;  /* 0x0000000204049210 */ /* 0x001fca0007f1e0ff */
[----:B------:R-:W-:Y:S01]  /*a260*/  @!P1 IMAD.X R5, RZ, RZ, R5, P0 ;  /* 0x000000ffff059224 */ /* 0x000fe200000e0605 */
[----:B--2---:R-:W-:-:S04]  /*a270*/  @!P1 LEA R10, P0, R4, R10, 0x2 ;  /* 0x0000000a040a9211 */ /* 0x004fc800078010ff */
[----:B------:R-:W-:-:S05]  /*a280*/  @!P1 LEA.HI.X R11, R4, R11, R5, 0x2, P0 ;  /* 0x0000000b040b9211 */ /* 0x000fca00000f1405 */
[----:B-1----:R-:W-:Y:S01]  /*a290*/  @!P1 STG.E desc[UR6][R10.64+0x5400], R3 ;  /* 0x005400030a009986 */ /* 0x002fe2000c101906 */
        /* <DEDUP_REMOVED lines=8> */
[----:B------:R-:W-:Y:S02]  /*a320*/  @!P1 LEA.HI.X R7, R4, R7, R5, 0x2, P0 ;  /* 0x0000000704079211 */ /* 0x000fe400000f1405 */
[----:B------:R-:W-:Y:S02]  /*a330*/  LEA R5, R0, UR4, 0x3 ;  /* 0x0000000400057c11 */ /* 0x000fe4000f8e18ff */
[----:B------:R-:W-:Y:S01]  /*a340*/  LOP3.LUT R0, R2, 0x1800, RZ, 0xfc, !PT ;  /* 0x0000180002007812 */ /* 0x000fe200078efcff */
[----:B-1----:R-:W-:Y:S01]  /*a350*/  @!P1 STG.E desc[UR6][R6.64+0x5a00], R9 ;  /* 0x005a000906009986 */ /* 0x002fe2000c101906 */
[----:B------:R-:W-:-:S03]  /*a360*/  NOP ;  /* 0x0000000000007918 */ /* 0x000fc60000000000 */
[----:B------:R-:W0:Y:S01]  /*a370*/  LDS.64 R4, [R5+0x6600] ;  /* 0x0066000005047984 */ /* 0x000e220000000a00 */
[----:B------:R-:W-:-:S13]  /*a380*/  ISETP.GE.AND P1, PT, R0, R23, PT ;  /* 0x000000170000720c */ /* 0x000fda0003f26270 */
[----:B------:R-:W1:Y:S01]  /*a390*/  @!P1 LDS R11, [R22+0x6000] ;  /* 0x00600000160b9984 */ /* 0x000e620000000800 */
[----:B------:R-:W2:Y:S01]  /*a3a0*/  @!P1 LDC.64 R12, c[0x0][0x3b0] ;  /* 0x0000ec00ff0c9b82 */ /* 0x000ea20000000a00 */
[----:B0-----:R-:W-:-:S05]  /*a3b0*/  IADD3 R0, P0, PT, R4, R2, RZ ;  /* 0x0000000204007210 */ /* 0x001fca0007f1e0ff */
[----:B------:R-:W-:Y:S01]  /*a3c0*/  IMAD.X R4, RZ, RZ, R5, P0 ;  /* 0x000000ffff047224 */ /* 0x000fe200000e0605 */
[----:B--2---:R-:W-:-:S04]  /*a3d0*/  @!P1 LEA R2, P0, R0, R12, 0x2 ;  /* 0x0000000c00029211 */ /* 0x004fc800078010ff */
[----:B------:R-:W-:-:S05]  /*a3e0*/  @!P1 LEA.HI.X R3, R0, R13, R4, 0x2, P0 ;  /* 0x0000000d00039211 */ /* 0x000fca00000f1404 */
[----:B-1----:R-:W-:Y:S01]  /*a3f0*/  @!P1 STG.E desc[UR6][R2.64+0x6000], R11 ;  /* 0x0060000b02009986 */ /* 0x002fe2000c101906 */
[----:B------:R-:W-:Y:S01]  /*a400*/  NOP ;  /* 0x0000000000007918 */ /* 0x000fe20000000000 */
[----:B------:R-:W-:Y:S05]  /*a410*/  EXIT ;  /* 0x000000000000794d */ /* 0x000fea0003800000 */
.L_x_30:
[----:B------:R-:W-:Y:S02]  /*a420*/  IMAD.MOV.U32 R58, RZ, RZ, R39 ;  /* 0x000000ffff3a7224 */ /* 0x000fe400078e0027 */
[----:B------:R-:W-:Y:S02]  /*a430*/  IMAD.MOV.U32 R49, RZ, RZ, 0x1 ;  /* 0x00000001ff317424 */ /* 0x000fe400078e00ff */
[----:B------:R-:W-:Y:S02]  /*a440*/  IMAD.MOV.U32 R60, RZ, RZ, RZ ;  /* 0x000000ffff3c7224 */ /* 0x000fe400078e00ff */
[----:B------:R-:W-:-:S07]  /*a450*/  IMAD.MOV.U32 R47, RZ, RZ, -0x1 ;  /* 0xffffffffff2f7424 */ /* 0x000fce00078e00ff */
[----:B------:R-:W-:Y:S05]  /*a460*/  WARPSYNC.COLLECTIVE R47, `(.L_x_115) ;  /* 0x000000002f087348 */ /* 0x000fea0003c00000 */
[----:B------:R0:W1:Y:S02]  /*a470*/  SHFL.UP P0, R46, R58, R49, R60 ;  /* 0x040000313a2e7389 */ /* 0x000064000000003c */
[----:B01----:R-:W-:Y:S05]  /*a480*/  ENDCOLLECTIVE ;  /* 0x000000000000791b */ /* 0x003fea0003800000 */
.L_x_115:
[----:B------:R-:W-:Y:S02]  /*a490*/  IMAD.MOV.U32 R49, RZ, RZ, 0x2 ;  /* 0x00000002ff317424 */ /* 0x000fe400078e00ff */
[----:B------:R-:W-:-:S04]  /*a4a0*/  IMAD.MOV.U32 R40, RZ, RZ, R46 ;  /* 0x000000ffff287224 */ /* 0x000fc800078e002e */
[----:B------:R-:W-:-:S04]  /*a4b0*/  @P0 IMAD.IADD R40, R39, 0x1, R40 ;  /* 0x0000000127280824 */ /* 0x000fc800078e0228 */
[----:B------:R-:W-:-:S07]  /*a4c0*/  IMAD.MOV.U32 R58, RZ, RZ, R40 ;  /* 0x000000ffff3a7224 */ /* 0x000fce00078e0028 */
[----:B------:R-:W-:Y:S05]  /*a4d0*/  WARPSYNC.COLLECTIVE R47, `(.L_x_116) ;  /* 0x000000002f087348 */ /* 0x000fea0003c00000 */
[----:B------:R0:W1:Y:S02]  /*a4e0*/  SHFL.UP P0, R46, R58, R49, R60 ;  /* 0x040000313a2e7389 */ /* 0x000064000000003c */
[----:B01----:R-:W-:Y:S05]  /*a4f0*/  ENDCOLLECTIVE ;  /* 0x000000000000791b */ /* 0x003fea0003800000 */
.L_x_116:
[----:B------:R-:W-:Y:S02]  /*a500*/  IMAD.MOV.U32 R49, RZ, RZ, 0x4 ;  /* 0x00000004ff317424 */ /* 0x000fe400078e00ff */
[----:B------:R-:W-:-:S04]  /*a510*/  IMAD.MOV.U32 R43, RZ, RZ, R46 ;  /* 0x000000ffff2b7224 */ /* 0x000fc800078e002e */
[----:B------:R-:W-:-:S04]  /*a520*/  @P0 IMAD.IADD R43, R40, 0x1, R43 ;  /* 0x00000001282b0824 */ /* 0x000fc800078e022b */
[----:B------:R-:W-:-:S07]  /*a530*/  IMAD.MOV.U32 R58, RZ, RZ, R43 ;  /* 0x000000ffff3a7224 */ /* 0x000fce00078e002b */
[----:B------:R-:W-:Y:S05]  /*a540*/  WARPSYNC.COLLECTIVE R47, `(.L_x_117) ;  /* 0x000000002f087348 */ /* 0x000fea0003c00000 */
[----:B------:R0:W1:Y:S02]  /*a550*/  SHFL.UP P0, R46, R58, R49, R60 ;  /* 0x040000313a2e7389 */ /* 0x000064000000003c */
[----:B01----:R-:W-:Y:S05]  /*a560*/  ENDCOLLECTIVE ;  /* 0x000000000000791b */ /* 0x003fea0003800000 */
.L_x_117:
[----:B------:R-:W-:Y:S02]  /*a570*/  IMAD.MOV.U32 R49, RZ, RZ, 0x8 ;  /* 0x00000008ff317424 */ /* 0x000fe400078e00ff */
[----:B------:R-:W-:-:S04]  /*a580*/  IMAD.MOV.U32 R44, RZ, RZ, R46 ;  /* 0x000000ffff2c7224 */ /* 0x000fc800078e002e */
[----:B------:R-:W-:-:S04]  /*a590*/  @P0 IMAD.IADD R44, R43, 0x1, R44 ;  /* 0x000000012b2c0824 */ /* 0x000fc800078e022c */
[----:B------:R-:W-:-:S07]  /*a5a0*/  IMAD.MOV.U32 R58, RZ, RZ, R44 ;  /* 0x000000ffff3a7224 */ /* 0x000fce00078e002c */
[----:B------:R-:W-:Y:S05]  /*a5b0*/  WARPSYNC.COLLECTIVE R47, `(.L_x_118) ;  /* 0x000000002f087348 */ /* 0x000fea0003c00000 */
[----:B------:R0:W1:Y:S02]  /*a5c0*/  SHFL.UP P0, R46, R58, R49, R60 ;  /* 0x040000313a2e7389 */ /* 0x000064000000003c */
[----:B01----:R-:W-:Y:S05]  /*a5d0*/  ENDCOLLECTIVE ;  /* 0x000000000000791b */ /* 0x003fea0003800000 */
.L_x_118:
[----:B------:R-:W-:Y:S02]  /*a5e0*/  IMAD.MOV.U32 R49, RZ, RZ, 0x10 ;  /* 0x00000010ff317424 */ /* 0x000fe400078e00ff */
[----:B------:R-:W-:-:S04]  /*a5f0*/  IMAD.MOV.U32 R45, RZ, RZ, R46 ;  /* 0x000000ffff2d7224 */ /* 0x000fc800078e002e */
[----:B------:R-:W-:-:S04]  /*a600*/  @P0 IMAD.IADD R45, R44, 0x1, R45 ;  /* 0x000000012c2d0824 */ /* 0x000fc800078e022d */
[----:B------:R-:W-:-:S07]  /*a610*/  IMAD.MOV.U32 R58, RZ, RZ, R45 ;  /* 0x000000ffff3a7224 */ /* 0x000fce00078e002d */
[----:B------:R-:W-:Y:S05]  /*a620*/  WARPSYNC.COLLECTIVE R47, `(.L_x_119) ;  /* 0x000000002f087348 */ /* 0x000fea0003c00000 */
[----:B------:R0:W1:Y:S02]  /*a630*/  SHFL.UP P0, R46, R58, R49, R60 ;  /* 0x040000313a2e7389 */ /* 0x000064000000003c */
[----:B01----:R-:W-:Y:S05]  /*a640*/  ENDCOLLECTIVE ;  /* 0x000000000000791b */ /* 0x003fea0003800000 */
.L_x_119:
[----:B------:R-:W-:Y:S05]  /*a650*/  BRA `(.L_x_120) ;  /* 0xffffff8400407947 */ /* 0x000fea000383ffff */
.L_x_121:
[----:B------:R-:W-:-:S00]  /*a660*/  BRA `(.L_x_121) ;  /* 0xfffffffc00fc7947 */ /* 0x000fc0000383ffff */
[----:B------:R-:W-:-:S00]  /*a670*/  NOP ;  /* 0x0000000000007918 */ /* 0x000fc00000000000 */
        /* <DEDUP_REMOVED lines=8> */
.L_x_443:


//--------------------- .text._ZN3cub18CUB_300001_SM_10006detail10radix_sort33DeviceRadixSortExclusiveSumKernelINS1_5radix10policy_hubIiiyE10Policy1000EyEEvPT0_ --------------------------
	.section	.text._ZN3cub18CUB_300001_SM_10006detail10radix_sort33DeviceRadixSortExclusiveSumKernelINS1_5radix10policy_hubIiiyE10Policy1000EyEEvPT0_,"ax",@progbits
	.align	128
        .global         _ZN3cub18CUB_300001_SM_10006detail10radix_sort33DeviceRadixSortExclusiveSumKernelINS1_5radix10policy_hubIiiyE10Policy1000EyEEvPT0_
        .type           _ZN3cub18CUB_300001_SM_10006detail10radix_sort33DeviceRadixSortExclusiveSumKernelINS1_5radix10policy_hubIiiyE10Policy1000EyEEvPT0_,@function
        .size           _ZN3cub18CUB_300001_SM_10006detail10radix_sort33DeviceRadixSortExclusiveSumKernelINS1_5radix10policy_hubIiiyE10Policy1000EyEEvPT0_,(.L_x_444 - _ZN3cub18CUB_300001_SM_10006detail10radix_sort33DeviceRadixSortExclusiveSumKernelINS1_5radix10policy_hubIiiyE10Policy1000EyEEvPT0_)
        .other          _ZN3cub18CUB_300001_SM_10006detail10radix_sort33DeviceRadixSortExclusiveSumKernelINS1_5radix10policy_hubIiiyE10Policy1000EyEEvPT0_,@"STO_CUDA_ENTRY STV_DEFAULT"
_ZN3cub18CUB_300001_SM_10006detail10radix_sort33DeviceRadixSortExclusiveSumKernelINS1_5radix10policy_hubIiiyE10Policy1000EyEEvPT0_:
.text._ZN3cub18CUB_300001_SM_10006detail10radix_sort33DeviceRadixSortExclusiveSumKernelINS1_5radix10policy_hubIiiyE10Policy1000EyEEvPT0_:
[----:B------:R-:W-:Y:S01]  /*0000*/  LDC R1, c[0x0][0x37c] ;  /* 0x0000df00ff017b82 */ /* 0x000fe20000000800 */
[----:B------:R-:W0:Y:S07]  /*0010*/  S2R R18, SR_TID.X ;  /* 0x0000000000127919 */ /* 0x000e2e0000002100 */
[----:B------:R-:W1:Y:S01]  /*0020*/  LDC.64 R16, c[0x0][0x380] ;  /* 0x0000e000ff107b82 */ /* 0x000e620000000a00 */
[----:B------:R-:W2:Y:S01]  /*0030*/  LDCU.64 UR4, c[0x0][0x358] ;  /* 0x00006b00ff0477ac */ /* 0x000ea20008000a00 */
[----:B------:R-:W3:Y:S01]  /*0040*/  S2R R5, SR_CTAID.X ;  /* 0x0000000000057919 */ /* 0x000ee20000002500 */
[----:B0-----:R-:W-:Y:S01]  /*0050*/  ISETP.GT.U32.AND P1, PT, R18, 0xff, PT ;  /* 0x000000ff1200780c */ /* 0x001fe20003f24070 */
[----:B---3--:R-:W-:-:S04]  /*0060*/  IMAD R5, R5, 0x100, R18 ;  /* 0x0000010005057824 */ /* 0x008fc800078e0212 */
[----:B-1----:R-:W-:-:S08]  /*0070*/  IMAD.WIDE R16, R5, 0x8, R16 ;  /* 0x0000000805107825 */ /* 0x002fd000078e0210 */
[----:B--2---:R-:W2:Y:S01]  /*0080*/  @!P1 LDG.E.64 R2, desc[UR4][R16.64] ;  /* 0x0000000410029981 */ /* 0x004ea2000c1e1b00 */
[----:B------:R-:W-:Y:S02]  /*0090*/  MOV R0, 0x400 ;  /* 0x0000040000007802 */ /* 0x000fe40000000f00 */
[C---:B------:R-:W-:Y:S01]  /*00a0*/  ISETP.GT.U32.AND P0, PT, R18.reuse, 0x1f, PT ;  /* 0x0000001f1200780c */ /* 0x040fe20003f04070 */
[----:B------:R-:W0:Y:S02]  /*00b0*/  S2R R5, SR_CgaCtaId ;  /* 0x0000000000057919 */ /* 0x000e240000008800 */
[----:B0-----:R-:W-:Y:S02]  /*00c0*/  LEA R5, R5, R0, 0x18 ;  /* 0x0000000005057211 */ /* 0x001fe400078ec0ff */
[----:B------:R-:W-:-:S05]  /*00d0*/  LEA.HI R0, R18, R18, RZ, 0x1d ;  /* 0x0000001212007211 */ /* 0x000fca00078fe8ff */
[----:B------:R-:W-:-:S05]  /*00e0*/  IMAD R0, R0, 0x8, R5 ;  /* 0x0000000800007824 */ /* 0x000fca00078e0205 */
[----:B--2---:R0:W-:Y:S01]  /*00f0*/  STS.64 [R0+0x10], R2 ;  /* 0x0000100200007388 */ /* 0x0041e20000000a00 */
[----:B------:R-:W-:Y:S06]  /*0100*/  BAR.SYNC.DEFER_BLOCKING 0x0 ;  /* 0x0000000000007b1d */ /* 0x000fec0000010000 */
[----:B------:R-:W-:Y:S05]  /*0110*/  @P0 BRA `(.L_x_122) ;  /* 0x0000000400240947 */ /* 0x000fea0003800000 */
[----:B------:R-:W-:Y:S01]  /*0120*/  IMAD R18, R18, 0x48, R5 ;  /* 0x0000004812127824 */ /* 0x000fe200078e0205 */
[----:B------:R-:W-:-:S04]  /*0130*/  UMOV UR6, 0xffffffff ;  /* 0xffffffff00067882 */ /* 0x000fc80000000000 */
[----:B------:R-:W-:Y:S04]  /*0140*/  LDS.64 R14, [R18+0x10] ;  /* 0x00001000120e7984 */ /* 0x000fe80000000a00 */
[----:B------:R-:W-:Y:S04]  /*0150*/  LDS.64 R12, [R18+0x18] ;  /* 0x00001800120c7984 */ /* 0x000fe80000000a00 */
[----:B------:R-:W1:Y:S04]  /*0160*/  LDS.64 R10, [R18+0x20] ;  /* 0x00002000120a7984 */ /* 0x000e680000000a00 */
[----:B------:R-:W-:Y:S04]  /*0170*/  LDS.64 R8, [R18+0x28] ;  /* 0x0000280012087984 */ /* 0x000fe80000000a00 */
[----:B------:R-:W2:Y:S04]  /*0180*/  LDS.64 R6, [R18+0x30] ;  /* 0x0000300012067984 */ /* 0x000ea80000000a00 */
[----:B------:R-:W-:Y:S04]  /*0190*/  LDS.64 R4, [R18+0x38] ;  /* 0x0000380012047984 */ /* 0x000fe80000000a00 */
[----:B0-----:R-:W0:Y:S04]  /*01a0*/  LDS.64 R2, [R18+0x40] ;  /* 0x0000400012027984 */ /* 0x001e280000000a00 */
[----:B------:R-:W3:Y:S01]  /*01b0*/  LDS.64 R20, [R18+0x48] ;  /* 0x0000480012147984 */ /* 0x000ee20000000a00 */
[----:B-1----:R-:W-:-:S04]  /*01c0*/  IADD3 R19, P3, P4, R10, R12, R14 ;  /* 0x0000000c0a137210 */ /* 0x002fc80007c7e00e */
[----:B------:R-:W-:Y:S02]  /*01d0*/  IADD3.X R23, PT, PT, R11, R13, R15, P3, P4 ;  /* 0x0000000d0b177210 */ /* 0x000fe40001fe840f */
[----:B--2---:R-:W-:-:S04]  /*01e0*/  IADD3 R19, P0, P2, R6, R19, R8 ;  /* 0x0000001306137210 */ /* 0x004fc80007a1e008 */
[----:B------:R-:W-:Y:S02]  /*01f0*/  IADD3.X R23, PT, PT, R7, R23, R9, P0, P2 ;  /* 0x0000001707177210 */ /* 0x000fe400007e4409 */
[----:B0-----:R-:W-:-:S04]  /*0200*/  IADD3 R19, P3, P4, R2, R19, R4 ;  /* 0x0000001302137210 */ /* 0x001fc80007c7e004 */
[----:B---3--:R-:W-:Y:S02]  /*0210*/  IADD3 R20, P0, PT, R20, R19, RZ ;  /* 0x0000001314147210 */ /* 0x008fe40007f1e0ff */
[----:B------:R-:W-:-:S05]  /*0220*/  IADD3.X R19, PT, PT, R3, R23, R5, P3, P4 ;  /* 0x0000001703137210 */ /* 0x000fca0001fe8405 */
[----:B------:R-:W-:Y:S01]  /*0230*/  IMAD.X R19, R21, 0x1, R19, P0 ;  /* 0x0000000115137824 */ /* 0x000fe200000e0613 */
[----:B------:R-:W-:Y:S06]  /*0240*/  BRA.DIV UR6, `(.L_x_123) ;  /* 0x0000000206f07947 */ /* 0x000fec000b800000 */
[----:B------:R-:W0:Y:S04]  /*0250*/  SHFL.UP PT, R27, R20, 0x1, RZ ;  /* 0x04200000141b7989 */ /* 0x000e2800000e00ff */
[----:B------:R-:W1:Y:S01]  /*0260*/  SHFL.UP P0, R25, R19, 0x1, RZ ;  /* 0x0420000013197989 */ /* 0x000e6200000000ff */
[----:B0-----:R-:W-:-:S04]  /*0270*/  IADD3 R22, P2, PT, R27, R20, RZ ;  /* 0x000000141b167210 */ /* 0x001fc80007f5e0ff */
[----:B-1----:R-:W-:Y:S01]  /*0280*/  SEL R27, R22, R27, P0 ;  /* 0x0000001b161b7207 */ /* 0x002fe20000000000 */
[----:B------:R-:W-:-:S04]  /*0290*/  IMAD.X R26, R25, 0x1, R19, P2 ;  /* 0x00000001191a7824 */ /* 0x000fc800010e0613 */
[----:B------:R-:W0:Y:S01]  /*02a0*/  SHFL.UP PT, R28, R27, 0x2, RZ ;  /* 0x044000001b1c7989 */ /* 0x000e2200000e00ff */
[----:B------:R-:W-:-:S05]  /*02b0*/  SEL R26, R26, R25, P0 ;  /* 0x000000191a1a7207 */ /* 0x000fca0000000000 */
[----:B------:R-:W1:Y:S01]  /*02c0*/  SHFL.UP P0, R25, R26, 0x2, RZ ;  /* 0x044000001a197989 */ /* 0x000e6200000000ff */
[----:B0-----:R-:W-:-:S05]  /*02d0*/  IADD3 R21, P2, PT, R28, R27, RZ ;  /* 0x0000001b1c157210 */ /* 0x001fca0007f5e0ff */
[----:B-1----:R-:W-:Y:S01]  /*02e0*/  IMAD.X R22, R25, 0x1, R26, P2 ;  /* 0x0000000119167824 */ /* 0x002fe200010e061a */
[----:B------:R-:W-:-:S04]  /*02f0*/  SEL R28, R21, R28, P0 ;  /* 0x0000001c151c7207 */ /* 0x000fc80000000000 */
[----:B------:R-:W-:Y:S01]  /*0300*/  SEL R29, R22, R25, P0 ;  /* 0x00000019161d7207 */ /* 0x000fe20000000000 */
        /* <DEDUP_REMOVED lines=12> */
[----:B------:R0:W1:Y:S04]  /*03d0*/  SHFL.UP PT, R28, R27, 0x10, RZ ;  /* 0x060000001b1c7989 */ /* 0x00006800000e00ff */
[----:B------:R0:W2:Y:S02]  /*03e0*/  SHFL.UP P0, R25, R26, 0x10, RZ ;  /* 0x060000001a197989 */ /* 0x0000a400000000ff */
.L_x_134:
[----:B-1----:R-:W-:-:S04]  /*03f0*/  IADD3 R21, P2, PT, R28, R27, RZ ;  /* 0x0000001b1c157210 */ /* 0x002fc80007f5e0ff */
[----:B--2---:R-:W-:Y:S01]  /*0400*/  SEL R21, R21, R28, P0 ;  /* 0x0000001c15157207 */ /* 0x004fe20000000000 */
[----:B------:R-:W-:-:S05]  /*0410*/  IMAD.X R22, R25, 0x1, R26, P2 ;  /* 0x0000000119167824 */ /* 0x000fca00010e061a */
[----:B------:R-:W-:Y:S02]  /*0420*/  SEL R22, R22, R25, P0 ;  /* 0x0000001916167207 */ /* 0x000fe40000000000 */
[----:B------:R-:W-:-:S05]  /*0430*/  IADD3 R20, P0, PT, R21, -R20, RZ ;  /* 0x8000001415147210 */ /* 0x000fca0007f1e0ff */
[----:B------:R-:W-:Y:S01]  /*0440*/  IMAD.X R21, R22, 0x1, ~R19, P0 ;  /* 0x0000000116157824 */ /* 0x000fe200000e0e13 */
[----:B------:R-:W-:-:S04]  /*0450*/  IADD3 R14, P0, PT, R14, R20, RZ ;  /* 0x000000140e0e7210 */ /* 0x000fc80007f1e0ff */
[----:B------:R1:W-:Y:S01]  /*0460*/  STS.64 [R18+0x10], R20 ;  /* 0x0000101412007388 */ /* 0x0003e20000000a00 */
[----:B------:R-:W-:Y:S01]  /*0470*/  IMAD.X R15, R15, 0x1, R21, P0 ;  /* 0x000000010f0f7824 */ /* 0x000fe200000e0615 */
        /* <DEDUP_REMOVED lines=17> */
[----:B------:R-:W-:-:S05]  /*0590*/  IMAD.X R3, R3, 0x1, R5, P0 ;  /* 0x0000000103037824 */ /* 0x000fca00000e0605 */
[----:B------:R1:W-:Y:S03]  /*05a0*/  STS.64 [R18+0x48], R2 ;  /* 0x0000480212007388 */ /* 0x0003e60000000a00 */
.L_x_122:
[----:B------:R-:W-:Y:S05]  /*05b0*/  WARPSYNC.ALL ;  /* 0x0000000000007948 */ /* 0x000fea0003800000 */
[----:B------:R-:W-:Y:S06]  /*05c0*/  BAR.SYNC.DEFER_BLOCKING 0x0 ;  /* 0x0000000000007b1d */ /* 0x000fec0000010000 */
[----:B------:R-:W-:Y:S05]  /*05d0*/  @P1 EXIT ;  /* 0x000000000000194d */ /* 0x000fea0003800000 */
[----:B01----:R-:W0:Y:S04]  /*05e0*/  LDS.64 R2, [R0+0x10] ;  /* 0x0000100000027984 */ /* 0x003e280000000a00 */
[----:B0-----:R-:W-:Y:S01]  /*05f0*/  STG.E.64 desc[UR4][R16.64], R2 ;  /* 0x0000000210007986 */ /* 0x001fe2000c101b04 */
[----:B------:R-:W-:Y:S05]  /*0600*/  EXIT ;  /* 0x000000000000794d */ /* 0x000fea0003800000 */
.L_x_123:
[----:B------:R-:W-:Y:S02]  /*0610*/  IMAD.MOV.U32 R24, RZ, RZ, R20 ;  /* 0x000000ffff187224 */ /* 0x000fe400078e0014 */
[----:B------:R-:W-:Y:S02]  /*0620*/  IMAD.MOV.U32 R23, RZ, RZ, 0x1 ;  /* 0x00000001ff177424 */ /* 0x000fe400078e00ff */
[----:B------:R-:W-:Y:S02]  /*0630*/  IMAD.MOV.U32 R22, RZ, RZ, RZ ;  /* 0x000000ffff167224 */ /* 0x000fe400078e00ff */
[----:B------:R-:W-:-:S07]  /*0640*/  IMAD.MOV.U32 R21, RZ, RZ, -0x1 ;  /* 0xffffffffff157424 */ /* 0x000fce00078e00ff */
[----:B------:R-:W-:Y:S05]  /*0650*/  WARPSYNC.COLLECTIVE R21, `(.L_x_124) ;  /* 0x0000000015087348 */ /* 0x000fea0003c00000 */
[----:B------:R0:W1:Y:S02]  /*0660*/  SHFL.UP P0, R25, R24, R23, R22 ;  /* 0x0400001718197389 */ /* 0x0000640000000016 */
[----:B01----:R-:W-:Y:S05]  /*0670*/  ENDCOLLECTIVE ;  /* 0x000000000000791b */ /* 0x003fea0003800000 */
.L_x_124:
[----:B------:R-:W-:Y:S02]  /*0680*/  IMAD.MOV.U32 R24, RZ, RZ, R19 ;  /* 0x000000ffff187224 */ /* 0x000fe400078e0013 */
[----:B------:R-:W-:-:S07]  /*0690*/  IMAD.MOV.U32 R27, RZ, RZ, R25 ;  /* 0x000000ffff1b7224 */ /* 0x000fce00078e0019 */
[----:B------:R-:W-:Y:S05]  /*06a0*/  WARPSYNC.COLLECTIVE R21, `(.L_x_125) ;  /* 0x0000000015087348 */ /* 0x000fea0003c00000 */
[----:B------:R0:W1:Y:S02]  /*06b0*/  SHFL.UP P0, R25, R24, R23, R22 ;  /* 0x0400001718197389 */ /* 0x0000640000000016 */
[----:B01----:R-:W-:Y:S05]  /*06c0*/  ENDCOLLECTIVE ;  /* 0x000000000000791b */ /* 0x003fea0003800000 */
.L_x_125:
[----:B------:R-:W-:Y:S01]  /*06d0*/  IADD3 R26, P2, PT, R27, R20, RZ ;  /* 0x000000141b1a7210 */ /* 0x000fe20007f5e0ff */
[----:B------:R-:W-:-:S03]  /*06e0*/  IMAD.MOV.U32 R23, RZ, RZ, 0x2 ;  /* 0x00000002ff177424 */ /* 0x000fc600078e00ff */
[----:B------:R-:W-:Y:S01]  /*06f0*/  SEL R27, R26, R27, P0 ;  /* 0x0000001b1a1b7207 */ /* 0x000fe20000000000 */
[----:B------:R-:W-:-:S04]  /*0700*/  IMAD.X R26, R25, 0x1, R19, P2 ;  /* 0x00000001191a7824 */ /* 0x000fc800010e0613 */
[----:B------:R-:W-:Y:S01]  /*0710*/  IMAD.MOV.U32 R24, RZ, RZ, R27 ;  /* 0x000000ffff187224 */ /* 0x000fe200078e001b */
[----:B------:R-:W-:-:S07]  /*0720*/  SEL R26, R26, R25, P0 ;  /* 0x000000191a1a7207 */ /* 0x000fce0000000000 */
[----:B------:R-:W-:Y:S05]  /*0730*/  WARPSYNC.COLLECTIVE R21, `(.L_x_126) ;  /* 0x0000000015087348 */ /* 0x000fea0003c00000 */
[----:B------:R0:W1:Y:S02]  /*0740*/  SHFL.UP P0, R25, R24, R23, R22 ;  /* 0x0400001718197389 */ /* 0x0000640000000016 */
[----:B01----:R-:W-:Y:S05]  /*0750*/  ENDCOLLECTIVE ;  /* 0x000000000000791b */ /* 0x003fea0003800000 */
.L_x_126:
[----:B------:R-:W-:Y:S02]  /*0760*/  IMAD.MOV.U32 R24, RZ, RZ, R26 ;  /* 0x000000ffff187224 */ /* 0x000fe400078e001a */
[----:B------:R-:W-:-:S07]  /*0770*/  IMAD.MOV.U32 R28, RZ, RZ, R25 ;  /* 0x000000ffff1c7224 */ /* 0x000fce00078e0019 */
[----:B------:R-:W-:Y:S05]  /*0780*/  WARPSYNC.COLLECTIVE R21, `(.L_x_127) ;  /* 0x0000000015087348 */ /* 0x000fea0003c00000 */
[----:B------:R0:W1:Y:S02]  /*0790*/  SHFL.UP P0, R25, R24, R23, R22 ;  /* 0x0400001718197389 */ /* 0x0000640000000016 */
[----:B01----:R-:W-:Y:S05]  /*07a0*/  ENDCOLLECTIVE ;  /* 0x000000000000791b */ /* 0x003fea0003800000 */
.L_x_127:
        /* <DEDUP_REMOVED lines=9> */
.L_x_128:
[----:B------:R-:W-:Y:S02]  /*0840*/  IMAD.MOV.U32 R24, RZ, RZ, R29 ;  /* 0x000000ffff187224 */ /* 0x000fe400078e001d */
[----:B------:R-:W-:-:S07]  /*0850*/  IMAD.MOV.U32 R27, RZ, RZ, R25 ;  /* 0x000000ffff1b7224 */ /* 0x000fce00078e0019 */
[----:B------:R-:W-:Y:S05]  /*0860*/  WARPSYNC.COLLECTIVE R21, `(.L_x_129) ;  /* 0x0000000015087348 */ /* 0x000fea0003c00000 */
[----:B------:R0:W1:Y:S02]  /*0870*/  SHFL.UP P0, R25, R24, R23, R22 ;  /* 0x0400001718197389 */ /* 0x0000640000000016 */
[----:B01----:R-:W-:Y:S05]  /*0880*/  ENDCOLLECTIVE ;  /* 0x000000000000791b */ /* 0x003fea0003800000 */
.L_x_129:
        /* <DEDUP_REMOVED lines=9> */
.L_x_130:
[----:B------:R-:W-:Y:S02]  /*0920*/  IMAD.MOV.U32 R24, RZ, RZ, R29 ;  /* 0x000000ffff187224 */ /* 0x000fe400078e001d */
[----:B------:R-:W-:-:S07]  /*0930*/  IMAD.MOV.U32 R27, RZ, RZ, R25 ;  /* 0x000000ffff1b7224 */ /* 0x000fce00078e0019 */
[----:B------:R-:W-:Y:S05]  /*0940*/  WARPSYNC.COLLECTIVE R21, `(.L_x_131) ;  /* 0x0000000015087348 */ /* 0x000fea0003c00000 */
[----:B------:R0:W1:Y:S02]  /*0950*/  SHFL.UP P0, R25, R24, R23, R22 ;  /* 0x0400001718197389 */ /* 0x0000640000000016 */
[----:B01----:R-:W-:Y:S05]  /*0960*/  ENDCOLLECTIVE ;  /* 0x000000000000791b */ /* 0x003fea0003800000 */
.L_x_131:
        /* <DEDUP_REMOVED lines=9> */
.L_x_132:
[----:B------:R-:W-:Y:S02]  /*0a00*/  IMAD.MOV.U32 R24, RZ, RZ, R26 ;  /* 0x000000ffff187224 */ /* 0x000fe400078e001a */
[----:B------:R-:W-:-:S07]  /*0a10*/  IMAD.MOV.U32 R28, RZ, RZ, R25 ;  /* 0x000000ffff1c7224 */ /* 0x000fce00078e0019 */
[----:B------:R-:W-:Y:S05]  /*0a20*/  WARPSYNC.COLLECTIVE R21, `(.L_x_133) ;  /* 0x0000000015087348 */ /* 0x000fea0003c00000 */
[----:B------:R0:W1:Y:S02]  /*0a30*/  SHFL.UP P0, R25, R24, R23, R22 ;  /* 0x0400001718197389 */ /* 0x0000640000000016 */
[----:B01----:R-:W-:Y:S05]  /*0a40*/  ENDCOLLECTIVE ;  /* 0x000000000000791b */ /* 0x003fea0003800000 */
.L_x_133:
[----:B------:R-:W-:Y:S05]  /*0a50*/  BRA `(.L_x_134) ;  /* 0xfffffff800647947 */ /* 0x000fea000383ffff */
.L_x_135:
        /* <DEDUP_REMOVED lines=10> */
.L_x_444:


//--------------------- .text._ZN3cub18CUB_300001_SM_10006detail10radix_sort30DeviceRadixSortHistogramKernelINS1_5radix10policy_hubIiiyE10Policy1000ELNS0_9SortOrderE0EiyNS1_21identity_decomposer_tEEEvPT2_PKT1_SA_iiT3_ --------------------------
	.section	.text._ZN3cub18CUB_300001_SM_10006detail10radix_sort30DeviceRadixSortHistogramKernelINS1_5radix10policy_hubIiiyE10Policy1000ELNS0_9SortOrderE0EiyNS1_21identity_decomposer_tEEEvPT2_PKT1_SA_iiT3_,"ax",@progbits
	.align	128
        .global         _ZN3cub18CUB_300001_SM_10006detail10radix_sort30DeviceRadixSortHistogramKernelINS1_5radix10policy_hubIiiyE10Policy1000ELNS0_9SortOrderE0EiyNS1_21identity_decomposer_tEEEvPT2_PKT1_SA_iiT3_
        .type           _ZN3cub18CUB_300001_SM_10006detail10radix_sort30DeviceRadixSortHistogramKernelINS1_5radix10policy_hubIiiyE10Policy1000ELNS0_9SortOrderE0EiyNS1_21identity_decomposer_tEEEvPT2_PKT1_SA_iiT3_,@function
        .size           _ZN3cub18CUB_300001_SM_10006detail10radix_sort30DeviceRadixSortHistogramKernelINS1_5radix10policy_hubIiiyE10Policy1000ELNS0_9SortOrderE0EiyNS1_21identity_decomposer_tEEEvPT2_PKT1_SA_iiT3_,(.L_x_445 - _ZN3cub18CUB_300001_SM_10006detail10radix_sort30DeviceRadixSortHistogramKernelINS1_5radix10policy_hubIiiyE10Policy1000ELNS0_9SortOrderE0EiyNS1_21identity_decomposer_tEEEvPT2_PKT1_SA_iiT3_)
        .other          _ZN3cub18CUB_300001_SM_10006detail10radix_sort30DeviceRadixSortHistogramKernelINS1_5radix10policy_hubIiiyE10Policy1000ELNS0_9SortOrderE0EiyNS1_21identity_decomposer_tEEEvPT2_PKT1_SA_iiT3_,@"STO_CUDA_ENTRY STV_DEFAULT"
_ZN3cub18CUB_300001_SM_10006detail10radix_sort30DeviceRadixSortHistogramKernelINS1_5radix10policy_hubIiiyE10Policy1000ELNS0_9SortOrderE0EiyNS1_21identity_decomposer_tEEEvPT2_PKT1_SA_iiT3_:
.text._ZN3cub18CUB_300001_SM_10006detail10radix_sort30DeviceRadixSortHistogramKernelINS1_5radix10policy_hubIiiyE10Policy1000ELNS0_9SortOrderE0EiyNS1_21identity_decomposer_tEEEvPT2_PKT1_SA_iiT3_:
[----:B------:R-:W-:Y:S01]  /*0000*/  LDC R1, c[0x0][0x37c] ;  /* 0x0000df00ff017b82 */ /* 0x000fe20000000800 */
[----:B------:R-:W0:Y:S02]  /*0010*/  LDCU.64 UR14, c[0x0][0x390] ;  /* 0x00007200ff0e77ac */ /* 0x000e240008000a00 */
[----:B0-----:R-:W-:-:S04]  /*0020*/  ISETP.NE.U32.AND P0, PT, RZ, UR14, PT ;  /* 0x0000000eff007c0c */ /* 0x001fc8000bf05070 */
[----:B------:R-:W-:-:S13]  /*0030*/  ISETP.NE.AND.EX P0, PT, RZ, UR15, PT, P0 ;  /* 0x0000000fff007c0c */ /* 0x000fda000bf05300 */
[----:B------:R-:W-:Y:S05]  /*0040*/  @!P0 EXIT ;  /* 0x000000000000894d */ /* 0x000fea0003800000 */
[----:B------:R-:W-:Y:S01]  /*0050*/  UIADD3 UR11, UP0, UPT, UR14, -0x1, URZ ;  /* 0xffffffff0e0b7890 */ /* 0x000fe2000ff1e0ff */
[----:B------:R-:W0:Y:S01]  /*0060*/  S2R R4, SR_TID.X ;  /* 0x0000000000047919 */ /* 0x000e220000002100 */
[----:B------:R-:W1:Y:S01]  /*0070*/  LDCU.64 UR4, c[0x0][0x398] ;  /* 0x00007300ff0477ac */ /* 0x000e620008000a00 */
[----:B------:R-:W2:Y:S01]  /*0080*/  S2UR UR7, SR_CgaCtaId ;  /* 0x00000000000779c3 */ /* 0x000ea20000008800 */
[----:B------:R-:W-:Y:S01]  /*0090*/  UIADD3.X UR12, UPT, UPT, UR15, -0x1, URZ, UP0, !UPT ;  /* 0xffffffff0f0c7890 */ /* 0x000fe200087fe4ff */
[----:B------:R-:W-:Y:S01]  /*00a0*/  UMOV UR6, 0x400 ;  /* 0x0000040000067882 */ /* 0x000fe20000000000 */
[----:B------:R-:W3:Y:S05]  /*00b0*/  LDCU.64 UR20, c[0x0][0x358] ;  /* 0x00006b00ff1477ac */ /* 0x000eea0008000a00 */
[----:B------:R-:W4:Y:S01]  /*00c0*/  S2UR UR8, SR_CTAID.X ;  /* 0x00000000000879c3 */ /* 0x000f220000002500 */
[----:B------:R-:W-:Y:S01]  /*00d0*/  USHF.R.U64 UR11, UR11, 0x1e, UR12 ;  /* 0x0000001e0b0b7899 */ /* 0x000fe2000800120c */
[----:B------:R-:W0:Y:S03]  /*00e0*/  LDCU UR28, c[0x0][0x370] ;  /* 0x00006e00ff1c77ac */ /* 0x000e260008000800 */
[----:B------:R-:W-:-:S02]  /*00f0*/  UIADD3 UR11, UP0, UPT, UR11, 0x1, URZ ;  /* 0x000000010b0b7890 */ /* 0x000fc4000ff1e0ff */
[----:B-1----:R-:W-:Y:S02]  /*0100*/  UIADD3 UR4, UPT, UPT, UR5, 0x7, -UR4 ;  /* 0x0000000705047890 */ /* 0x002fe4000fffe804 */
[----:B------:R-:W-:Y:S02]  /*0110*/  ULEA.HI.X UR12, UR12, URZ, URZ, 0x2, UP0 ;  /* 0x000000ff0c0c7291 */ /* 0x000fe400080f14ff */
[----:B------:R-:W-:Y:S02]  /*0120*/  UISETP.LT.U32.AND UP0, UPT, UR11, UR14, UPT ;  /* 0x0000000e0b00728c */ /* 0x000fe4000bf01070 */
[----:B------:R-:W-:Y:S02]  /*0130*/  USHF.R.S32.HI UR5, URZ, 0x1f, UR4 ;  /* 0x0000001fff057899 */ /* 0x000fe40008011404 */
[----:B------:R-:W-:Y:S02]  /*0140*/  UISETP.LT.U32.AND.EX UP0, UPT, UR12, UR15, UPT, UP0 ;  /* 0x0000000f0c00728c */ /* 0x000fe4000bf01100 */
[----:B------:R-:W-:-:S02]  /*0150*/  ULEA.HI UR5, UR5, UR4, URZ, 0x3 ;  /* 0x0000000405057291 */ /* 0x000fc4000f8f18ff */
[----:B------:R-:W-:Y:S01]  /*0160*/  USEL UR11, UR11, UR14, UP0 ;  /* 0x0000000e0b0b7287 */ /* 0x000fe20008000000 */
[C---:B0-----:R-:W-:Y:S01]  /*0170*/  VIADD R21, R4.reuse, 0x780 ;  /* 0x0000078004157836 */ /* 0x041fe20000000000 */
[----:B------:R-:W-:Y:S02]  /*0180*/  USEL UR12, UR12, UR15, UP0 ;  /* 0x0000000f0c0c7287 */ /* 0x000fe40008000000 */
[----:B------:R-:W-:Y:S02]  /*0190*/  UISETP.GE.AND UP0, UPT, UR4, 0x8, UPT ;  /* 0x000000080400788c */ /* 0x000fe4000bf06270 */
[----:B--2---:R-:W-:Y:S02]  /*01a0*/  ULEA UR6, UR7, UR6, 0x18 ;  /* 0x0000000607067291 */ /* 0x004fe4000f8ec0ff */
[----:B------:R-:W-:Y:S02]  /*01b0*/  USHF.R.S32.HI UR5, URZ, 0x3, UR5 ;  /* 0x00000003ff057899 */ /* 0x000fe40008011405 */
[----:B------:R-:W-:Y:S01]  /*01c0*/  PLOP3.LUT P0, PT, PT, PT, UP0, 0x80, 0x8 ;  /* 0x000000000008781c */ /* 0x000fe20003f0f008 */
[----:B----4-:R-:W-:Y:S01]  /*01d0*/  USHF.L.U32 UR8, UR8, 0xb, URZ ;  /* 0x0000000b08087899 */ /* 0x010fe200080006ff */
[C---:B------:R-:W-:Y:S01]  /*01e0*/  LEA R0, R4.reuse, UR6, 0x2 ;  /* 0x0000000604007c11 */ /* 0x040fe2000f8e10ff */
[----:B------:R-:W-:Y:S01]  /*01f0*/  UIADD3 UR22, UPT, UPT, UR5, -0x1, URZ ;  /* 0xffffffff05167890 */ /* 0x000fe2000fffe0ff */
[----:B------:R-:W-:Y:S01]  /*0200*/  ISETP.GT.U32.OR P0, PT, R4, 0xff, !P0 ;  /* 0x000000ff0400780c */ /* 0x000fe20004704470 */
[----:B------:R-:W-:-:S02]  /*0210*/  ULOP3.LUT UR23, UR5, 0xf, URZ, 0xc0, !UPT ;  /* 0x0000000f05177892 */ /* 0x000fc4000f8ec0ff */
[----:B------:R-:W-:Y:S01]  /*0220*/  ULOP3.LUT UR24, UR5, 0x7, URZ, 0xc0, !UPT ;  /* 0x0000000705187892 */ /* 0x000fe2000f8ec0ff */
[----:B------:R-:W-:Y:S01]  /*0230*/  P2R R20, PR, RZ, 0x1 ;  /* 0x00000001ff147803 */ /* 0x000fe20000000000 */
[----:B------:R-:W-:Y:S02]  /*0240*/  ULOP3.LUT UR25, UR5, 0x3, URZ, 0xc0, !UPT ;  /* 0x0000000305197892 */ /* 0x000fe4000f8ec0ff */
[----:B------:R-:W-:Y:S02]  /*0250*/  ULOP3.LUT UR26, UR5, 0xffffff0, URZ, 0xc0, !UPT ;  /* 0x0ffffff0051a7892 */ /* 0x000fe4000f8ec0ff */
[----:B------:R-:W-:Y:S02]  /*0260*/  ULOP3.LUT UR27, UR5, 0xffffff8, URZ, 0xc0, !UPT ;  /* 0x0ffffff8051b7892 */ /* 0x000fe4000f8ec0ff */
[----:B------:R-:W-:Y:S01]  /*0270*/  ULOP3.LUT UR9, UR5, 0x1, URZ, 0xc0, !UPT ;  /* 0x0000000105097892 */ /* 0x000fe2000f8ec0ff */
[----:B------:R-:W-:Y:S01]  /*0280*/  UMOV UR6, URZ ;  /* 0x000000ff00067c82 */ /* 0x000fe20008000000 */
[----:B---3--:R-:W-:-:S10]  /*0290*/  UMOV UR7, URZ ;  /* 0x000000ff00077c82 */ /* 0x008fd40008000000 */
.L_x_219:
[----:B------:R-:W-:Y:S01]  /*02a0*/  ISETP.NE.AND P0, PT, R20, RZ, PT ;  /* 0x000000ff1400720c */ /* 0x000fe20003f05270 */
[----:B------:R-:W-:-:S12]  /*02b0*/  BSSY.RECONVERGENT B0, `(.L_x_136) ;  /* 0x000007c000007945 */ /* 0x000fd80003800200 */
[----:B012345:R-:W-:Y:S05]  /*02c0*/  @P0 BRA `(.L_x_137) ;  /* 0x0000000400e80947 */ /* 0x03ffea0003800000 */
[----:B------:R-:W-:Y:S02]  /*02d0*/  IMAD.U32 R2, RZ, RZ, UR22 ;  /* 0x00000016ff027e24 */ /* 0x000fe4000f8e00ff */
[----:B------:R-:W-:-:S03]  /*02e0*/  IMAD.MOV.U32 R3, RZ, RZ, RZ ;  /* 0x000000ffff037224 */ /* 0x000fc600078e00ff */
[----:B------:R-:W-:-:S13]  /*02f0*/  ISETP.GE.U32.AND P1, PT, R2, 0xf, PT ;  /* 0x0000000f0200780c */ /* 0x000fda0003f26070 */
[----:B------:R-:W-:Y:S05]  /*0300*/  @!P1 BRA `(.L_x_138) ;  /* 0x00000000005c9947 */ /* 0x000fea0003800000 */
[----:B------:R-:W-:Y:S01]  /*0310*/  VIADD R2, R0, 0x2000 ;  /* 0x0000200000027836 */ /* 0x000fe20000000000 */
[----:B------:R-:W-:-:S12]  /*0320*/  UIADD3 UR4, UPT, UPT, -UR26, URZ, URZ ;  /* 0x000000ff1a047290 */ /* 0x000fd8000fffe1ff */
.L_x_139:
[----:B------:R-:W-:Y:S01]  /*0330*/  UIADD3 UR4, UPT, UPT, UR4, 0x10, URZ ;  /* 0x0000001004047890 */ /* 0x000fe2000fffe0ff */
[----:B------:R-:W-:Y:S03]  /*0340*/  STS [R2+-0x2000], RZ ;  /* 0xffe000ff02007388 */ /* 0x000fe60000000800 */
[----:B------:R-:W-:Y:S01]  /*0350*/  UISETP.NE.AND UP0, UPT, UR4, URZ, UPT ;  /* 0x000000ff0400728c */ /* 0x000fe2000bf05270 */
        /* <DEDUP_REMOVED lines=16> */
[----:B------:R-:W-:Y:S06]  /*0460*/  BRA.U UP0, `(.L_x_139) ;  /* 0xfffffffd00b07547 */ /* 0x000fec000b83ffff */
[----:B------:R-:W-:-:S07]  /*0470*/  IMAD.U32 R3, RZ, RZ, UR26 ;  /* 0x0000001aff037e24 */ /* 0x000fce000f8e00ff */
.L_x_138:
[----:B------:R-:W-:Y:S01]  /*0480*/  ISETP.NE.AND P0, PT, RZ, UR23, PT ;  /* 0x00000017ff007c0c */ /* 0x000fe2000bf05270 */
[----:B------:R-:W-:Y:S01]  /*0490*/  IMAD.U32 R6, RZ, RZ, UR24 ;  /* 0x00000018ff067e24 */ /* 0x000fe2000f8e00ff */
[----:B------:R-:W-:-:S03]  /*04a0*/  MOV R2, UR23 ;  /* 0x0000001700027c02 */ /* 0x000fc60008000f00 */
[----:B------:R-:W-:Y:S02]  /*04b0*/  VIADD R6, R6, 0xffffffff ;  /* 0xffffffff06067836 */ /* 0x000fe40000000000 */
[----:B------:R-:W-:-:S06]  /*04c0*/  VIADD R2, R2, 0xffffffff ;  /* 0xffffffff02027836 */ /* 0x000fcc0000000000 */
[----:B------:R-:W-:Y:S05]  /*04d0*/  @!P0 BRA `(.L_x_140) ;  /* 0x00000000007c8947 */ /* 0x000fea0003800000 */
[----:B------:R-:W-:Y:S01]  /*04e0*/  ISETP.GE.U32.AND P2, PT, R2, 0x7, PT ;  /* 0x000000070200780c */ /* 0x000fe20003f46070 */
[----:B------:R-:W-:-:S12]  /*04f0*/  UISETP.NE.AND UP0, UPT, UR24, URZ, UPT ;  /* 0x000000ff1800728c */ /* 0x000fd8000bf05270 */
[----:B------:R-:W-:Y:S05]  /*0500*/  @!P2 BRA `(.L_x_141) ;  /* 0x000000000028a947 */ /* 0x000fea0003800000 */
        /* <DEDUP_REMOVED lines=10> */
.L_x_141:
[----:B------:R-:W-:Y:S05]  /*05b0*/  BRA.U !UP0, `(.L_x_140) ;  /* 0x0000000108447547 */ /* 0x000fea000b800000 */
[----:B------:R-:W-:Y:S01]  /*05c0*/  ISETP.GE.U32.AND P2, PT, R6, 0x3, PT ;  /* 0x000000030600780c */ /* 0x000fe20003f46070 */
[----:B------:R-:W-:-:S12]  /*05d0*/  UISETP.NE.AND UP0, UPT, UR25, URZ, UPT ;  /* 0x000000ff1900728c */ /* 0x000fd8000bf05270 */
[C---:B0-----:R-:W-:Y:S02]  /*05e0*/  @P2 IMAD R5, R3.reuse, 0x400, R0 ;  /* 0x0000040003052824 */ /* 0x041fe400078e0200 */
[----:B------:R-:W-:-:S03]  /*05f0*/  @P2 VIADD R3, R3, 0x4 ;  /* 0x0000000403032836 */ /* 0x000fc60000000000 */
[----:B------:R1:W-:Y:S04]  /*0600*/  @P2 STS [R5], RZ ;  /* 0x000000ff05002388 */ /* 0x0003e80000000800 */
[----:B------:R1:W-:Y:S04]  /*0610*/  @P2 STS [R5+0x400], RZ ;  /* 0x000400ff05002388 */ /* 0x0003e80000000800 */
[----:B------:R1:W-:Y:S04]  /*0620*/  @P2 STS [R5+0x800], RZ ;  /* 0x000800ff05002388 */ /* 0x0003e80000000800 */
[----:B------:R1:W-:Y:S01]  /*0630*/  @P2 STS [R5+0xc00], RZ ;  /* 0x000c00ff05002388 */ /* 0x0003e20000000800 */
[----:B------:R-:W-:Y:S05]  /*0640*/  BRA.U !UP0, `(.L_x_140) ;  /* 0x0000000108207547 */ /* 0x000fea000b800000 */
[----:B------:R-:W-:Y:S01]  /*0650*/  IMAD R3, R3, 0x400, R0 ;  /* 0x0000040003037824 */ /* 0x000fe200078e0200 */
[----:B------:R-:W-:-:S04]  /*0660*/  UISETP.NE.AND UP0, UPT, UR25, 0x1, UPT ;  /* 0x000000011900788c */ /* 0x000fc8000bf05270 */
[----:B------:R2:W-:Y:S05]  /*0670*/  STS [R3], RZ ;  /* 0x000000ff03007388 */ /* 0x0005ea0000000800 */
[----:B------:R-:W-:Y:S05]  /*0680*/  BRA.U !UP0, `(.L_x_140) ;  /* 0x0000000108107547 */ /* 0x000fea000b800000 */
[----:B------:R-:W-:Y:S01]  /*0690*/  UISETP.NE.AND UP0, UPT, UR25, 0x2, UPT ;  /* 0x000000021900788c */ /* 0x000fe2000bf05270 */
[----:B------:R3:W-:Y:S05]  /*06a0*/  STS [R3+0x400], RZ ;  /* 0x000400ff03007388 */ /* 0x0007ea0000000800 */
[----:B------:R-:W-:-:S13]  /*06b0*/  PLOP3.LUT P2, PT, PT, PT, UP0, 0x80, 0x8 ;  /* 0x000000000008781c */ /* 0x000fda0003f4f008 */
[----:B------:R3:W-:Y:S02]  /*06c0*/  @P2 STS [R3+0x800], RZ ;  /* 0x000800ff03002388 */ /* 0x0007e40000000800 */
.L_x_140:
[----:B------:R-:W-:-:S13]  /*06d0*/  ISETP.GT.U32.AND P2, PT, R4, 0x7f, PT ;  /* 0x0000007f0400780c */ /* 0x000fda0003f44070 */
[----:B------:R-:W-:Y:S05]  /*06e0*/  @P2 BRA `(.L_x_137) ;  /* 0x0000000000e02947 */ /* 0x000fea0003800000 */
[----:B--23--:R-:W-:Y:S01]  /*06f0*/  HFMA2 R3, -RZ, RZ, 0, 0 ;  /* 0x00000000ff037431 */ /* 0x00cfe200000001ff */
[----:B------:R-:W-:Y:S06]  /*0700*/  @!P1 BRA `(.L_x_142) ;  /* 0x0000000000589947 */ /* 0x000fec0003800000 */
[----:B------:R-:W-:-:S07]  /*0710*/  IMAD.MOV.U32 R3, RZ, RZ, RZ ;  /* 0x000000ffff037224 */ /* 0x000fce00078e00ff */
.L_x_143:
[C---:B012---:R-:W-:Y:S02]  /*0720*/  IMAD R5, R3.reuse, 0x400, R0 ;  /* 0x0000040003057824 */ /* 0x047fe400078e0200 */
[----:B------:R-:W-:-:S03]  /*0730*/  VIADD R3, R3, 0x10 ;  /* 0x0000001003037836 */ /* 0x000fc60000000000 */
[----:B------:R2:W-:Y:S02]  /*0740*/  STS [R5+0x200], RZ ;  /* 0x000200ff05007388 */ /* 0x0005e40000000800 */
[----:B------:R-:W-:Y:S02]  /*0750*/  ISETP.NE.AND P1, PT, R3, UR26, PT ;  /* 0x0000001a03007c0c */ /* 0x000fe4000bf25270 */
[----:B------:R2:W-:Y:S04]  /*0760*/  STS [R5+0x600], RZ ;  /* 0x000600ff05007388 */ /* 0x0005e80000000800 */
        /* <DEDUP_REMOVED lines=13> */
[----:B------:R2:W-:Y:S01]  /*0840*/  STS [R5+0x3e00], RZ ;  /* 0x003e00ff05007388 */ /* 0x0005e20000000800 */
[----:B------:R-:W-:Y:S05]  /*0850*/  @P1 BRA `(.L_x_143) ;  /* 0xfffffffc00b01947 */ /* 0x000fea000383ffff */
[----:B------:R-:W-:-:S07]  /*0860*/  IMAD.U32 R3, RZ, RZ, UR26 ;  /* 0x0000001aff037e24 */ /* 0x000fce000f8e00ff */
.L_x_142:
[----:B------:R-:W-:Y:S05]  /*0870*/  @!P0 BRA `(.L_x_137) ;  /* 0x00000000007c8947 */ /* 0x000fea0003800000 */
[----:B------:R-:W-:Y:S01]  /*0880*/  ISETP.GE.U32.AND P0, PT, R2, 0x7, PT ;  /* 0x000000070200780c */ /* 0x000fe20003f06070 */
[----:B------:R-:W-:-:S12]  /*0890*/  UISETP.NE.AND UP0, UPT, UR24, URZ, UPT ;  /* 0x000000ff1800728c */ /* 0x000fd8000bf05270 */
[----:B------:R-:W-:Y:S05]  /*08a0*/  @!P0 BRA `(.L_x_144) ;  /* 0x0000000000288947 */ /* 0x000fea0003800000 */
[C---:B------:R-:W-:Y:S02]  /*08b0*/  IMAD R2, R3.reuse, 0x400, R0 ;  /* 0x0000040003027824 */ /* 0x040fe400078e0200 */
[----:B------:R-:W-:-:S03]  /*08c0*/  VIADD R3, R3, 0x8 ;  /* 0x0000000803037836 */ /* 0x000fc60000000000 */
[----:B------:R3:W-:Y:S04]  /*08d0*/  STS [R2+0x200], RZ ;  /* 0x000200ff02007388 */ /* 0x0007e80000000800 */
[----:B------:R3:W-:Y:S04]  /*08e0*/  STS [R2+0x600], RZ ;  /* 0x000600ff02007388 */ /* 0x0007e80000000800 */
[----:B------:R3:W-:Y:S04]  /*08f0*/  STS [R2+0xa00], RZ ;  /* 0x000a00ff02007388 */ /* 0x0007e80000000800 */
[----:B------:R3:W-:Y:S04]  /*0900*/  STS [R2+0xe00], RZ ;  /* 0x000e00ff02007388 */ /* 0x0007e80000000800 */
[----:B------:R3:W-:Y:S04]  /*0910*/  STS [R2+0x1200], RZ ;  /* 0x001200ff02007388 */ /* 0x0007e80000000800 */
[----:B------:R3:W-:Y:S04]  /*0920*/  STS [R2+0x1600], RZ ;  /* 0x001600ff02007388 */ /* 0x0007e80000000800 */
[----:B------:R3:W-:Y:S04]  /*0930*/  STS [R2+0x1a00], RZ ;  /* 0x001a00ff02007388 */ /* 0x0007e80000000800 */
[----:B------:R3:W-:Y:S02]  /*0940*/  STS [R2+0x1e00], RZ ;  /* 0x001e00ff02007388 */ /* 0x0007e40000000800 */
.L_x_144:
[----:B------:R-:W-:Y:S05]  /*0950*/  BRA.U !UP0, `(.L_x_137) ;  /* 0x0000000108447547 */ /* 0x000fea000b800000 */
[----:B------:R-:W-:Y:S01]  /*0960*/  ISETP.GE.U32.AND P0, PT, R6, 0x3, PT ;  /* 0x000000030600780c */ /* 0x000fe20003f06070 */
[----:B------:R-:W-:-:S12]  /*0970*/  UISETP.NE.AND UP0, UPT, UR25, URZ, UPT ;  /* 0x000000ff1900728c */ /* 0x000fd8000bf05270 */
[C---:B---3--:R-:W-:Y:S01]  /*0980*/  @P0 IMAD R2, R3.reuse, 0x400, R0 ;  /* 0x0000040003020824 */ /* 0x048fe200078e0200 */
[----:B------:R-:W-:-:S04]  /*0990*/  @P0 IADD3 R3, PT, PT, R3, 0x4, RZ ;  /* 0x0000000403030810 */ /* 0x000fc80007ffe0ff */
[----:B------:R4:W-:Y:S04]  /*09a0*/  @P0 STS [R2+0x200], RZ ;  /* 0x000200ff02000388 */ /* 0x0009e80000000800 */
[----:B------:R4:W-:Y:S04]  /*09b0*/  @P0 STS [R2+0x600], RZ ;  /* 0x000600ff02000388 */ /* 0x0009e80000000800 */
[----:B------:R4:W-:Y:S04]  /*09c0*/  @P0 STS [R2+0xa00], RZ ;  /* 0x000a00ff02000388 */ /* 0x0009e80000000800 */
[----:B------:R4:W-:Y:S01]  /*09d0*/  @P0 STS [R2+0xe00], RZ ;  /* 0x000e00ff02000388 */ /* 0x0009e20000000800 */
[----:B------:R-:W-:Y:S05]  /*09e0*/  BRA.U !UP0, `(.L_x_137) ;  /* 0x0000000108207547 */ /* 0x000fea000b800000 */
[----:B------:R-:W-:Y:S01]  /*09f0*/  IMAD R3, R3, 0x400, R0 ;  /* 0x0000040003037824 */ /* 0x000fe200078e0200 */
[----:B------:R-:W-:-:S04]  /*0a00*/  UISETP.NE.AND UP0, UPT, UR25, 0x1, UPT ;  /* 0x000000011900788c */ /* 0x000fc8000bf05270 */
[----:B------:R3:W-:Y:S05]  /*0a10*/  STS [R3+0x200], RZ ;  /* 0x000200ff03007388 */ /* 0x0007ea0000000800 */
[----:B------:R-:W-:Y:S05]  /*0a20*/  BRA.U !UP0, `(.L_x_137) ;  /* 0x0000000108107547 */ /* 0x000fea000b800000 */
[----:B------:R-:W-:Y:S01]  /*0a30*/  UISETP.NE.AND UP0, UPT, UR25, 0x2, UPT ;  /* 0x000000021900788c */ /* 0x000fe2000bf05270 */
[----:B------:R0:W-:Y:S05]  /*0a40*/  STS [R3+0x600], RZ ;  /* 0x000600ff03007388 */ /* 0x0001ea0000000800 */
[----:B------:R-:W-:-:S13]  /*0a50*/  PLOP3.LUT P0, PT, PT, PT, UP0, 0x80, 0x8 ;  /* 0x000000000008781c */ /* 0x000fda0003f0f008 */
[----:B------:R0:W-:Y:S02]  /*0a60*/  @P0 STS [R3+0xa00], RZ ;  /* 0x000a00ff03000388 */ /* 0x0001e40000000800 */
.L_x_137:
[----:B------:R-:W-:Y:S05]  /*0a70*/  BSYNC.RECONVERGENT B0 ;  /* 0x0000000000007941 */ /* 0x000fea0003800200 */
.L_x_136:
[----:B------:R-:W5:Y:S01]  /*0a80*/  LDCU.64 UR14, c[0x0][0x390] ;  /* 0x00007200ff0e77ac */ /* 0x000f620008000a00 */
[----:B------:R-:W-:Y:S02]  /*0a90*/  USHF.L.U32 UR4, UR6, 0x1e, URZ ;  /* 0x0000001e06047899 */ /* 0x000fe400080006ff */
[----:B------:R-:W-:Y:S02]  /*0aa0*/  USHF.L.U64.HI UR5, UR6, 0x1e, UR7 ;  /* 0x0000001e06057899 */ /* 0x000fe40008010207 */
[----:B-----5:R-:W-:-:S04]  /*0ab0*/  UIADD3 UR4, UP0, UPT, -UR4, UR14, URZ ;  /* 0x0000000e04047290 */ /* 0x020fc8000ff1e1ff */
[----:B------:R-:W-:Y:S02]  /*0ac0*/  UIADD3.X UR5, UPT, UPT, ~UR5, UR15, URZ, UP0, !UPT ;  /* 0x0000000f05057290 */ /* 0x000fe400087fe5ff */
[----:B------:R-:W-:-:S04]  /*0ad0*/  UISETP.LT.U32.AND UP0, UPT, UR4, 0x40000000, UPT ;  /* 0x400000000400788c */ /* 0x000fc8000bf01070 */
[----:B------:R-:W-:-:S04]  /*0ae0*/  UISETP.LT.U32.AND.EX UP0, UPT, UR5, URZ, UPT, UP0 ;  /* 0x000000ff0500728c */ /* 0x000fc8000bf01100 */
[----:B------:R-:W-:Y:S02]  /*0af0*/  USEL UR13, UR4, 0x40000000, UP0 ;  /* 0x40000000040d7887 */ /* 0x000fe40008000000 */
[----:B------:R-:W-:Y:S02]  /*0b00*/  USEL UR14, UR5, URZ, UP0 ;  /* 0x000000ff050e7287 */ /* 0x000fe40008000000 */
[----:B------:R-:W-:-:S04]  /*0b10*/  UISETP.GT.U32.AND UP0, UPT, UR13, UR8, UPT ;  /* 0x000000080d00728c */ /* 0x000fc8000bf04070 */
[----:B------:R-:W-:Y:S01]  /*0b20*/  UISETP.GT.U32.AND.EX UP0, UPT, UR14, URZ, UPT, UP0 ;  /* 0x000000ff0e00728c */ /* 0x000fe2000bf04100 */
[----:B------:R-:W-:Y:S08]  /*0b30*/  BAR.SYNC.DEFER_BLOCKING 0x0 ;  /* 0x0000000000007b1d */ /* 0x000ff00000010000 */
[----:B------:R-:W-:Y:S06]  /*0b40*/  BAR.SYNC.DEFER_BLOCKING 0x0 ;  /* 0x0000000000007b1d */ /* 0x000fec0000010000 */
[----:B------:R-:W-:Y:S05]  /*0b50*/  BRA.U !UP0, `(.L_x_145) ;  /* 0x0000000d082c7547 */ /* 0x000fea000b800000 */
[----:B------:R-:W-:Y:S01]  /*0b60*/  UMOV UR10, UR8 ;  /* 0x00000008000a7c82 */ /* 0x000fe20008000000 */
[----:B------:R-:W-:-:S05]  /*0b70*/  UMOV UR5, URZ ;  /* 0x000000ff00057c82 */ /* 0x000fca0008000000 */
.L_x_150:
[----:B-----5:R-:W5:Y:S01]  /*0b80*/  LDCU.64 UR18, c[0x0][0x390] ;  /* 0x00007200ff1277ac */ /* 0x020f620008000a00 */
[----:B------:R-:W-:Y:S02]  /*0b90*/  USHF.L.U32 UR15, UR6, 0x1e, URZ ;  /* 0x0000001e060f7899 */ /* 0x000fe400080006ff */
[----:B------:R-:W-:Y:S02]  /*0ba0*/  USHF.L.U64.HI UR16, UR6, 0x1e, UR7 ;  /* 0x0000001e06107899 */ /* 0x000fe40008010207 */
[----:B------:R-:W-:-:S04]  /*0bb0*/  UIADD3 UR15, UP0, UPT, UR10, UR15, URZ ;  /* 0x0000000f0a0f7290 */ /* 0x000fc8000ff1e0ff */
[----:B------:R-:W-:Y:S02]  /*0bc0*/  UIADD3.X UR16, UPT, UPT, UR5, UR16, URZ, UP0, !UPT ;  /* 0x0000001005107290 */ /* 0x000fe400087fe4ff */
[----:B------:R-:W-:Y:S02]  /*0bd0*/  ULEA UR10, UP0, UR28, UR10, 0xb ;  /* 0x0000000a1c0a7291 */ /* 0x000fe4000f8058ff */
[----:B-----5:R-:W-:Y:S02]  /*0be0*/  UIADD3 UR17, UP1, UPT, -UR15, UR18, URZ ;  /* 0x000000120f117290 */ /* 0x020fe4000ff3e1ff */
[----:B------:R-:W-:Y:S02]  /*0bf0*/  UIADD3.X UR5, UPT, UPT, URZ, UR5, URZ, UP0, !UPT ;  /* 0x00000005ff057290 */ /* 0x000fe400087fe4ff */
[----:B------:R-:W-:Y:S02]  /*0c00*/  UIADD3.X UR4, UPT, UPT, ~UR16, UR19, URZ, UP1, !UPT ;  /* 0x0000001310047290 */ /* 0x000fe40008ffe5ff */
[----:B------:R-:W-:-:S02]  /*0c10*/  UISETP.GE.U32.AND UP1, UPT, UR17, 0x800, UPT ;  /* 0x000008001100788c */ /* 0x000fc4000bf26070 */
[----:B------:R-:W-:Y:S02]  /*0c20*/  UISETP.GE.U32.AND UP0, UPT, UR10, UR13, UPT ;  /* 0x0000000d0a00728c */ /* 0x000fe4000bf06070 */
[----:B------:R-:W-:Y:S02]  /*0c30*/  UISETP.GE.U32.AND.EX UP1, UPT, UR4, URZ, UPT, UP1 ;  /* 0x000000ff0400728c */ /* 0x000fe4000bf26110 */
[----:B------:R-:W-:-:S07]  /*0c40*/  UISETP.GE.U32.AND.EX UP0, UPT, UR5, UR14, UPT, UP0 ;  /* 0x0000000e0500728c */ /* 0x000fce000bf06100 */
[----:B0-----:R-:W-:Y:S05]  /*0c50*/  BRA.U !UP1, `(.L_x_146) ;  /* 0x0000000109587547 */ /* 0x001fea000b800000 */
[----:B------:R-:W4:Y:S01]  /*0c60*/  LDCU.64 UR18, c[0x0][0x388] ;  /* 0x00007100ff1277ac */ /* 0x000f220008000a00 */
[----:B0-23--:R-:W-:-:S05]  /*0c70*/  IADD3 R3, P0, PT, R4, UR15, RZ ;  /* 0x0000000f04037c10 */ /* 0x00dfca000ff1e0ff */
[----:B------:R-:W-:Y:S01]  /*0c80*/  IMAD.X R6, RZ, RZ, UR16, P0 ;  /* 0x00000010ff067e24 */ /* 0x000fe200080e06ff */
[----:B----4-:R-:W-:-:S04]  /*0c90*/  LEA R2, P0, R3, UR18, 0x2 ;  /* 0x0000001203027c11 */ /* 0x010fc8000f8010ff */
        /* <DEDUP_REMOVED lines=18> */
.L_x_146:
[----:B------:R-:W4:Y:S01]  /*0dc0*/  LDCU.64 UR18, c[0x0][0x388] ;  /* 0x00007100ff1277ac */ /* 0x000f220008000a00 */
[C---:B012---:R-:W-:Y:S01]  /*0dd0*/  VIADD R5, R4.reuse, 0x100 ;  /* 0x0000010004057836 */ /* 0x047fe20000000000 */
[C---:B---3--:R-:W-:Y:S01]  /*0de0*/  IADD3 R3, P0, PT, R4.reuse, UR15, RZ ;  /* 0x0000000f04037c10 */ /* 0x048fe2000ff1e0ff */
[C---:B----4-:R-:W-:Y:S01]  /*0df0*/  VIADD R2, R4.reuse, 0x80 ;  /* 0x0000008004027836 */ /* 0x050fe20000000000 */
[C---:B------:R-:W-:Y:S01]  /*0e00*/  ISETP.GE.AND P1, PT, R4.reuse, UR17, PT ;  /* 0x0000001104007c0c */ /* 0x040fe2000bf26270 */
[----:B------:R-:W-:Y:S01]  /*0e10*/  VIADD R7, R4, 0x180 ;  /* 0x0000018004077836 */ /* 0x000fe20000000000 */
[----:B------:R-:W-:Y:S01]  /*0e20*/  ISETP.GE.AND P3, PT, R5, UR17, PT ;  /* 0x0000001105007c0c */ /* 0x000fe2000bf66270 */
[----:B------:R-:W-:Y:S01]  /*0e30*/  IMAD.X R6, RZ, RZ, UR16, P0 ;  /* 0x00000010ff067e24 */ /* 0x000fe200080e06ff */
[----:B------:R-:W-:Y:S01]  /*0e40*/  ISETP.GE.AND P2, PT, R2, UR17, PT ;  /* 0x0000001102007c0c */ /* 0x000fe2000bf46270 */
[----:B------:R-:W-:Y:S01]  /*0e50*/  VIADD R5, R4, 0x200 ;  /* 0x0000020004057836 */ /* 0x000fe20000000000 */
[----:B------:R-:W-:Y:S01]  /*0e60*/  ISETP.GE.AND P4, PT, R7, UR17, PT ;  /* 0x0000001107007c0c */ /* 0x000fe2000bf86270 */
[----:B------:R-:W-:-:S03]  /*0e70*/  IMAD.MOV.U32 R12, RZ, RZ, 0x7fffffff ;  /* 0x7fffffffff0c7424 */ /* 0x000fc600078e00ff */
[----:B------:R-:W-:Y:S01]  /*0e80*/  ISETP.GE.AND P5, PT, R5, UR17, PT ;  /* 0x0000001105007c0c */ /* 0x000fe2000bfa6270 */
[----:B------:R-:W-:Y:S01]  /*0e90*/  VIADD R5, R4, 0x300 ;  /* 0x0000030004057836 */ /* 0x000fe20000000000 */
[----:B------:R-:W-:-:S04]  /*0ea0*/  LEA R2, P0, R3, UR18, 0x2 ;  /* 0x0000001203027c11 */ /* 0x000fc8000f8010ff */
[----:B------:R-:W-:Y:S01]  /*0eb0*/  LEA.HI.X R3, R3, UR19, R6, 0x2, P0 ;  /* 0x0000001303037c11 */ /* 0x000fe200080f1406 */
[----:B------:R-:W-:Y:S01]  /*0ec0*/  IMAD.MOV.U32 R11, RZ, RZ, 0x7fffffff ;  /* 0x7fffffffff0b7424 */ /* 0x000fe200078e00ff */
[----:B------:R-:W-:-:S03]  /*0ed0*/  IADD3 R6, PT, PT, R4, 0x280, RZ ;  /* 0x0000028004067810 */ /* 0x000fc60007ffe0ff */
[----:B------:R1:W5:Y:S01]  /*0ee0*/  @!P1 LDG.E R12, desc[UR20][R2.64] ;  /* 0x00000014020c9981 */ /* 0x000362000c1e1900 */
[----:B------:R-:W-:Y:S01]  /*0ef0*/  ISETP.GE.AND P1, PT, R5, UR17, PT ;  /* 0x0000001105007c0c */ /* 0x000fe2000bf26270 */
[----:B------:R-:W-:Y:S01]  /*0f00*/  VIADD R5, R4, 0x380 ;  /* 0x0000038004057836 */ /* 0x000fe20000000000 */
[----:B------:R-:W-:Y:S01]  /*0f10*/  ISETP.GE.AND P0, PT, R6, UR17, PT ;  /* 0x0000001106007c0c */ /* 0x000fe2000bf06270 */
[----:B------:R-:W-:Y:S01]  /*0f20*/  IMAD.MOV.U32 R9, RZ, RZ, 0x7fffffff ;  /* 0x7fffffffff097424 */ /* 0x000fe200078e00ff */
[----:B------:R1:W5:Y:S02]  /*0f30*/  @!P2 LDG.E R11, desc[UR20][R2.64+0x200] ;  /* 0x00020014020ba981 */ /* 0x000364000c1e1900 */
[----:B------:R-:W-:Y:S01]  /*0f40*/  ISETP.GE.AND P2, PT, R5, UR17, PT ;  /* 0x0000001105007c0c */ /* 0x000fe2000bf46270 */
[----:B------:R-:W-:Y:S02]  /*0f50*/  VIADD R5, R4, 0x480 ;  /* 0x0000048004057836 */ /* 0x000fe40000000000 */
[----:B------:R-:W-:Y:S01]  /*0f60*/  IMAD.MOV.U32 R10, RZ, RZ, 0x7fffffff ;  /* 0x7fffffffff0a7424 */ /* 0x000fe200078e00ff */
[----:B------:R1:W5:Y:S01]  /*0f70*/  @!P4 LDG.E R9, desc[UR20][R2.64+0x600] ;  /* 0x000600140209c981 */ /* 0x000362000c1e1900 */
[----:B------:R-:W-:-:S02]  /*0f80*/  MOV R8, 0x7fffffff ;  /* 0x7fffffff00087802 */ /* 0x000fc40000000f00 */
[C---:B------:R-:W-:Y:S02]  /*0f90*/  LOP3.LUT R6, R4.reuse, 0x400, RZ, 0xfc, !PT ;  /* 0x0000040004067812 */ /* 0x040fe400078efcff */
[----:B------:R-:W-:Y:S01]  /*0fa0*/  ISETP.GE.AND P4, PT, R5, UR17, PT ;  /* 0x0000001105007c0c */ /* 0x000fe2000bf86270 */
[----:B------:R-:W-:Y:S01]  /*0fb0*/  VIADD R5, R4, 0x500 ;  /* 0x0000050004057836 */ /* 0x000fe20000000000 */
[----:B------:R1:W5:Y:S01]  /*0fc0*/  @!P3 LDG.E R10, desc[UR20][R2.64+0x400] ;  /* 0x00040014020ab981 */ /* 0x000362000c1e1900 */
[----:B------:R-:W-:Y:S01]  /*0fd0*/  ISETP.GE.AND P3, PT, R6, UR17, PT ;  /* 0x0000001106007c0c */ /* 0x000fe2000bf66270 */
[----:B------:R-:W-:Y:S02]  /*0fe0*/  IMAD.MOV.U32 R6, RZ, RZ, 0x7fffffff ;  /* 0x7fffffffff067424 */ /* 0x000fe400078e00ff */
[----:B------:R1:W5:Y:S01]  /*0ff0*/  @!P5 LDG.E R8, desc[UR20][R2.64+0x800] ;  /* 0x000800140208d981 */ /* 0x000362000c1e1900 */
[----:B------:R-:W-:Y:S01]  /*1000*/  ISETP.GE.AND P5, PT, R5, UR17, PT ;  /* 0x0000001105007c0c */ /* 0x000fe2000bfa6270 */
[----:B------:R-:W-:-:S02]  /*1010*/  VIADD R5, R4, 0x600 ;  /* 0x0000060004057836 */ /* 0x000fc40000000000 */
[----:B------:R-:W-:Y:S01]  /*1020*/  IMAD.MOV.U32 R7, RZ, RZ, 0x7fffffff ;  /* 0x7fffffffff077424 */ /* 0x000fe200078e00ff */
[----:B------:R1:W5:Y:S01]  /*1030*/  @!P1 LDG.E R6, desc[UR20][R2.64+0xc00] ;  /* 0x000c001402069981 */ /* 0x000362000c1e1900 */
[C---:B------:R-:W-:Y:S01]  /*1040*/  VIADD R13, R4.reuse, 0x580 ;  /* 0x00000580040d7836 */ /* 0x040fe20000000000 */
[----:B------:R-:W-:Y:S01]  /*1050*/  ISETP.GE.AND P1, PT, R5, UR17, PT ;  /* 0x0000001105007c0c */ /* 0x000fe2000bf26270 */
[----:B------:R-:W-:Y:S02]  /*1060*/  IMAD.MOV.U32 R5, RZ, RZ, 0x7fffffff ;  /* 0x7fffffffff057424 */ /* 0x000fe400078e00ff */
[----:B------:R-:W-:Y:S01]  /*1070*/  IMAD.MOV.U32 R19, RZ, RZ, 0x7fffffff ;  /* 0x7fffffffff137424 */ /* 0x000fe200078e00ff */
[----:B------:R1:W5:Y:S01]  /*1080*/  @!P0 LDG.E R7, desc[UR20][R2.64+0xa00] ;  /* 0x000a001402078981 */ /* 0x000362000c1e1900 */
[----:B------:R-:W-:Y:S01]  /*1090*/  IMAD.MOV.U32 R18, RZ, RZ, 0x7fffffff ;  /* 0x7fffffffff127424 */ /* 0x000fe200078e00ff */
[----:B------:R-:W-:Y:S01]  /*10a0*/  ISETP.GE.AND P0, PT, R13, UR17, PT ;  /* 0x000000110d007c0c */ /* 0x000fe2000bf06270 */
[C---:B------:R-:W-:Y:S01]  /*10b0*/  VIADD R14, R4.reuse, 0x700 ;  /* 0x00000700040e7836 */ /* 0x040fe20000000000 */
[----:B------:R-:W-:Y:S01]  /*10c0*/  IADD3 R13, PT, PT, R4, 0x680, RZ ;  /* 0x00000680040d7810 */ /* 0x000fe20007ffe0ff */
[----:B------:R1:W5:Y:S03]  /*10d0*/  @!P2 LDG.E R5, desc[UR20][R2.64+0xe00] ;  /* 0x000e00140205a981 */ /* 0x000366000c1e1900 */
[----:B------:R-:W-:Y:S01]  /*10e0*/  ISETP.GE.AND P2, PT, R13, UR17, PT ;  /* 0x000000110d007c0c */ /* 0x000fe2000bf46270 */
[----:B------:R1:W5:Y:S01]  /*10f0*/  @!P3 LDG.E R19, desc[UR20][R2.64+0x1000] ;  /* 0x001000140213b981 */ /* 0x000362000c1e1900 */
[----:B------:R-:W-:-:S03]  /*1100*/  ISETP.GE.AND P3, PT, R14, UR17, PT ;  /* 0x000000110e007c0c */ /* 0x000fc6000bf66270 */
[----:B------:R1:W5:Y:S01]  /*1110*/  @!P4 LDG.E R18, desc[UR20][R2.64+0x1200] ;  /* 0x001200140212c981 */ /* 0x000362000c1e1900 */
[----:B------:R-:W-:Y:S01]  /*1120*/  ISETP.GE.AND P4, PT, R21, UR17, PT ;  /* 0x0000001115007c0c */ /* 0x000fe2000bf86270 */
[----:B------:R-:W-:Y:S01]  /*1130*/  IMAD.MOV.U32 R17, RZ, RZ, 0x7fffffff ;  /* 0x7fffffffff117424 */ /* 0x000fe200078e00ff */
[----:B------:R-:W-:Y:S01]  /*1140*/  MOV R14, 0x7fffffff ;  /* 0x7fffffff000e7802 */ /* 0x000fe20000000f00 */
[----:B------:R-:W-:Y:S02]  /*1150*/  IMAD.MOV.U32 R16, RZ, RZ, 0x7fffffff ;  /* 0x7fffffffff107424 */ /* 0x000fe400078e00ff */
[----:B------:R-:W-:Y:S02]  /*1160*/  IMAD.MOV.U32 R22, RZ, RZ, 0x7fffffff ;  /* 0x7fffffffff167424 */ /* 0x000fe400078e00ff */
        /* <DEDUP_REMOVED lines=8> */
.L_x_147:
[----:B01----:R-:W0:Y:S02]  /*11f0*/  LDC.64 R2, c[0x0][0x398] ;  /* 0x0000e600ff027b82 */ /* 0x003e240000000a00 */
[----:B0-----:R-:W-:-:S13]  /*1200*/  ISETP.GT.AND P0, PT, R3, R2, PT ;  /* 0x000000020300720c */ /* 0x001fda0003f04270 */
[----:B------:R-:W-:Y:S05]  /*1210*/  @!P0 BRA `(.L_x_148) ;  /* 0x0000000400788947 */ /* 0x000fea0003800000 */
[----:B------:R-:W0:Y:S01]  /*1220*/  S2UR UR15, SR_CgaCtaId ;  /* 0x00000000000f79c3 */ /* 0x000e220000008800 */
[----:B-----5:R-:W-:Y:S01]  /*1230*/  LOP3.LUT R15, R15, 0x80000000, RZ, 0x3c, !PT ;  /* 0x800000000f0f7812 */ /* 0x020fe200078e3cff */
[----:B------:R-:W-:Y:S01]  /*1240*/  UMOV UR4, 0x400 ;  /* 0x0000040000047882 */ /* 0x000fe20000000000 */
[----:B------:R-:W-:Y:S01]  /*1250*/  LOP3.LUT R14, R14, 0x80000000, RZ, 0x3c, !PT ;  /* 0x800000000e0e7812 */ /* 0x000fe200078e3cff */
[----:B------:R-:W1:Y:S01]  /*1260*/  LDCU UR16, c[0x0][0x398] ;  /* 0x00007300ff1077ac */ /* 0x000e620008000800 */
[----:B------:R-:W-:Y:S02]  /*1270*/  LOP3.LUT R13, R13, 0x80000000, RZ, 0x3c, !PT ;  /* 0x800000000d0d7812 */ /* 0x000fe400078e3cff */
[----:B------:R-:W-:Y:S02]  /*1280*/  LOP3.LUT R2, R22, 0x80000000, RZ, 0x3c, !PT ;  /* 0x8000000016027812 */ /* 0x000fe400078e3cff */
[----:B------:R-:W-:Y:S02]  /*1290*/  LOP3.LUT R16, R16, 0x80000000, RZ, 0x3c, !PT ;  /* 0x8000000010107812 */ /* 0x000fe400078e3cff */
[----:B------:R-:W-:-:S02]  /*12a0*/  LOP3.LUT R17, R17, 0x80000000, RZ, 0x3c, !PT ;  /* 0x8000000011117812 */ /* 0x000fc400078e3cff */
[----:B------:R-:W-:Y:S02]  /*12b0*/  LOP3.LUT R18, R18, 0x80000000, RZ, 0x3c, !PT ;  /* 0x8000000012127812 */ /* 0x000fe400078e3cff */
[----:B------:R-:W-:Y:S02]  /*12c0*/  LOP3.LUT R19, R19, 0x80000000, RZ, 0x3c, !PT ;  /* 0x8000000013137812 */ /* 0x000fe400078e3cff */
[----:B------:R-:W-:Y:S02]  /*12d0*/  LOP3.LUT R5, R5, 0x80000000, RZ, 0x3c, !PT ;  /* 0x8000000005057812 */ /* 0x000fe400078e3cff */
[----:B------:R-:W-:Y:S02]  /*12e0*/  LOP3.LUT R6, R6, 0x80000000, RZ, 0x3c, !PT ;  /* 0x8000000006067812 */ /* 0x000fe400078e3cff */
[----:B------:R-:W-:Y:S02]  /*12f0*/  LOP3.LUT R7, R7, 0x80000000, RZ, 0x3c, !PT ;  /* 0x8000000007077812 */ /* 0x000fe400078e3cff */
[----:B------:R-:W-:Y:S01]  /*1300*/  LOP3.LUT R8, R8, 0x80000000, RZ, 0x3c, !PT ;  /* 0x8000000008087812 */ /* 0x000fe200078e3cff */
[----:B0-----:R-:W-:Y:S01]  /*1310*/  ULEA UR15, UR15, UR4, 0x18 ;  /* 0x000000040f0f7291 */ /* 0x001fe2000f8ec0ff */
[----:B------:R-:W-:-:S02]  /*1320*/  LOP3.LUT R9, R9, 0x80000000, RZ, 0x3c, !PT ;  /* 0x8000000009097812 */ /* 0x000fc400078e3cff */
[----:B------:R-:W-:Y:S01]  /*1330*/  LOP3.LUT R10, R10, 0x80000000, RZ, 0x3c, !PT ;  /* 0x800000000a0a7812 */ /* 0x000fe200078e3cff */
[----:B------:R-:W-:Y:S01]  /*1340*/  UMOV UR4, URZ ;  /* 0x000000ff00047c82 */ /* 0x000fe20008000000 */
[----:B------:R-:W-:Y:S02]  /*1350*/  LOP3.LUT R11, R11, 0x80000000, RZ, 0x3c, !PT ;  /* 0x800000000b0b7812 */ /* 0x000fe400078e3cff */
[----:B-1----:R-:W-:-:S07]  /*1360*/  LOP3.LUT R12, R12, 0x80000000, RZ, 0x3c, !PT ;  /* 0x800000000c0c7812 */ /* 0x002fce00078e3cff */
.L_x_149:
[----:B------:R-:W-:Y:S01]  /*1370*/  IMAD R22, RZ, RZ, -UR16 ;  /* 0x80000010ff167e24 */ /* 0x000fe2000f8e02ff */
[----:B0-----:R-:W-:Y:S01]  /*1380*/  SHF.R.U32.HI R23, RZ, UR16, R12 ;  /* 0x00000010ff177c19 */ /* 0x001fe2000801160c */
[----:B------:R-:W-:Y:S01]  /*1390*/  IMAD.MOV.U32 R25, RZ, RZ, -0x1 ;  /* 0xffffffffff197424 */ /* 0x000fe200078e00ff */
[----:B------:R-:W-:Y:S01]  /*13a0*/  ULEA UR17, UR4, UR15, 0xa ;  /* 0x0000000f04117291 */ /* 0x000fe2000f8e50ff */
[----:B------:R-:W-:Y:S01]  /*13b0*/  SHF.R.U32.HI R27, RZ, UR16, R10 ;  /* 0x00000010ff1b7c19 */ /* 0x000fe2000801160a */
[----:B------:R-:W-:Y:S01]  /*13c0*/  UIADD3 UR4, UPT, UPT, UR4, 0x1, URZ ;  /* 0x0000000104047890 */ /* 0x000fe2000fffe0ff */
[----:B------:R-:W-:Y:S02]  /*13d0*/  VIADDMNMX R22, R22, R3, 0x8, PT ;  /* 0x0000000816167446 */ /* 0x000fe40003800103 */
[----:B------:R-:W-:Y:S02]  /*13e0*/  SHF.R.U32.HI R29, RZ, UR16, R9 ;  /* 0x00000010ff1d7c19 */ /* 0x000fe40008011609 */
[----:B------:R-:W-:-:S02]  /*13f0*/  SHF.L.U32 R22, R25, R22, RZ ;  /* 0x0000001619167219 */ /* 0x000fc400000006ff */
[----:B------:R-:W-:Y:S02]  /*1400*/  SHF.R.U32.HI R25, RZ, UR16, R11 ;  /* 0x00000010ff197c19 */ /* 0x000fe4000801160b */
[-C--:B------:R-:W-:Y:S02]  /*1410*/  LOP3.LUT R23, R23, R22.reuse, RZ, 0x30, !PT ;  /* 0x0000001617177212 */ /* 0x080fe400078e30ff */
[-C--:B------:R-:W-:Y:S02]  /*1420*/  LOP3.LUT R25, R25, R22.reuse, RZ, 0x30, !PT ;  /* 0x0000001619197212 */ /* 0x080fe400078e30ff */
[----:B------:R-:W-:Y:S02]  /*1430*/  LOP3.LUT R27, R27, R22, RZ, 0x30, !PT ;  /* 0x000000161b1b7212 */ /* 0x000fe400078e30ff */
[----:B------:R-:W-:Y:S02]  /*1440*/  LEA R23, R23, UR17, 0x2 ;  /* 0x0000001117177c11 */ /* 0x000fe4000f8e10ff */
[----:B------:R-:W-:-:S02]  /*1450*/  LEA R25, R25, UR17, 0x2 ;  /* 0x0000001119197c11 */ /* 0x000fc4000f8e10ff */
[----:B------:R-:W-:Y:S01]  /*1460*/  LEA R27, R27, UR17, 0x2 ;  /* 0x000000111b1b7c11 */ /* 0x000fe2000f8e10ff */
[----:B------:R0:W-:Y:S01]  /*1470*/  ATOMS.POPC.INC.32 RZ, [R23+URZ] ;  /* 0x0000000017ff7f8c */ /* 0x0001e2000d8000ff */
[----:B------:R-:W-:Y:S02]  /*1480*/  SHF.R.U32.HI R24, RZ, UR16, R8 ;  /* 0x00000010ff187c19 */ /* 0x000fe40008011608 */
[----:B------:R-:W-:Y:S01]  /*1490*/  SHF.R.U32.HI R26, RZ, UR16, R7 ;  /* 0x00000010ff1a7c19 */ /* 0x000fe20008011607 */
[----:B------:R1:W-:Y:S01]  /*14a0*/  ATOMS.POPC.INC.32 RZ, [R25+URZ] ;  /* 0x0000000019ff7f8c */ /* 0x0003e2000d8000ff */
[-C--:B------:R-:W-:Y:S02]  /*14b0*/  LOP3.LUT R29, R29, R22.reuse, RZ, 0x30, !PT ;  /* 0x000000161d1d7212 */ /* 0x080fe400078e30ff */
[----:B------:R-:W-:Y:S01]  /*14c0*/  LOP3.LUT R24, R24, R22, RZ, 0x30, !PT ;  /* 0x0000001618187212 */ /* 0x000fe200078e30ff */
[----:B------:R2:W-:Y:S01]  /*14d0*/  ATOMS.POPC.INC.32 RZ, [R27+URZ] ;  /* 0x000000001bff7f8c */ /* 0x0005e2000d8000ff */
[----:B0-----:R-:W-:-:S02]  /*14e0*/  SHF.R.U32.HI R23, RZ, UR16, R6 ;  /* 0x00000010ff177c19 */ /* 0x001fc40008011606 */
[-C--:B------:R-:W-:Y:S02]  /*14f0*/  LOP3.LUT R26, R26, R22.reuse, RZ, 0x30, !PT ;  /* 0x000000161a1a7212 */ /* 0x080fe400078e30ff */
[----:B-1----:R-:W-:Y:S02]  /*1500*/  SHF.R.U32.HI R25, RZ, UR16, R5 ;  /* 0x00000010ff197c19 */ /* 0x002fe40008011605 */
[-C--:B------:R-:W-:Y:S02]  /*1510*/  LOP3.LUT R23, R23, R22.reuse, RZ, 0x30, !PT ;  /* 0x0000001617177212 */ /* 0x080fe400078e30ff */
[----:B--2---:R-:W-:Y:S02]  /*1520*/  SHF.R.U32.HI R27, RZ, UR16, R19 ;  /* 0x00000010ff1b7c19 */ /* 0x004fe40008011613 */
[----:B------:R-:W-:Y:S02]  /*1530*/  LEA R29, R29, UR17, 0x2 ;  /* 0x000000111d1d7c11 */ /* 0x000fe4000f8e10ff */
[----:B------:R-:W-:-:S02]  /*1540*/  LOP3.LUT R25, R25, R22, RZ, 0x30, !PT ;  /* 0x0000001619197212 */ /* 0x000fc400078e30ff */
[----:B------:R-:W-:Y:S01]  /*1550*/  LEA R24, R24, UR17, 0x2 ;  /* 0x0000001118187c11 */ /* 0x000fe2000f8e10ff */
[----:B------:R0:W-:Y:S01]  /*1560*/  ATOMS.POPC.INC.32 RZ, [R29+URZ] ;  /* 0x000000001dff7f8c */ /* 0x0001e2000d8000ff */
[----:B------:R-:W-:Y:S02]  /*1570*/  LOP3.LUT R27, R27, R22, RZ, 0x30, !PT ;  /* 0x000000161b1b7212 */ /* 0x000fe400078e30ff */
[----:B------:R-:W-:Y:S01]  /*1580*/  LEA R26, R26, UR17, 0x2 ;  /* 0x000000111a1a7c11 */ /* 0x000fe2000f8e10ff */
[----:B------:R1:W-:Y:S01]  /*1590*/  ATOMS.POPC.INC.32 RZ, [R24+URZ] ;  /* 0x0000000018ff7f8c */ /* 0x0003e2000d8000ff */
[----:B------:R-:W-:Y:S02]  /*15a0*/  LEA R23, R23, UR17, 0x2 ;  /* 0x0000001117177c11 */ /* 0x000fe4000f8e10ff */
[----:B------:R-:W-:Y:S01]  /*15b0*/  LEA R25, R25, UR17, 0x2 ;  /* 0x0000001119197c11 */ /* 0x000fe2000f8e10ff */
[----:B------:R2:W-:Y:S01]  /*15c0*/  ATOMS.POPC.INC.32 RZ, [R26+URZ] ;  /* 0x000000001aff7f8c */ /* 0x0005e2000d8000ff */
[----:B------:R-:W-:-:S02]  /*15d0*/  LEA R27, R27, UR17, 0x2 ;  /* 0x000000111b1b7c11 */ /* 0x000fc4000f8e10ff */
[----:B0-----:R-:W-:Y:S01]  /*15e0*/  SHF.R.U32.HI R29, RZ, UR16, R18 ;  /* 0x00000010ff1d7c19 */ /* 0x001fe20008011612 */
[----:B------:R0:W-:Y:S01]  /*15f0*/  ATOMS.POPC.INC.32 RZ, [R23+URZ] ;  /* 0x0000000017ff7f8c */ /* 0x0001e2000d8000ff */
[----:B-1----:R-:W-:Y:S02]  /*1600*/  SHF.R.U32.HI R24, RZ, UR16, R17 ;  /* 0x00000010ff187c19 */ /* 0x002fe40008011611 */
[----:B------:R-:W-:Y:S01]  /*1610*/  SHF.R.U32.HI R28, RZ, UR16, R15 ;  /* 0x00000010ff1c7c19 */ /* 0x000fe2000801160f */
[----:B------:R1:W-:Y:S01]  /*1620*/  ATOMS.POPC.INC.32 RZ, [R25+URZ] ;  /* 0x0000000019ff7f8c */ /* 0x0003e2000d8000ff */
[----:B--2---:R-:W-:Y:S02]  /*1630*/  SHF.R.U32.HI R26, RZ, UR16, R16 ;  /* 0x00000010ff1a7c19 */ /* 0x004fe40008011610 */
[----:B------:R-:W-:Y:S01]  /*1640*/  LOP3.LUT R29, R29, R22, RZ, 0x30, !PT ;  /* 0x000000161d1d7212 */ /* 0x000fe200078e30ff */
[----:B------:R2:W-:Y:S01]  /*1650*/  ATOMS.POPC.INC.32 RZ, [R27+URZ] ;  /* 0x000000001bff7f8c */ /* 0x0005e2000d8000ff */
[----:B0-----:R-:W-:-:S02]  /*1660*/  SHF.R.U32.HI R23, RZ, UR16, R2 ;  /* 0x00000010ff177c19 */ /* 0x001fc40008011602 */
[-C--:B------:R-:W-:Y:S02]  /*1670*/  LOP3.LUT R24, R24, R22.reuse, RZ, 0x30, !PT ;  /* 0x0000001618187212 */ /* 0x080fe400078e30ff */
[----:B-1----:R-:W-:Y:S02]  /*1680*/  SHF.R.U32.HI R25, RZ, UR16, R13 ;  /* 0x00000010ff197c19 */ /* 0x002fe4000801160d */
[-C--:B------:R-:W-:Y:S02]  /*1690*/  LOP3.LUT R26, R26, R22.reuse, RZ, 0x30, !PT ;  /* 0x000000161a1a7212 */ /* 0x080fe400078e30ff */
[----:B--2---:R-:W-:Y:S01]  /*16a0*/  SHF.R.U32.HI R27, RZ, UR16, R14 ;  /* 0x00000010ff1b7c19 */ /* 0x004fe2000801160e */
[----:B------:R-:W-:Y:S01]  /*16b0*/  UIADD3 UR16, UPT, UPT, UR16, 0x8, URZ ;  /* 0x0000000810107890 */ /* 0x000fe2000fffe0ff */
[----:B------:R-:W-:Y:S02]  /*16c0*/  LOP3.LUT R23, R23, R22, RZ, 0x30, !PT ;  /* 0x0000001617177212 */ /* 0x000fe400078e30ff */
[----:B------:R-:W-:-:S02]  /*16d0*/  LEA R29, R29, UR17, 0x2 ;  /* 0x000000111d1d7c11 */ /* 0x000fc4000f8e10ff */
[-C--:B------:R-:W-:Y:S02]  /*16e0*/  LOP3.LUT R25, R25, R22.reuse, RZ, 0x30, !PT ;  /* 0x0000001619197212 */ /* 0x080fe400078e30ff */
[----:B------:R-:W-:Y:S01]  /*16f0*/  ISETP.LE.AND P0, PT, R3, UR16, PT ;  /* 0x0000001003007c0c */ /* 0x000fe2000bf03270 */
[----:B------:R0:W-:Y:S01]  /*1700*/  ATOMS.POPC.INC.32 RZ, [R29+URZ] ;  /* 0x000000001dff7f8c */ /* 0x0001e2000d8000ff */
[----:B------:R-:W-:Y:S02]  /*1710*/  LEA R24, R24, UR17, 0x2 ;  /* 0x0000001118187c11 */ /* 0x000fe4000f8e10ff */
[-C--:B------:R-:W-:Y:S02]  /*1720*/  LOP3.LUT R27, R27, R22.reuse, RZ, 0x30, !PT ;  /* 0x000000161b1b7212 */ /* 0x080fe400078e30ff */
[----:B------:R-:W-:Y:S01]  /*1730*/  LEA R26, R26, UR17, 0x2 ;  /* 0x000000111a1a7c11 */ /* 0x000fe2000f8e10ff */
[----:B------:R0:W-:Y:S01]  /*1740*/  ATOMS.POPC.INC.32 RZ, [R24+URZ] ;  /* 0x0000000018ff7f8c */ /* 0x0001e2000d8000ff */
[----:B------:R-:W-:-:S02]  /*1750*/  LOP3.LUT R28, R28, R22, RZ, 0x30, !PT ;  /* 0x000000161c1c7212 */ /* 0x000fc400078e30ff */
[----:B------:R-:W-:Y:S01]  /*1760*/  LEA R23, R23, UR17, 0x2 ;  /* 0x0000001117177c11 */ /* 0x000fe2000f8e10ff */
[----:B------:R0:W-:Y:S01]  /*1770*/  ATOMS.POPC.INC.32 RZ, [R26+URZ] ;  /* 0x000000001aff7f8c */ /* 0x0001e2000d8000ff */
[----:B------:R-:W-:Y:S02]  /*1780*/  LEA R25, R25, UR17, 0x2 ;  /* 0x0000001119197c11 */ /* 0x000fe4000f8e10ff */
[----:B------:R-:W-:Y:S01]  /*1790*/  LEA R27, R27, UR17, 0x2 ;  /* 0x000000111b1b7c11 */ /* 0x000fe2000f8e10ff */
[----:B------:R0:W-:Y:S01]  /*17a0*/  ATOMS.POPC.INC.32 RZ, [R23+URZ] ;  /* 0x0000000017ff7f8c */ /* 0x0001e2000d8000ff */
[----:B------:R-:W-:-:S03]  /*17b0*/  LEA R28, R28, UR17, 0x2 ;  /* 0x000000111c1c7c11 */ /* 0x000fc6000f8e10ff */
[----:B------:R0:W-:Y:S04]  /*17c0*/  ATOMS.POPC.INC.32 RZ, [R25+URZ] ;  /* 0x0000000019ff7f8c */ /* 0x0001e8000d8000ff */
[----:B------:R0:W-:Y:S04]  /*17d0*/  ATOMS.POPC.INC.32 RZ, [R27+URZ] ;  /* 0x000000001bff7f8c */ /* 0x0001e8000d8000ff */
[----:B------:R0:W-:Y:S01]  /*17e0*/  ATOMS.POPC.INC.32 RZ, [R28+URZ] ;  /* 0x000000001cff7f8c */ /* 0x0001e2000d8000ff */
[----:B------:R-:W-:Y:S05]  /*17f0*/  @!P0 BRA `(.L_x_149) ;  /* 0xfffffff800dc8947 */ /* 0x000fea000383ffff */
.L_x_148:
[----:B------:R-:W-:Y:S05]  /*1800*/  BRA.U !UP0, `(.L_x_150) ;  /* 0xfffffff108dc7547 */ /* 0x000fea000b83ffff */
.L_x_145:
[----:B------:R-:W-:Y:S01]  /*1810*/  BAR.SYNC.DEFER_BLOCKING 0x0 ;  /* 0x0000000000007b1d */ /* 0x000fe20000010000 */
[----:B------:R-:W-:-:S05]  /*1820*/  ISETP.NE.AND P0, PT, R20, RZ, PT ;  /* 0x000000ff1400720c */ /* 0x000fca0003f05270 */
[----:B------:R-:W-:Y:S08]  /*1830*/  BSSY.RECONVERGENT B0, `(.L_x_151) ;  /* 0x0000164000007945 */ /* 0x000ff00003800200 */
[----:B------:R-:W-:Y:S05]  /*1840*/  @P0 BRA `(.L_x_152) ;  /* 0x0000001400880947 */ /* 0x000fea0003800000 */
[----:B------:R-:W-:Y:S01]  /*1850*/  UISETP.GE.U32.AND UP0, UPT, UR22, 0x7, UPT ;  /* 0x000000071600788c */ /* 0x000fe2000bf06070 */
[----:B0-23--:R-:W-:-:S08]  /*1860*/  IMAD.MOV.U32 R3, RZ, RZ, RZ ;  /* 0x000000ffff037224 */ /* 0x00dfd000078e00ff */
[----:B------:R-:W-:Y:S05]  /*1870*/  BRA.U !UP0, `(.L_x_153) ;  /* 0x00000005085c7547 */ /* 0x000fea000b800000 */
[----:B----4-:R-:W0:Y:S01]  /*1880*/  LDC.64 R2, c[0x0][0x380] ;  /* 0x0000e000ff027b82 */ /* 0x010e220000000a00 */
[----:B-1---5:R-:W-:-:S07]  /*1890*/  IMAD.MOV.U32 R5, RZ, RZ, RZ ;  /* 0x000000ffff057224 */ /* 0x022fce00078e00ff */
.L_x_170:
[----:B----4-:R-:W-:Y:S01]  /*18a0*/  IMAD R7, R5, 0x400, R0 ;  /* 0x0000040005077824 */ /* 0x010fe200078e0200 */
[----:B------:R-:W-:Y:S04]  /*18b0*/  BSSY.RECONVERGENT B1, `(.L_x_154) ;  /* 0x000000f000017945 */ /* 0x000fe80003800200 */
[----:B01----:R-:W1:Y:S04]  /*18c0*/  LDS R18, [R7] ;  /* 0x0000000007127984 */ /* 0x003e680000000800 */
[----:B--23--:R2:W3:Y:S04]  /*18d0*/  LDS R9, [R7+0x400] ;  /* 0x0004000007097984 */ /* 0x00c4e80000000800 */
[----:B------:R2:W4:Y:S04]  /*18e0*/  LDS R22, [R7+0x800] ;  /* 0x0008000007167984 */ /* 0x0005280000000800 */
[----:B------:R2:W0:Y:S04]  /*18f0*/  LDS R14, [R7+0xc00] ;  /* 0x000c0000070e7984 */ /* 0x0004280000000800 */
[----:B------:R2:W0:Y:S04]  /*1900*/  LDS R12, [R7+0x1000] ;  /* 0x00100000070c7984 */ /* 0x0004280000000800 */
[----:B------:R2:W0:Y:S04]  /*1910*/  LDS R6, [R7+0x1400] ;  /* 0x0014000007067984 */ /* 0x0004280000000800 */
[----:B------:R2:W0:Y:S04]  /*1920*/  LDS R8, [R7+0x1800] ;  /* 0x0018000007087984 */ /* 0x0004280000000800 */
[----:B------:R2:W0:Y:S01]  /*1930*/  LDS R10, [R7+0x1c00] ;  /* 0x001c0000070a7984 */ /* 0x0004220000000800 */
[----:B-1----:R-:W-:-:S13]  /*1940*/  ISETP.NE.AND P0, PT, R18, RZ, PT ;  /* 0x000000ff1200720c */ /* 0x002fda0003f05270 */
[----:B--234-:R-:W-:Y:S05]  /*1950*/  @!P0 BRA `(.L_x_155) ;  /* 0x0000000000108947 */ /* 0x01cfea0003800000 */
[----:B------:R-:W-:Y:S01]  /*1960*/  LEA R17, R5, R4, 0x8 ;  /* 0x0000000405117211 */ /* 0x000fe200078e40ff */
[----:B------:R-:W-:-:S04]  /*1970*/  IMAD.MOV.U32 R19, RZ, RZ, RZ ;  /* 0x000000ffff137224 */ /* 0x000fc800078e00ff */
[----:B0-----:R-:W-:-:S05]  /*1980*/  IMAD.WIDE.U32 R16, R17, 0x8, R2 ;  /* 0x0000000811107825 */ /* 0x001fca00078e0002 */
[----:B------:R1:W-:Y:S02]  /*1990*/  REDG.E.ADD.64.STRONG.GPU desc[UR20][R16.64], R18 ;  /* 0x000000121000798e */ /* 0x0003e4000c12e514 */
.L_x_155:
[----:B------:R-:W-:Y:S05]  /*19a0*/  BSYNC.RECONVERGENT B1 ;  /* 0x0000000000017941 */ /* 0x000fea0003800200 */
.L_x_154:
[----:B------:R-:W-:Y:S01]  /*19b0*/  ISETP.NE.AND P6, PT, R9, RZ, PT ;  /* 0x000000ff0900720c */ /* 0x000fe20003fc5270 */
[----:B------:R-:W-:Y:S01]  /*19c0*/  BSSY.RECONVERGENT B1, `(.L_x_156) ;  /* 0x000000e000017945 */ /* 0x000fe20003800200 */
[----:B------:R-:W-:Y:S02]  /*19d0*/  ISETP.NE.AND P0, PT, R22, RZ, PT ;  /* 0x000000ff1600720c */ /* 0x000fe40003f05270 */
[----:B0-----:R-:W-:Y:S02]  /*19e0*/  ISETP.NE.AND P1, PT, R14, RZ, PT ;  /* 0x000000ff0e00720c */ /* 0x001fe40003f25270 */
[----:B------:R-:W-:Y:S02]  /*19f0*/  ISETP.NE.AND P2, PT, R12, RZ, PT ;  /* 0x000000ff0c00720c */ /* 0x000fe40003f45270 */
[----:B------:R-:W-:Y:S02]  /*1a00*/  ISETP.NE.AND P3, PT, R6, RZ, PT ;  /* 0x000000ff0600720c */ /* 0x000fe40003f65270 */
[----:B------:R-:W-:-:S02]  /*1a10*/  ISETP.NE.AND P4, PT, R8, RZ, PT ;  /* 0x000000ff0800720c */ /* 0x000fc40003f85270 */
[----:B------:R-:W-:Y:S01]  /*1a20*/  ISETP.NE.AND P5, PT, R10, RZ, PT ;  /* 0x000000ff0a00720c */ /* 0x000fe20003fa5270 */
[----:B------:R-:W-:-:S12]  /*1a30*/  @!P6 BRA `(.L_x_157) ;  /* 0x000000000018e947 */ /* 0x000fd80003800000 */
[----:B-1----:R-:W-:Y:S02]  /*1a40*/  IMAD R17, R5, 0x100, R4 ;  /* 0x0000010005117824 */ /* 0x002fe400078e0204 */
[----:B------:R-:W-:Y:S02]  /*1a50*/  IMAD.MOV.U32 R18, RZ, RZ, R9 ;  /* 0x000000ffff127224 */ /* 0x000fe400078e0009 */
[----:B------:R-:W-:Y:S02]  /*1a60*/  VIADD R17, R17, 0x100 ;  /* 0x0000010011117836 */ /* 0x000fe40000000000 */
[----:B------:R-:W-:Y:S02]  /*1a70*/  IMAD.MOV.U32 R19, RZ, RZ, RZ ;  /* 0x000000ffff137224 */ /* 0x000fe400078e00ff */
[----:B------:R-:W-:-:S05]  /*1a80*/  IMAD.WIDE.U32 R16, R17, 0x8, R2 ;  /* 0x0000000811107825 */ /* 0x000fca00078e0002 */
[----:B------:R0:W-:Y:S02]  /*1a90*/  REDG.E.ADD.64.STRONG.GPU desc[UR20][R16.64], R18 ;  /* 0x000000121000798e */ /* 0x0001e4000c12e514 */
.L_x_157:
[----:B------:R-:W-:Y:S05]  /*1aa0*/  BSYNC.RECONVERGENT B1 ;  /* 0x0000000000017941 */ /* 0x000fea0003800200 */
.L_x_156:
[----:B------:R-:W-:Y:S04]  /*1ab0*/  BSSY.RECONVERGENT B1, `(.L_x_158) ;  /* 0x0000007000017945 */ /* 0x000fe80003800200 */
[----:B------:R-:W-:Y:S05]  /*1ac0*/  @!P0 BRA `(.L_x_159) ;  /* 0x0000000000148947 */ /* 0x000fea0003800000 */
[----:B01----:R-:W-:Y:S02]  /*1ad0*/  IMAD R17, R5, 0x100, R4 ;  /* 0x0000010005117824 */ /* 0x003fe400078e0204 */
[----:B------:R-:W-:-:S03]  /*1ae0*/  IMAD.MOV.U32 R23, RZ, RZ, RZ ;  /* 0x000000ffff177224 */ /* 0x000fc600078e00ff */
[----:B------:R-:W-:-:S05]  /*1af0*/  IADD3 R17, PT, PT, R17, 0x200, RZ ;  /* 0x0000020011117810 */ /* 0x000fca0007ffe0ff */
[----:B------:R-:W-:-:S05]  /*1b00*/  IMAD.WIDE.U32 R16, R17, 0x8, R2 ;  /* 0x0000000811107825 */ /* 0x000fca00078e0002 */
[----:B------:R2:W-:Y:S02]  /*1b10*/  REDG.E.ADD.64.STRONG.GPU desc[UR20][R16.64], R22 ;  /* 0x000000161000798e */ /* 0x0005e4000c12e514 */
.L_x_159:
[----:B------:R-:W-:Y:S05]  /*1b20*/  BSYNC.RECONVERGENT B1 ;  /* 0x0000000000017941 */ /* 0x000fea0003800200 */
.L_x_158:
[----:B------:R-:W-:Y:S04]  /*1b30*/  BSSY.RECONVERGENT B1, `(.L_x_160) ;  /* 0x0000007000017945 */ /* 0x000fe80003800200 */
[----:B------:R-:W-:Y:S05]  /*1b40*/  @!P1 BRA `(.L_x_161) ;  /* 0x0000000000149947 */ /* 0x000fea0003800000 */
[----:B012---:R-:W-:Y:S02]  /*1b50*/  IMAD R17, R5, 0x100, R4 ;  /* 0x0000010005117824 */ /* 0x007fe400078e0204 */
[----:B------:R-:W-:Y:S02]  /*1b60*/  IMAD.MOV.U32 R15, RZ, RZ, RZ ;  /* 0x000000ffff0f7224 */ /* 0x000fe400078e00ff */
[----:B------:R-:W-:-:S04]  /*1b70*/  VIADD R17, R17, 0x300 ;  /* 0x0000030011117836 */ /* 0x000fc80000000000 */
[----:B------:R-:W-:-:S05]  /*1b80*/  IMAD.WIDE.U32 R16, R17, 0x8, R2 ;  /* 0x0000000811107825 */ /* 0x000fca00078e0002 */
[----:B------:R3:W-:Y:S02]  /*1b90*/  REDG.E.ADD.64.STRONG.GPU desc[UR20][R16.64], R14 ;  /* 0x0000000e1000798e */ /* 0x0007e4000c12e514 */
.L_x_161:
[----:B------:R-:W-:Y:S05]  /*1ba0*/  BSYNC.RECONVERGENT B1 ;  /* 0x0000000000017941 */ /* 0x000fea0003800200 */
.L_x_160:
[----:B------:R-:W-:Y:S04]  /*1bb0*/  BSSY.RECONVERGENT B1, `(.L_x_162) ;  /* 0x0000007000017945 */ /* 0x000fe80003800200 */
[----:B------:R-:W-:Y:S05]  /*1bc0*/  @!P2 BRA `(.L_x_163) ;  /* 0x000000000014a947 */ /* 0x000fea0003800000 */
[----:B---3--:R-:W-:Y:S02]  /*1bd0*/  IMAD R15, R5, 0x100, R4 ;  /* 0x00000100050f7824 */ /* 0x008fe400078e0204 */
[----:B------:R-:W-:Y:S02]  /*1be0*/  HFMA2 R13, -RZ, RZ, 0, 0 ;  /* 0x00000000ff0d7431 */ /* 0x000fe400000001ff */
[----:B------:R-:W-:-:S04]  /*1bf0*/  VIADD R15, R15, 0x400 ;  /* 0x000004000f0f7836 */ /* 0x000fc80000000000 */
[----:B------:R-:W-:-:S05]  /*1c00*/  IMAD.WIDE.U32 R14, R15, 0x8, R2 ;  /* 0x000000080f0e7825 */ /* 0x000fca00078e0002 */
[----:B------:R4:W-:Y:S02]  /*1c10*/  REDG.E.ADD.64.STRONG.GPU desc[UR20][R14.64], R12 ;  /* 0x0000000c0e00798e */ /* 0x0009e4000c12e514 */
.L_x_163:
[----:B------:R-:W-:Y:S05]  /*1c20*/  BSYNC.RECONVERGENT B1 ;  /* 0x0000000000017941 */ /* 0x000fea0003800200 */
.L_x_162:
[----:B------:R-:W-:Y:S04]  /*1c30*/  BSSY.RECONVERGENT B1, `(.L_x_164) ;  /* 0x0000007000017945 */ /* 0x000fe80003800200 */
[----:B------:R-:W-:Y:S05]  /*1c40*/  @!P3 BRA `(.L_x_165) ;  /* 0x000000000014b947 */ /* 0x000fea0003800000 */
[----:B----4-:R-:W-:Y:S02]  /*1c50*/  IMAD R13, R5, 0x100, R4 ;  /* 0x00000100050d7824 */ /* 0x010fe400078e0204 */
[----:B------:R-:W-:Y:S02]  /*1c60*/  IMAD.MOV.U32 R7, RZ, RZ, RZ ;  /* 0x000000ffff077224 */ /* 0x000fe400078e00ff */
[----:B------:R-:W-:-:S04]  /*1c70*/  VIADD R13, R13, 0x500 ;  /* 0x000005000d0d7836 */ /* 0x000fc80000000000 */
[----:B------:R-:W-:-:S05]  /*1c80*/  IMAD.WIDE.U32 R12, R13, 0x8, R2 ;  /* 0x000000080d0c7825 */ /* 0x000fca00078e0002 */
[----:B------:R4:W-:Y:S02]  /*1c90*/  REDG.E.ADD.64.STRONG.GPU desc[UR20][R12.64], R6 ;  /* 0x000000060c00798e */ /* 0x0009e4000c12e514 */
.L_x_165:
[----:B------:R-:W-:Y:S05]  /*1ca0*/  BSYNC.RECONVERGENT B1 ;  /* 0x0000000000017941 */ /* 0x000fea0003800200 */
.L_x_164:
[----:B------:R-:W-:Y:S04]  /*1cb0*/  BSSY.RECONVERGENT B1, `(.L_x_166) ;  /* 0x0000007000017945 */ /* 0x000fe80003800200 */
[----:B------:R-:W-:Y:S05]  /*1cc0*/  @!P4 BRA `(.L_x_167) ;  /* 0x000000000014c947 */ /* 0x000fea0003800000 */
[----:B----4-:R-:W-:Y:S02]  /*1cd0*/  IMAD R7, R5, 0x100, R4 ;  /* 0x0000010005077824 */ /* 0x010fe400078e0204 */
[----:B------:R-:W-:Y:S02]  /*1ce0*/  IMAD.MOV.U32 R9, RZ, RZ, RZ ;  /* 0x000000ffff097224 */ /* 0x000fe400078e00ff */
[----:B------:R-:W-:-:S04]  /*1cf0*/  VIADD R7, R7, 0x600 ;  /* 0x0000060007077836 */ /* 0x000fc80000000000 */
[----:B------:R-:W-:-:S05]  /*1d00*/  IMAD.WIDE.U32 R6, R7, 0x8, R2 ;  /* 0x0000000807067825 */ /* 0x000fca00078e0002 */
[----:B------:R4:W-:Y:S02]  /*1d10*/  REDG.E.ADD.64.STRONG.GPU desc[UR20][R6.64], R8 ;  /* 0x000000080600798e */ /* 0x0009e4000c12e514 */
.L_x_167:
[----:B------:R-:W-:Y:S05]  /*1d20*/  BSYNC.RECONVERGENT B1 ;  /* 0x0000000000017941 */ /* 0x000fea0003800200 */
.L_x_166:
[----:B------:R-:W-:Y:S04]  /*1d30*/  BSSY.RECONVERGENT B1, `(.L_x_168) ;  /* 0x0000007000017945 */ /* 0x000fe80003800200 */
[----:B------:R-:W-:Y:S05]  /*1d40*/  @!P5 BRA `(.L_x_169) ;  /* 0x000000000014d947 */ /* 0x000fea0003800000 */
[----:B----4-:R-:W-:Y:S01]  /*1d50*/  LEA R7, R5, R4, 0x8 ;  /* 0x0000000405077211 */ /* 0x010fe200078e40ff */
[----:B------:R-:W-:-:S04]  /*1d60*/  IMAD.MOV.U32 R11, RZ, RZ, RZ ;  /* 0x000000ffff0b7224 */ /* 0x000fc800078e00ff */
[----:B------:R-:W-:-:S04]  /*1d70*/  VIADD R7, R7, 0x700 ;  /* 0x0000070007077836 */ /* 0x000fc80000000000 */
[----:B------:R-:W-:-:S05]  /*1d80*/  IMAD.WIDE.U32 R6, R7, 0x8, R2 ;  /* 0x0000000807067825 */ /* 0x000fca00078e0002 */
[----:B------:R4:W-:Y:S02]  /*1d90*/  REDG.E.ADD.64.STRONG.GPU desc[UR20][R6.64], R10 ;  /* 0x0000000a0600798e */ /* 0x0009e4000c12e514 */
.L_x_169:
[----:B------:R-:W-:Y:S05]  /*1da0*/  BSYNC.RECONVERGENT B1 ;  /* 0x0000000000017941 */ /* 0x000fea0003800200 */
.L_x_168:
[----:B------:R-:W-:-:S05]  /*1db0*/  VIADD R5, R5, 0x8 ;  /* 0x0000000805057836 */ /* 0x000fca0000000000 */
[----:B------:R-:W-:-:S13]  /*1dc0*/  ISETP.NE.AND P0, PT, R5, UR27, PT ;  /* 0x0000001b05007c0c */ /* 0x000fda000bf05270 */
[----:B------:R-:W-:Y:S05]  /*1dd0*/  @P0 BRA `(.L_x_170) ;  /* 0xfffffff800b00947 */ /* 0x000fea000383ffff */
[----:B------:R-:W-:-:S07]  /*1de0*/  IMAD.U32 R3, RZ, RZ, UR27 ;  /* 0x0000001bff037e24 */ /* 0x000fce000f8e00ff */
.L_x_153:
[----:B------:R-:W-:Y:S02]  /*1df0*/  UISETP.NE.AND UP0, UPT, UR24, URZ, UPT ;  /* 0x000000ff1800728c */ /* 0x000fe4000bf05270 */
[----:B----45:R-:W-:Y:S02]  /*1e00*/  IMAD.U32 R8, RZ, RZ, UR24 ;  /* 0x00000018ff087e24 */ /* 0x030fe4000f8e00ff */
[----:B-1----:R-:W-:-:S03]  /*1e10*/  IMAD.U32 R5, RZ, RZ, UR25 ;  /* 0x00000019ff057e24 */ /* 0x002fc6000f8e00ff */
[----:B------:R-:W-:Y:S01]  /*1e20*/  IADD3 R8, PT, PT, R8, -0x1, RZ ;  /* 0xffffffff08087810 */ /* 0x000fe20007ffe0ff */
[----:B------:R-:W-:Y:S01]  /*1e30*/  VIADD R5, R5, 0xffffffff ;  /* 0xffffffff05057836 */ /* 0x000fe20000000000 */
[----:B------:R-:W-:Y:S06]  /*1e40*/  BRA.U !UP0, `(.L_x_171) ;  /* 0x0000000508707547 */ /* 0x000fec000b800000 */
[----:B------:R-:W-:-:S13]  /*1e50*/  ISETP.GE.U32.AND P0, PT, R8, 0x3, PT ;  /* 0x000000030800780c */ /* 0x000fda0003f06070 */
[----:B------:R-:W-:Y:S05]  /*1e60*/  @!P0 BRA `(.L_x_172) ;  /* 0x0000000000bc8947 */ /* 0x000fea0003800000 */
[----:B------:R-:W-:Y:S01]  /*1e70*/  IMAD R7, R3, 0x400, R0 ;  /* 0x0000040003077824 */ /* 0x000fe200078e0200 */
[----:B------:R-:W-:Y:S04]  /*1e80*/  BSSY.RECONVERGENT B1, `(.L_x_173) ;  /* 0x000000f000017945 */ /* 0x000fe80003800200 */
[----:B------:R-:W1:Y:S04]  /*1e90*/  LDS R12, [R7] ;  /* 0x00000000070c7984 */ /* 0x000e680000000800 */
[----:B------:R-:W4:Y:S04]  /*1ea0*/  LDS R9, [R7+0x400] ;  /* 0x0004000007097984 */ /* 0x000f280000000800 */
[----:B------:R-:W5:Y:S04]  /*1eb0*/  LDS R6, [R7+0x800] ;  /* 0x0008000007067984 */ /* 0x000f680000000800 */
[----:B------:R-:W0:Y:S01]  /*1ec0*/  LDS R2, [R7+0xc00] ;  /* 0x000c000007027984 */ /* 0x000e220000000800 */
[----:B-1----:R-:W-:-:S02]  /*1ed0*/  ISETP.NE.AND P0, PT, R12, RZ, PT ;  /* 0x000000ff0c00720c */ /* 0x002fc40003f05270 */
[----:B----4-:R-:W-:Y:S02]  /*1ee0*/  ISETP.NE.AND P1, PT, R9, RZ, PT ;  /* 0x000000ff0900720c */ /* 0x010fe40003f25270 */
[----:B-----5:R-:W-:Y:S02]  /*1ef0*/  ISETP.NE.AND P2, PT, R6, RZ, PT ;  /* 0x000000ff0600720c */ /* 0x020fe40003f45270 */
[----:B0-----:R-:W-:-:S07]  /*1f00*/  ISETP.NE.AND P3, PT, R2, RZ, PT ;  /* 0x000000ff0200720c */ /* 0x001fce0003f65270 */
[----:B------:R-:W-:Y:S06]  /*1f10*/  @!P0 BRA `(.L_x_174) ;  /* 0x0000000000148947 */ /* 0x000fec0003800000 */
[----:B------:R-:W0:Y:S01]  /*1f20*/  LDC.64 R10, c[0x0][0x380] ;  /* 0x0000e000ff0a7b82 */ /* 0x000e220000000a00 */
[----:B------:R-:W-:Y:S02]  /*1f30*/  IMAD R7, R3, 0x100, R4 ;  /* 0x0000010003077824 */ /* 0x000fe400078e0204 */
[----:B------:R-:W-:Y:S02]  /*1f40*/  IMAD.MOV.U32 R13, RZ, RZ, RZ ;  /* 0x000000ffff0d7224 */ /* 0x000fe400078e00ff */
[----:B0-----:R-:W-:-:S05]  /*1f50*/  IMAD.WIDE.U32 R10, R7, 0x8, R10 ;  /* 0x00000008070a7825 */ /* 0x001fca00078e000a */
[----:B------:R0:W-:Y:S02]  /*1f60*/  REDG.E.ADD.64.STRONG.GPU desc[UR20][R10.64], R12 ;  /* 0x0000000c0a00798e */ /* 0x0001e4000c12e514 */
.L_x_174:
[----:B------:R-:W-:Y:S05]  /*1f70*/  BSYNC.RECONVERGENT B1 ;  /* 0x0000000000017941 */ /* 0x000fea0003800200 */
.L_x_173:
[----:B------:R-:W-:Y:S04]  /*1f80*/  BSSY.RECONVERGENT B1, `(.L_x_175) ;  /* 0x0000009000017945 */ /* 0x000fe80003800200 */
[----:B------:R-:W-:Y:S05]  /*1f90*/  @!P1 BRA `(.L_x_176) ;  /* 0x00000000001c9947 */ /* 0x000fea0003800000 */
[----:B0-----:R-:W0:Y:S01]  /*1fa0*/  LDC.64 R10, c[0x0][0x380] ;  /* 0x0000e000ff0a7b82 */ /* 0x001e220000000a00 */
[----:B------:R-:W-:Y:S01]  /*1fb0*/  IMAD R7, R3, 0x100, R4 ;  /* 0x0000010003077824 */ /* 0x000fe200078e0204 */
[----:B------:R-:W-:Y:S01]  /*1fc0*/  MOV R12, R9 ;  /* 0x00000009000c7202 */ /* 0x000fe20000000f00 */
[----:B------:R-:W-:Y:S02]  /*1fd0*/  IMAD.MOV.U32 R13, RZ, RZ, RZ ;  /* 0x000000ffff0d7224 */ /* 0x000fe400078e00ff */
[----:B------:R-:W-:-:S04]  /*1fe0*/  VIADD R7, R7, 0x100 ;  /* 0x0000010007077836 */ /* 0x000fc80000000000 */
[----:B0-----:R-:W-:-:S05]  /*1ff0*/  IMAD.WIDE.U32 R10, R7, 0x8, R10 ;  /* 0x00000008070a7825 */ /* 0x001fca00078e000a */
[----:B------:R1:W-:Y:S02]  /*2000*/  REDG.E.ADD.64.STRONG.GPU desc[UR20][R10.64], R12 ;  /* 0x0000000c0a00798e */ /* 0x0003e4000c12e514 */
.L_x_176:
[----:B------:R-:W-:Y:S05]  /*2010*/  BSYNC.RECONVERGENT B1 ;  /* 0x0000000000017941 */ /* 0x000fea0003800200 */
.L_x_175:
[----:B------:R-:W-:Y:S04]  /*2020*/  BSSY.RECONVERGENT B1, `(.L_x_177) ;  /* 0x0000008000017945 */ /* 0x000fe80003800200 */
[----:B------:R-:W-:Y:S05]  /*2030*/  @!P2 BRA `(.L_x_178) ;  /* 0x000000000018a947 */ /* 0x000fea0003800000 */
[----:B01----:R-:W0:Y:S01]  /*2040*/  LDC.64 R10, c[0x0][0x380] ;  /* 0x0000e000ff0a7b82 */ /* 0x003e220000000a00 */
[----:B------:R-:W-:-:S04]  /*2050*/  IMAD R7, R3, 0x100, R4 ;  /* 0x0000010003077824 */ /* 0x000fc800078e0204 */
[----:B------:R-:W-:-:S04]  /*2060*/  VIADD R7, R7, 0x200 ;  /* 0x0000020007077836 */ /* 0x000fc80000000000 */
[----:B0-----:R-:W-:-:S04]  /*2070*/  IMAD.WIDE.U32 R10, R7, 0x8, R10 ;  /* 0x00000008070a7825 */ /* 0x001fc800078e000a */
[----:B------:R-:W-:-:S05]  /*2080*/  IMAD.MOV.U32 R7, RZ, RZ, RZ ;  /* 0x000000ffff077224 */ /* 0x000fca00078e00ff */
[----:B------:R4:W-:Y:S02]  /*2090*/  REDG.E.ADD.64.STRONG.GPU desc[UR20][R10.64], R6 ;  /* 0x000000060a00798e */ /* 0x0009e4000c12e514 */
.L_x_178:
[----:B------:R-:W-:Y:S05]  /*20a0*/  BSYNC.RECONVERGENT B1 ;  /* 0x0000000000017941 */ /* 0x000fea0003800200 */
.L_x_177:
[----:B------:R-:W-:Y:S04]  /*20b0*/  BSSY.RECONVERGENT B1, `(.L_x_179) ;  /* 0x0000009000017945 */ /* 0x000fe80003800200 */
[----:B------:R-:W-:Y:S05]  /*20c0*/  @!P3 BRA `(.L_x_180) ;  /* 0x00000000001cb947 */ /* 0x000fea0003800000 */
[----:B----4-:R-:W4:Y:S01]  /*20d0*/  LDC.64 R6, c[0x0][0x380] ;  /* 0x0000e000ff067b82 */ /* 0x010f220000000a00 */
[----:B------:R-:W-:Y:S01]  /*20e0*/  IMAD R9, R3, 0x100, R4 ;  /* 0x0000010003097824 */ /* 0x000fe200078e0204 */
[----:B01----:R-:W-:Y:S01]  /*20f0*/  MOV R10, R2 ;  /* 0x00000002000a7202 */ /* 0x003fe20000000f00 */
[----:B------:R-:W-:Y:S02]  /*2100*/  IMAD.MOV.U32 R11, RZ, RZ, RZ ;  /* 0x000000ffff0b7224 */ /* 0x000fe400078e00ff */
[----:B------:R-:W-:-:S04]  /*2110*/  VIADD R9, R9, 0x300 ;  /* 0x0000030009097836 */ /* 0x000fc80000000000 */
[----:B----4-:R-:W-:-:S05]  /*2120*/  IMAD.WIDE.U32 R6, R9, 0x8, R6 ;  /* 0x0000000809067825 */ /* 0x010fca00078e0006 */
[----:B------:R0:W-:Y:S02]  /*2130*/  REDG.E.ADD.64.STRONG.GPU desc[UR20][R6.64], R10 ;  /* 0x0000000a0600798e */ /* 0x0001e4000c12e514 */
.L_x_180:
[----:B------:R-:W-:Y:S05]  /*2140*/  BSYNC.RECONVERGENT B1 ;  /* 0x0000000000017941 */ /* 0x000fea0003800200 */
.L_x_179:
[----:B------:R-:W-:-:S07]  /*2150*/  VIADD R3, R3, 0x4 ;  /* 0x0000000403037836 */ /* 0x000fce0000000000 */
.L_x_172:
[----:B------:R-:W-:Y:S01]  /*2160*/  UISETP.NE.AND UP0, UPT, UR25, URZ, UPT ;  /* 0x000000ff1900728c */ /* 0x000fe2000bf05270 */
[----:B------:R-:W-:Y:S08]  /*2170*/  BSSY.RECONVERGENT B1, `(.L_x_171) ;  /* 0x0000029000017945 */ /* 0x000ff00003800200 */
[----:B------:R-:W-:Y:S05]  /*2180*/  BRA.U !UP0, `(.L_x_181) ;  /* 0x00000001089c7547 */ /* 0x000fea000b800000 */
[----:B------:R-:W-:-:S13]  /*2190*/  ISETP.NE.AND P0, PT, R5, RZ, PT ;  /* 0x000000ff0500720c */ /* 0x000fda0003f05270 */
[----:B------:R-:W-:Y:S05]  /*21a0*/  @!P0 BRA `(.L_x_182) ;  /* 0x0000000000648947 */ /* 0x000fea0003800000 */
[----:B0---4-:R-:W-:Y:S01]  /*21b0*/  IMAD R6, R3, 0x400, R0 ;  /* 0x0000040003067824 */ /* 0x011fe200078e0200 */
[----:B------:R-:W-:Y:S04]  /*21c0*/  BSSY.RECONVERGENT B2, `(.L_x_183) ;  /* 0x000000c000027945 */ /* 0x000fe80003800200 */
[----:B------:R-:W0:Y:S04]  /*21d0*/  LDS R2, [R6] ;  /* 0x0000000006027984 */ /* 0x000e280000000800 */
[----:B------:R-:W4:Y:S01]  /*21e0*/  LDS R9, [R6+0x400] ;  /* 0x0004000006097984 */ /* 0x000f220000000800 */
[----:B0-----:R-:W-:-:S02]  /*21f0*/  ISETP.NE.AND P0, PT, R2, RZ, PT ;  /* 0x000000ff0200720c */ /* 0x001fc40003f05270 */
[----:B----4-:R-:W-:-:S11]  /*2200*/  ISETP.NE.AND P1, PT, R9, RZ, PT ;  /* 0x000000ff0900720c */ /* 0x010fd60003f25270 */
[----:B------:R-:W-:Y:S05]  /*2210*/  @!P0 BRA `(.L_x_184) ;  /* 0x0000000000188947 */ /* 0x000fea0003800000 */
[----:B------:R-:W0:Y:S01]  /*2220*/  LDC.64 R6, c[0x0][0x380] ;  /* 0x0000e000ff067b82 */ /* 0x000e220000000a00 */
[----:B-1----:R-:W-:-:S04]  /*2230*/  IMAD R11, R3, 0x100, R4 ;  /* 0x00000100030b7824 */ /* 0x002fc800078e0204 */
[----:B0-----:R-:W-:-:S04]  /*2240*/  IMAD.WIDE.U32 R10, R11, 0x8, R6 ;  /* 0x000000080b0a7825 */ /* 0x001fc800078e0006 */
[----:B------:R-:W-:Y:S02]  /*2250*/  IMAD.MOV.U32 R6, RZ, RZ, R2 ;  /* 0x000000ffff067224 */ /* 0x000fe400078e0002 */
[----:B------:R-:W-:-:S05]  /*2260*/  IMAD.MOV.U32 R7, RZ, RZ, RZ ;  /* 0x000000ffff077224 */ /* 0x000fca00078e00ff */
[----:B------:R0:W-:Y:S02]  /*2270*/  REDG.E.ADD.64.STRONG.GPU desc[UR20][R10.64], R6 ;  /* 0x000000060a00798e */ /* 0x0001e4000c12e514 */
.L_x_184:
[----:B------:R-:W-:Y:S05]  /*2280*/  BSYNC.RECONVERGENT B2 ;  /* 0x0000000000027941 */ /* 0x000fea0003800200 */
.L_x_183:
[----:B------:R-:W-:Y:S04]  /*2290*/  BSSY.RECONVERGENT B2, `(.L_x_185) ;  /* 0x0000009000027945 */ /* 0x000fe80003800200 */
[----:B------:R-:W-:Y:S05]  /*22a0*/  @!P1 BRA `(.L_x_186) ;  /* 0x00000000001c9947 */ /* 0x000fea0003800000 */
[----:B0-----:R-:W0:Y:S01]  /*22b0*/  LDC.64 R6, c[0x0][0x380] ;  /* 0x0000e000ff067b82 */ /* 0x001e220000000a00 */
[----:B------:R-:W-:-:S05]  /*22c0*/  LEA R2, R3, R4, 0x8 ;  /* 0x0000000403027211 */ /* 0x000fca00078e40ff */
[----:B-1----:R-:W-:-:S04]  /*22d0*/  VIADD R11, R2, 0x100 ;  /* 0x00000100020b7836 */ /* 0x002fc80000000000 */
[----:B0-----:R-:W-:-:S04]  /*22e0*/  IMAD.WIDE.U32 R10, R11, 0x8, R6 ;  /* 0x000000080b0a7825 */ /* 0x001fc800078e0006 */
[----:B------:R-:W-:Y:S02]  /*22f0*/  IMAD.MOV.U32 R6, RZ, RZ, R9 ;  /* 0x000000ffff067224 */ /* 0x000fe400078e0009 */
[----:B------:R-:W-:-:S05]  /*2300*/  IMAD.MOV.U32 R7, RZ, RZ, RZ ;  /* 0x000000ffff077224 */ /* 0x000fca00078e00ff */
[----:B------:R4:W-:Y:S02]  /*2310*/  REDG.E.ADD.64.STRONG.GPU desc[UR20][R10.64], R6 ;  /* 0x000000060a00798e */ /* 0x0009e4000c12e514 */
.L_x_186:
[----:B------:R-:W-:Y:S05]  /*2320*/  BSYNC.RECONVERGENT B2 ;  /* 0x0000000000027941 */ /* 0x000fea0003800200 */
.L_x_185:
[----:B------:R-:W-:-:S07]  /*2330*/  VIADD R3, R3, 0x2 ;  /* 0x0000000203037836 */ /* 0x000fce0000000000 */
.L_x_182:
[----:B------:R-:W-:-:S09]  /*2340*/  UISETP.NE.AND UP0, UPT, UR9, URZ, UPT ;  /* 0x000000ff0900728c */ /* 0x000fd2000bf05270 */
[----:B------:R-:W-:Y:S05]  /*2350*/  BRA.U !UP0, `(.L_x_181) ;  /* 0x0000000108287547 */ /* 0x000fea000b800000 */
[----:B------:R-:W-:-:S05]  /*2360*/  IMAD R2, R3, 0x400, R0 ;  /* 0x0000040003027824 */ /* 0x000fca00078e0200 */
[----:B------:R-:W5:Y:S02]  /*2370*/  LDS R9, [R2] ;  /* 0x0000000002097984 */ /* 0x000f640000000800 */
[----:B-----5:R-:W-:-:S13]  /*2380*/  ISETP.NE.AND P0, PT, R9, RZ, PT ;  /* 0x000000ff0900720c */ /* 0x020fda0003f05270 */
[----:B------:R-:W-:Y:S05]  /*2390*/  @!P0 BRA `(.L_x_181) ;  /* 0x0000000000188947 */ /* 0x000fea0003800000 */
[----:B0---4-:R-:W0:Y:S01]  /*23a0*/  LDC.64 R6, c[0x0][0x380] ;  /* 0x0000e000ff067b82 */ /* 0x011e220000000a00 */
[----:B------:R-:W-:-:S04]  /*23b0*/  IMAD R3, R3, 0x100, R4 ;  /* 0x0000010003037824 */ /* 0x000fc800078e0204 */
[----:B0-----:R-:W-:Y:S01]  /*23c0*/  IMAD.WIDE.U32 R2, R3, 0x8, R6 ;  /* 0x0000000803027825 */ /* 0x001fe200078e0006 */
[----:B------:R-:W-:-:S03]  /*23d0*/  MOV R6, R9 ;  /* 0x0000000900067202 */ /* 0x000fc60000000f00 */
[----:B------:R-:W-:-:S05]  /*23e0*/  IMAD.MOV.U32 R7, RZ, RZ, RZ ;  /* 0x000000ffff077224 */ /* 0x000fca00078e00ff */
[----:B------:R0:W-:Y:S02]  /*23f0*/  REDG.E.ADD.64.STRONG.GPU desc[UR20][R2.64], R6 ;  /* 0x000000060200798e */ /* 0x0001e4000c12e514 */
.L_x_181:
[----:B------:R-:W-:Y:S05]  /*2400*/  BSYNC.RECONVERGENT B1 ;  /* 0x0000000000017941 */ /* 0x000fea0003800200 */
.L_x_171:
[----:B------:R-:W-:-:S13]  /*2410*/  ISETP.GT.U32.AND P0, PT, R4, 0x7f, PT ;  /* 0x0000007f0400780c */ /* 0x000fda0003f04070 */
[----:B------:R-:W-:Y:S05]  /*2420*/  @P0 BRA `(.L_x_152) ;  /* 0x0000000800900947 */ /* 0x000fea0003800000 */
[----:B------:R-:W-:Y:S01]  /*2430*/  UISETP.GE.U32.AND UP0, UPT, UR22, 0x7, UPT ;  /* 0x000000071600788c */ /* 0x000fe2000bf06070 */
[----:B0-----:R-:W-:-:S08]  /*2440*/  IMAD.MOV.U32 R3, RZ, RZ, RZ ;  /* 0x000000ffff037224 */ /* 0x001fd000078e00ff */
[----:B------:R-:W-:Y:S05]  /*2450*/  BRA.U !UP0, `(.L_x_187) ;  /* 0x0000000508147547 */ /* 0x000fea000b800000 */
[----:B------:R-:W0:Y:S01]  /*2460*/  LDC.64 R2, c[0x0][0x380] ;  /* 0x0000e000ff027b82 */ /* 0x000e220000000a00 */
[----:B------:R-:W-:-:S07]  /*2470*/  IMAD.MOV.U32 R9, RZ, RZ, RZ ;  /* 0x000000ffff097224 */ /* 0x000fce00078e00ff */
.L_x_204:
[C---:B01--4-:R-:W-:Y:S01]  /*2480*/  IMAD R11, R9.reuse, 0x400, R0 ;  /* 0x00000400090b7824 */ /* 0x053fe200078e0200 */
[----:B------:R-:W-:Y:S01]  /*2490*/  BSSY.RECONVERGENT B1, `(.L_x_188) ;  /* 0x0000011000017945 */ /* 0x000fe20003800200 */
[C---:B--23--:R-:W-:Y:S02]  /*24a0*/  IMAD R7, R9.reuse, 0x100, R4 ;  /* 0x0000010009077824 */ /* 0x04cfe400078e0204 */
[----:B------:R-:W-:Y:S01]  /*24b0*/  VIADD R9, R9, 0x8 ;  /* 0x0000000809097836 */ /* 0x000fe20000000000 */
[----:B---3--:R-:W1:Y:S01]  /*24c0*/  LDS R14, [R11+0x200] ;  /* 0x000200000b0e7984 */ /* 0x008e620000000800 */
[----:B0-----:R-:W-:-:S03]  /*24d0*/  IMAD.WIDE.U32 R6, R7, 0x8, R2 ;  /* 0x0000000807067825 */ /* 0x001fc600078e0002 */
[----:B------:R-:W0:Y:S04]  /*24e0*/  LDS R13, [R11+0x600] ;  /* 0x000600000b0d7984 */ /* 0x000e280000000800 */
[----:B--2---:R2:W3:Y:S04]  /*24f0*/  LDS R17, [R11+0xa00] ;  /* 0x000a00000b117984 */ /* 0x0044e80000000800 */
[----:B------:R2:W4:Y:S04]  /*2500*/  LDS R18, [R11+0xe00] ;  /* 0x000e00000b127984 */ /* 0x0005280000000800 */
[----:B------:R2:W2:Y:S04]  /*2510*/  LDS R19, [R11+0x1200] ;  /* 0x001200000b137984 */ /* 0x0004a80000000800 */
[----:B------:R0:W2:Y:S04]  /*2520*/  LDS R16, [R11+0x1600] ;  /* 0x001600000b107984 */ /* 0x0000a80000000800 */
[----:B------:R0:W2:Y:S04]  /*2530*/  LDS R12, [R11+0x1a00] ;  /* 0x001a00000b0c7984 */ /* 0x0000a80000000800 */
[----:B------:R0:W2:Y:S01]  /*2540*/  LDS R10, [R11+0x1e00] ;  /* 0x001e00000b0a7984 */ /* 0x0000a20000000800 */
[----:B-1----:R-:W-:-:S02]  /*2550*/  ISETP.NE.AND P0, PT, R14, RZ, PT ;  /* 0x000000ff0e00720c */ /* 0x002fc40003f05270 */
[----:B0-----:R-:W-:-:S11]  /*2560*/  ISETP.NE.AND P1, PT, R13, RZ, PT ;  /* 0x000000ff0d00720c */ /* 0x001fd60003f25270 */
[----:B---34-:R-:W-:Y:S05]  /*2570*/  @!P0 BRA `(.L_x_189) ;  /* 0x0000000000088947 */ /* 0x018fea0003800000 */
[----:B------:R-:W-:-:S05]  /*2580*/  HFMA2 R15, -RZ, RZ, 0, 0 ;  /* 0x00000000ff0f7431 */ /* 0x000fca00000001ff */
[----:B------:R0:W-:Y:S02]  /*2590*/  REDG.E.ADD.64.STRONG.GPU desc[UR20][R6.64+0x400], R14 ;  /* 0x0004000e0600798e */ /* 0x0001e4000c12e514 */
.L_x_189:
[----:B------:R-:W-:Y:S05]  /*25a0*/  BSYNC.RECONVERGENT B1 ;  /* 0x0000000000017941 */ /* 0x000fea0003800200 */
.L_x_188:
[----:B------:R-:W-:Y:S04]  /*25b0*/  BSSY.RECONVERGENT B1, `(.L_x_190) ;  /* 0x0000005000017945 */ /* 0x000fe80003800200 */
[----:B------:R-:W-:Y:S05]  /*25c0*/  @!P1 BRA `(.L_x_191) ;  /* 0x00000000000c9947 */ /* 0x000fea0003800000 */
[----:B0-----:R-:W-:Y:S02]  /*25d0*/  IMAD.MOV.U32 R14, RZ, RZ, R13 ;  /* 0x000000ffff0e7224 */ /* 0x001fe400078e000d */
[----:B------:R-:W-:-:S05]  /*25e0*/  IMAD.MOV.U32 R15, RZ, RZ, RZ ;  /* 0x000000ffff0f7224 */ /* 0x000fca00078e00ff */
[----:B------:R1:W-:Y:S02]  /*25f0*/  REDG.E.ADD.64.STRONG.GPU desc[UR20][R6.64+0xc00], R14 ;  /* 0x000c000e0600798e */ /* 0x0003e4000c12e514 */
.L_x_191:
[----:B------:R-:W-:Y:S05]  /*2600*/  BSYNC.RECONVERGENT B1 ;  /* 0x0000000000017941 */ /* 0x000fea0003800200 */
.L_x_190:
[----:B------:R-:W-:Y:S01]  /*2610*/  ISETP.NE.AND P6, PT, R17, RZ, PT ;  /* 0x000000ff1100720c */ /* 0x000fe20003fc5270 */
[----:B------:R-:W-:Y:S01]  /*2620*/  BSSY.RECONVERGENT B1, `(.L_x_192) ;  /* 0x000000b000017945 */ /* 0x000fe20003800200 */
[----:B------:R-:W-:Y:S02]  /*2630*/  ISETP.NE.AND P0, PT, R9, UR27, PT ;  /* 0x0000001b09007c0c */ /* 0x000fe4000bf05270 */
[----:B------:R-:W-:Y:S02]  /*2640*/  ISETP.NE.AND P1, PT, R18, RZ, PT ;  /* 0x000000ff1200720c */ /* 0x000fe40003f25270 */
[----:B--2---:R-:W-:Y:S02]  /*2650*/  ISETP.NE.AND P2, PT, R19, RZ, PT ;  /* 0x000000ff1300720c */ /* 0x004fe40003f45270 */
[----:B------:R-:W-:Y:S02]  /*2660*/  ISETP.NE.AND P3, PT, R16, RZ, PT ;  /* 0x000000ff1000720c */ /* 0x000fe40003f65270 */
[----:B------:R-:W-:-:S02]  /*2670*/  ISETP.NE.AND P4, PT, R12, RZ, PT ;  /* 0x000000ff0c00720c */ /* 0x000fc40003f85270 */
[----:B------:R-:W-:Y:S01]  /*2680*/  ISETP.NE.AND P5, PT, R10, RZ, PT ;  /* 0x000000ff0a00720c */ /* 0x000fe20003fa5270 */
[----:B------:R-:W-:-:S12]  /*2690*/  @!P6 BRA `(.L_x_193) ;  /* 0x00000000000ce947 */ /* 0x000fd80003800000 */
[----:B01----:R-:W-:Y:S02]  /*26a0*/  IMAD.MOV.U32 R14, RZ, RZ, R17 ;  /* 0x000000ffff0e7224 */ /* 0x003fe400078e0011 */
[----:B------:R-:W-:-:S05]  /*26b0*/  IMAD.MOV.U32 R15, RZ, RZ, RZ ;  /* 0x000000ffff0f7224 */ /* 0x000fca00078e00ff */
[----:B------:R2:W-:Y:S02]  /*26c0*/  REDG.E.ADD.64.STRONG.GPU desc[UR20][R6.64+0x1400], R14 ;  /* 0x0014000e0600798e */ /* 0x0005e4000c12e514 */
.L_x_193:
[----:B------:R-:W-:Y:S05]  /*26d0*/  BSYNC.RECONVERGENT B1 ;  /* 0x0000000000017941 */ /* 0x000fea0003800200 */
.L_x_192:
[----:B------:R-:W-:Y:S04]  /*26e0*/  BSSY.RECONVERGENT B1, `(.L_x_194) ;  /* 0x0000005000017945 */ /* 0x000fe80003800200 */
[----:B------:R-:W-:Y:S05]  /*26f0*/  @!P1 BRA `(.L_x_195) ;  /* 0x00000000000c9947 */ /* 0x000fea0003800000 */
[----:B012---:R-:W-:Y:S02]  /*2700*/  IMAD.MOV.U32 R14, RZ, RZ, R18 ;  /* 0x000000ffff0e7224 */ /* 0x007fe400078e0012 */
[----:B------:R-:W-:-:S05]  /*2710*/  IMAD.MOV.U32 R15, RZ, RZ, RZ ;  /* 0x000000ffff0f7224 */ /* 0x000fca00078e00ff */
[----:B------:R3:W-:Y:S02]  /*2720*/  REDG.E.ADD.64.STRONG.GPU desc[UR20][R6.64+0x1c00], R14 ;  /* 0x001c000e0600798e */ /* 0x0007e4000c12e514 */
.L_x_195:
[----:B------:R-:W-:Y:S05]  /*2730*/  BSYNC.RECONVERGENT B1 ;  /* 0x0000000000017941 */ /* 0x000fea0003800200 */
.L_x_194:
[----:B------:R-:W-:Y:S04]  /*2740*/  BSSY.RECONVERGENT B1, `(.L_x_196) ;  /* 0x0000005000017945 */ /* 0x000fe80003800200 */
[----:B------:R-:W-:Y:S05]  /*2750*/  @!P2 BRA `(.L_x_197) ;  /* 0x00000000000ca947 */ /* 0x000fea0003800000 */
[----:B0123--:R-:W-:Y:S01]  /*2760*/  MOV R14, R19 ;  /* 0x00000013000e7202 */ /* 0x00ffe20000000f00 */
[----:B------:R-:W-:-:S05]  /*2770*/  IMAD.MOV.U32 R15, RZ, RZ, RZ ;  /* 0x000000ffff0f7224 */ /* 0x000fca00078e00ff */
[----:B------:R4:W-:Y:S02]  /*2780*/  REDG.E.ADD.64.STRONG.GPU desc[UR20][R6.64+0x2400], R14 ;  /* 0x0024000e0600798e */ /* 0x0009e4000c12e514 */
.L_x_197:
[----:B------:R-:W-:Y:S05]  /*2790*/  BSYNC.RECONVERGENT B1 ;  /* 0x0000000000017941 */ /* 0x000fea0003800200 */
.L_x_196:
[----:B------:R-:W-:Y:S04]  /*27a0*/  BSSY.RECONVERGENT B1, `(.L_x_198) ;  /* 0x0000004000017945 */ /* 0x000fe80003800200 */
[----:B------:R-:W-:Y:S05]  /*27b0*/  @!P3 BRA `(.L_x_199) ;  /* 0x000000000008b947 */ /* 0x000fea0003800000 */
[----:B------:R-:W-:-:S05]  /*27c0*/  IMAD.MOV.U32 R17, RZ, RZ, RZ ;  /* 0x000000ffff117224 */ /* 0x000fca00078e00ff */
[----:B------:R0:W-:Y:S02]  /*27d0*/  REDG.E.ADD.64.STRONG.GPU desc[UR20][R6.64+0x2c00], R16 ;  /* 0x002c00100600798e */ /* 0x0001e4000c12e514 */
.L_x_199:
[----:B------:R-:W-:Y:S05]  /*27e0*/  BSYNC.RECONVERGENT B1 ;  /* 0x0000000000017941 */ /* 0x000fea0003800200 */
.L_x_198:
[----:B------:R-:W-:Y:S04]  /*27f0*/  BSSY.RECONVERGENT B1, `(.L_x_200) ;  /* 0x0000004000017945 */ /* 0x000fe80003800200 */
[----:B------:R-:W-:Y:S05]  /*2800*/  @!P4 BRA `(.L_x_201) ;  /* 0x000000000008c947 */ /* 0x000fea0003800000 */
[----:B------:R-:W-:-:S05]  /*2810*/  IMAD.MOV.U32 R13, RZ, RZ, RZ ;  /* 0x000000ffff0d7224 */ /* 0x000fca00078e00ff */
[----:B------:R0:W-:Y:S02]  /*2820*/  REDG.E.ADD.64.STRONG.GPU desc[UR20][R6.64+0x3400], R12 ;  /* 0x0034000c0600798e */ /* 0x0001e4000c12e514 */
.L_x_201:
[----:B------:R-:W-:Y:S05]  /*2830*/  BSYNC.RECONVERGENT B1 ;  /* 0x0000000000017941 */ /* 0x000fea0003800200 */
.L_x_200:
[----:B------:R-:W-:Y:S04]  /*2840*/  BSSY.RECONVERGENT B1, `(.L_x_202) ;  /* 0x0000004000017945 */ /* 0x000fe80003800200 */
[----:B------:R-:W-:Y:S05]  /*2850*/  @!P5 BRA `(.L_x_203) ;  /* 0x000000000008d947 */ /* 0x000fea0003800000 */
[----:B------:R-:W-:-:S05]  /*2860*/  IMAD.MOV.U32 R11, RZ, RZ, RZ ;  /* 0x000000ffff0b7224 */ /* 0x000fca00078e00ff */
[----:B------:R0:W-:Y:S02]  /*2870*/  REDG.E.ADD.64.STRONG.GPU desc[UR20][R6.64+0x3c00], R10 ;  /* 0x003c000a0600798e */ /* 0x0001e4000c12e514 */
.L_x_203:
[----:B------:R-:W-:Y:S05]  /*2880*/  BSYNC.RECONVERGENT B1 ;  /* 0x0000000000017941 */ /* 0x000fea0003800200 */
.L_x_202:
[----:B------:R-:W-:Y:S05]  /*2890*/  @P0 BRA `(.L_x_204) ;  /* 0xfffffff800f80947 */ /* 0x000fea000383ffff */
[----:B------:R-:W-:-:S07]  /*28a0*/  IMAD.U32 R3, RZ, RZ, UR27 ;  /* 0x0000001bff037e24 */ /* 0x000fce000f8e00ff */
.L_x_187:
[----:B------:R-:W-:-:S09]  /*28b0*/  UISETP.NE.AND UP0, UPT, UR24, URZ, UPT ;  /* 0x000000ff1800728c */ /* 0x000fd2000bf05270 */
[----:B------:R-:W-:Y:S05]  /*28c0*/  BRA.U !UP0, `(.L_x_152) ;  /* 0x0000000508687547 */ /* 0x000fea000b800000 */
[----:B------:R-:W-:-:S13]  /*28d0*/  ISETP.GE.U32.AND P0, PT, R8, 0x3, PT ;  /* 0x000000030800780c */ /* 0x000fda0003f06070 */
[----:B------:R-:W-:Y:S05]  /*28e0*/  @!P0 BRA `(.L_x_205) ;  /* 0x0000000000bc8947 */ /* 0x000fea0003800000 */
[----:B01234-:R-:W-:Y:S01]  /*28f0*/  IMAD R7, R3, 0x400, R0 ;  /* 0x0000040003077824 */ /* 0x01ffe200078e0200 */
[----:B------:R-:W-:Y:S04]  /*2900*/  BSSY.RECONVERGENT B1, `(.L_x_206) ;  /* 0x000000f000017945 */ /* 0x000fe80003800200 */
[----:B------:R-:W0:Y:S04]  /*2910*/  LDS R10, [R7+0x200] ;  /* 0x00020000070a7984 */ /* 0x000e280000000800 */
[----:B------:R-:W1:Y:S04]  /*2920*/  LDS R12, [R7+0x600] ;  /* 0x00060000070c7984 */ /* 0x000e680000000800 */
[----:B------:R-:W2:Y:S04]  /*2930*/  LDS R6, [R7+0xa00] ;  /* 0x000a000007067984 */ /* 0x000ea80000000800 */
[----:B------:R-:W3:Y:S01]  /*2940*/  LDS R2, [R7+0xe00] ;  /* 0x000e000007027984 */ /* 0x000ee20000000800 */
[----:B0-----:R-:W-:-:S02]  /*2950*/  ISETP.NE.AND P0, PT, R10, RZ, PT ;  /* 0x000000ff0a00720c */ /* 0x001fc40003f05270 */
[----:B-1----:R-:W-:Y:S02]  /*2960*/  ISETP.NE.AND P1, PT, R12, RZ, PT ;  /* 0x000000ff0c00720c */ /* 0x002fe40003f25270 */
[----:B--2---:R-:W-:Y:S02]  /*2970*/  ISETP.NE.AND P2, PT, R6, RZ, PT ;  /* 0x000000ff0600720c */ /* 0x004fe40003f45270 */
[----:B---3--:R-:W-:-:S07]  /*2980*/  ISETP.NE.AND P3, PT, R2, RZ, PT ;  /* 0x000000ff0200720c */ /* 0x008fce0003f65270 */
[----:B------:R-:W-:Y:S06]  /*2990*/  @!P0 BRA `(.L_x_207) ;  /* 0x0000000000148947 */ /* 0x000fec0003800000 */
[----:B------:R-:W0:Y:S01]  /*29a0*/  LDC.64 R8, c[0x0][0x380] ;  /* 0x0000e000ff087b82 */ /* 0x000e220000000a00 */
[----:B------:R-:W-:Y:S01]  /*29b0*/  LEA R7, R3, R4, 0x8 ;  /* 0x0000000403077211 */ /* 0x000fe200078e40ff */
[----:B------:R-:W-:-:S04]  /*29c0*/  IMAD.MOV.U32 R11, RZ, RZ, RZ ;  /* 0x000000ffff0b7224 */ /* 0x000fc800078e00ff */
[----:B0-----:R-:W-:-:S05]  /*29d0*/  IMAD.WIDE.U32 R8, R7, 0x8, R8 ;  /* 0x0000000807087825 */ /* 0x001fca00078e0008 */
[----:B------:R0:W-:Y:S02]  /*29e0*/  REDG.E.ADD.64.STRONG.GPU desc[UR20][R8.64+0x400], R10 ;  /* 0x0004000a0800798e */ /* 0x0001e4000c12e514 */
.L_x_207:
[----:B------:R-:W-:Y:S05]  /*29f0*/  BSYNC.RECONVERGENT B1 ;  /* 0x0000000000017941 */ /* 0x000fea0003800200 */
.L_x_206:
[----:B------:R-:W-:Y:S04]  /*2a00*/  BSSY.RECONVERGENT B1, `(.L_x_208) ;  /* 0x0000009000017945 */ /* 0x000fe80003800200 */
[----:B------:R-:W-:Y:S05]  /*2a10*/  @!P1 BRA `(.L_x_209) ;  /* 0x00000000001c9947 */ /* 0x000fea0003800000 */
[----:B0-----:R-:W0:Y:S01]  /*2a20*/  LDC.64 R8, c[0x0][0x380] ;  /* 0x0000e000ff087b82 */ /* 0x001e220000000a00 */
[----:B------:R-:W-:Y:S02]  /*2a30*/  IMAD R7, R3, 0x100, R4 ;  /* 0x0000010003077824 */ /* 0x000fe400078e0204 */
[----:B------:R-:W-:Y:S02]  /*2a40*/  IMAD.MOV.U32 R10, RZ, RZ, R12 ;  /* 0x000000ffff0a7224 */ /* 0x000fe400078e000c */
[----:B------:R-:W-:Y:S02]  /*2a50*/  VIADD R7, R7, 0x100 ;  /* 0x0000010007077836 */ /* 0x000fe40000000000 */
[----:B------:R-:W-:Y:S02]  /*2a60*/  IMAD.MOV.U32 R11, RZ, RZ, RZ ;  /* 0x000000ffff0b7224 */ /* 0x000fe400078e00ff */
[----:B0-----:R-:W-:-:S05]  /*2a70*/  IMAD.WIDE.U32 R8, R7, 0x8, R8 ;  /* 0x0000000807087825 */ /* 0x001fca00078e0008 */
[----:B------:R1:W-:Y:S02]  /*2a80*/  REDG.E.ADD.64.STRONG.GPU desc[UR20][R8.64+0x400], R10 ;  /* 0x0004000a0800798e */ /* 0x0003e4000c12e514 */
.L_x_209:
[----:B------:R-:W-:Y:S05]  /*2a90*/  BSYNC.RECONVERGENT B1 ;  /* 0x0000000000017941 */ /* 0x000fea0003800200 */
.L_x_208:
[----:B------:R-:W-:Y:S04]  /*2aa0*/  BSSY.RECONVERGENT B1, `(.L_x_210) ;  /* 0x0000008000017945 */ /* 0x000fe80003800200 */
[----:B------:R-:W-:Y:S05]  /*2ab0*/  @!P2 BRA `(.L_x_211) ;  /* 0x000000000018a947 */ /* 0x000fea0003800000 */
[----:B01----:R-:W0:Y:S01]  /*2ac0*/  LDC.64 R8, c[0x0][0x380] ;  /* 0x0000e000ff087b82 */ /* 0x003e220000000a00 */
[----:B------:R-:W-:-:S05]  /*2ad0*/  IMAD R7, R3, 0x100, R4 ;  /* 0x0000010003077824 */ /* 0x000fca00078e0204 */
[----:B------:R-:W-:-:S05]  /*2ae0*/  IADD3 R7, PT, PT, R7, 0x200, RZ ;  /* 0x0000020007077810 */ /* 0x000fca0007ffe0ff */
[----:B0-----:R-:W-:-:S04]  /*2af0*/  IMAD.WIDE.U32 R8, R7, 0x8, R8 ;  /* 0x0000000807087825 */ /* 0x001fc800078e0008 */
[----:B------:R-:W-:-:S05]  /*2b00*/  IMAD.MOV.U32 R7, RZ, RZ, RZ ;  /* 0x000000ffff077224 */ /* 0x000fca00078e00ff */
[----:B------:R2:W-:Y:S02]  /*2b10*/  REDG.E.ADD.64.STRONG.GPU desc[UR20][R8.64+0x400], R6 ;  /* 0x000400060800798e */ /* 0x0005e4000c12e514 */
.L_x_211:
[----:B------:R-:W-:Y:S05]  /*2b20*/  BSYNC.RECONVERGENT B1 ;  /* 0x0000000000017941 */ /* 0x000fea0003800200 */
.L_x_210:
[----:B------:R-:W-:Y:S04]  /*2b30*/  BSSY.RECONVERGENT B1, `(.L_x_212) ;  /* 0x0000009000017945 */ /* 0x000fe80003800200 */
[----:B------:R-:W-:Y:S05]  /*2b40*/  @!P3 BRA `(.L_x_213) ;  /* 0x00000000001cb947 */ /* 0x000fea0003800000 */
[----:B--2---:R-:W2:Y:S01]  /*2b50*/  LDC.64 R6, c[0x0][0x380] ;  /* 0x0000e000ff067b82 */ /* 0x004ea20000000a00 */
[----:B01----:R-:W-:Y:S02]  /*2b60*/  IMAD R9, R3, 0x100, R4 ;  /* 0x0000010003097824 */ /* 0x003fe400078e0204 */
[----:B------:R-:W-:Y:S02]  /*2b70*/  IMAD.MOV.U32 R8, RZ, RZ, R2 ;  /* 0x000000ffff087224 */ /* 0x000fe400078e0002 */
[----:B------:R-:W-:-:S04]  /*2b80*/  VIADD R9, R9, 0x300 ;  /* 0x0000030009097836 */ /* 0x000fc80000000000 */
[----:B--2---:R-:W-:-:S04]  /*2b90*/  IMAD.WIDE.U32 R6, R9, 0x8, R6 ;  /* 0x0000000809067825 */ /* 0x004fc800078e0006 */
[----:B------:R-:W-:-:S05]  /*2ba0*/  IMAD.MOV.U32 R9, RZ, RZ, RZ ;  /* 0x000000ffff097224 */ /* 0x000fca00078e00ff */
[----:B------:R3:W-:Y:S02]  /*2bb0*/  REDG.E.ADD.64.STRONG.GPU desc[UR20][R6.64+0x400], R8 ;  /* 0x000400080600798e */ /* 0x0007e4000c12e514 */
.L_x_213:
[----:B------:R-:W-:Y:S05]  /*2bc0*/  BSYNC.RECONVERGENT B1 ;  /* 0x0000000000017941 */ /* 0x000fea0003800200 */
.L_x_212:
[----:B------:R-:W-:-:S07]  /*2bd0*/  VIADD R3, R3, 0x4 ;  /* 0x0000000403037836 */ /* 0x000fce0000000000 */
.L_x_205:
[----:B------:R-:W-:-:S09]  /*2be0*/  UISETP.NE.AND UP0, UPT, UR25, URZ, UPT ;  /* 0x000000ff1900728c */ /* 0x000fd2000bf05270 */
[----:B------:R-:W-:Y:S05]  /*2bf0*/  BRA.U !UP0, `(.L_x_152) ;  /* 0x00000001089c7547 */ /* 0x000fea000b800000 */
[----:B------:R-:W-:-:S13]  /*2c00*/  ISETP.NE.AND P0, PT, R5, RZ, PT ;  /* 0x000000ff0500720c */ /* 0x000fda0003f05270 */
[----:B------:R-:W-:Y:S05]  /*2c10*/  @!P0 BRA `(.L_x_214) ;  /* 0x0000000000648947 */ /* 0x000fea0003800000 */
[----:B01234-:R-:W-:Y:S01]  /*2c20*/  LEA R6, R3, R0, 0xa ;  /* 0x0000000003067211 */ /* 0x01ffe200078e50ff */
[----:B------:R-:W-:Y:S04]  /*2c30*/  BSSY.RECONVERGENT B1, `(.L_x_215) ;  /* 0x000000c000017945 */ /* 0x000fe80003800200 */
[----:B------:R-:W0:Y:S04]  /*2c40*/  LDS R2, [R6+0x200] ;  /* 0x0002000006027984 */ /* 0x000e280000000800 */
[----:B------:R-:W1:Y:S01]  /*2c50*/  LDS R5, [R6+0x600] ;  /* 0x0006000006057984 */ /* 0x000e620000000800 */
[----:B0-----:R-:W-:-:S02]  /*2c60*/  ISETP.NE.AND P0, PT, R2, RZ, PT ;  /* 0x000000ff0200720c */ /* 0x001fc40003f05270 */
[----:B-1----:R-:W-:-:S11]  /*2c70*/  ISETP.NE.AND P1, PT, R5, RZ, PT ;  /* 0x000000ff0500720c */ /* 0x002fd60003f25270 */
[----:B------:R-:W-:Y:S05]  /*2c80*/  @!P0 BRA `(.L_x_216) ;  /* 0x0000000000188947 */ /* 0x000fea0003800000 */
[----:B------:R-:W0:Y:S01]  /*2c90*/  LDC.64 R6, c[0x0][0x380] ;  /* 0x0000e000ff067b82 */ /* 0x000e220000000a00 */
[----:B------:R-:W-:-:S04]  /*2ca0*/  IMAD R9, R3, 0x100, R4 ;  /* 0x0000010003097824 */ /* 0x000fc800078e0204 */
[----:B0-----:R-:W-:-:S04]  /*2cb0*/  IMAD.WIDE.U32 R8, R9, 0x8, R6 ;  /* 0x0000000809087825 */ /* 0x001fc800078e0006 */
[----:B------:R-:W-:Y:S02]  /*2cc0*/  IMAD.MOV.U32 R6, RZ, RZ, R2 ;  /* 0x000000ffff067224 */ /* 0x000fe400078e0002 */
[----:B------:R-:W-:-:S05]  /*2cd0*/  IMAD.MOV.U32 R7, RZ, RZ, RZ ;  /* 0x000000ffff077224 */ /* 0x000fca00078e00ff */
[----:B------:R0:W-:Y:S02]  /*2ce0*/  REDG.E.ADD.64.STRONG.GPU desc[UR20][R8.64+0x400], R6 ;  /* 0x000400060800798e */ /* 0x0001e4000c12e514 */
.L_x_216:
[----:B------:R-:W-:Y:S05]  /*2cf0*/  BSYNC.RECONVERGENT B1 ;  /* 0x0000000000017941 */ /* 0x000fea0003800200 */
.L_x_215:
[----:B------:R-:W-:Y:S04]  /*2d00*/  BSSY.RECONVERGENT B1, `(.L_x_217) ;  /* 0x0000009000017945 */ /* 0x000fe80003800200 */
[----:B------:R-:W-:Y:S05]  /*2d10*/  @!P1 BRA `(.L_x_218) ;  /* 0x00000000001c9947 */ /* 0x000fea0003800000 */
[----:B0-----:R-:W0:Y:S01]  /*2d20*/  LDC.64 R6, c[0x0][0x380] ;  /* 0x0000e000ff067b82 */ /* 0x001e220000000a00 */
[----:B------:R-:W-:-:S04]  /*2d30*/  IMAD R2, R3, 0x100, R4 ;  /* 0x0000010003027824 */ /* 0x000fc800078e0204 */
[----:B------:R-:W-:-:S04]  /*2d40*/  VIADD R9, R2, 0x100 ;  /* 0x0000010002097836 */ /* 0x000fc80000000000 */
[----:B0-----:R-:W-:-:S04]  /*2d50*/  IMAD.WIDE.U32 R8, R9, 0x8, R6 ;  /* 0x0000000809087825 */ /* 0x001fc800078e0006 */
[----:B------:R-:W-:Y:S02]  /*2d60*/  HFMA2 R7, -RZ, RZ, 0, 0 ;  /* 0x00000000ff077431 */ /* 0x000fe400000001ff */
[----:B------:R-:W-:-:S05]  /*2d70*/  IMAD.MOV.U32 R6, RZ, RZ, R5 ;  /* 0x000000ffff067224 */ /* 0x000fca00078e0005 */
[----:B------:R1:W-:Y:S02]  /*2d80*/  REDG.E.ADD.64.STRONG.GPU desc[UR20][R8.64+0x400], R6 ;  /* 0x000400060800798e */ /* 0x0003e4000c12e514 */
.L_x_218:
[----:B------:R-:W-:Y:S05]  /*2d90*/  BSYNC.RECONVERGENT B1 ;  /* 0x0000000000017941 */ /* 0x000fea0003800200 */
.L_x_217:
[----:B------:R-:W-:-:S07]  /*2da0*/  VIADD R3, R3, 0x2 ;  /* 0x0000000203037836 */ /* 0x000fce0000000000 */
.L_x_214:
[----:B------:R-:W-:-:S09]  /*2db0*/  UISETP.NE.AND UP0, UPT, UR9, URZ, UPT ;  /* 0x000000ff0900728c */ /* 0x000fd2000bf05270 */
[----:B------:R-:W-:Y:S05]  /*2dc0*/  BRA.U !UP0, `(.L_x_152) ;  /* 0x0000000108287547 */ /* 0x000fea000b800000 */
[----:B------:R-:W-:-:S05]  /*2dd0*/  IMAD R2, R3, 0x400, R0 ;  /* 0x0000040003027824 */ /* 0x000fca00078e0200 */
[----:B------:R-:W5:Y:S02]  /*2de0*/  LDS R5, [R2+0x200] ;  /* 0x0002000002057984 */ /* 0x000f640000000800 */
[----:B-----5:R-:W-:-:S13]  /*2df0*/  ISETP.NE.AND P0, PT, R5, RZ, PT ;  /* 0x000000ff0500720c */ /* 0x020fda0003f05270 */
[----:B------:R-:W-:Y:S05]  /*2e00*/  @!P0 BRA `(.L_x_152) ;  /* 0x0000000000188947 */ /* 0x000fea0003800000 */
[----:B01234-:R-:W0:Y:S01]  /*2e10*/  LDC.64 R6, c[0x0][0x380] ;  /* 0x0000e000ff067b82 */ /* 0x01fe220000000a00 */
[----:B------:R-:W-:-:S04]  /*2e20*/  IMAD R3, R3, 0x100, R4 ;  /* 0x0000010003037824 */ /* 0x000fc800078e0204 */
[----:B0-----:R-:W-:-:S04]  /*2e30*/  IMAD.WIDE.U32 R2, R3, 0x8, R6 ;  /* 0x0000000803027825 */ /* 0x001fc800078e0006 */
[----:B------:R-:W-:Y:S02]  /*2e40*/  IMAD.MOV.U32 R6, RZ, RZ, R5 ;  /* 0x000000ffff067224 */ /* 0x000fe400078e0005 */
[----:B------:R-:W-:-:S05]  /*2e50*/  IMAD.MOV.U32 R7, RZ, RZ, RZ ;  /* 0x000000ffff077224 */ /* 0x000fca00078e00ff */
[----:B------:R0:W-:Y:S02]  /*2e60*/  REDG.E.ADD.64.STRONG.GPU desc[UR20][R2.64+0x400], R6 ;  /* 0x000400060200798e */ /* 0x0001e4000c12e514 */
.L_x_152:
[----:B------:R-:W-:Y:S05]  /*2e70*/  BSYNC.RECONVERGENT B0 ;  /* 0x0000000000007941 */ /* 0x000fea0003800200 */
.L_x_151:
[----:B------:R-:W-:Y:S01]  /*2e80*/  BAR.SYNC.DEFER_BLOCKING 0x0 ;  /* 0x0000000000007b1d */ /* 0x000fe20000010000 */
[----:B------:R-:W-:-:S04]  /*2e90*/  UIADD3 UR6, UP0, UPT, UR6, 0x1, URZ ;  /* 0x0000000106067890 */ /* 0x000fc8000ff1e0ff */
[----:B------:R-:W-:Y:S02]  /*2ea0*/  UIADD3.X UR7, UPT, UPT, URZ, UR7, URZ, UP0, !UPT ;  /* 0x00000007ff077290 */ /* 0x000fe400087fe4ff */
[----:B------:R-:W-:-:S04]  /*2eb0*/  UISETP.NE.U32.AND UP0, UPT, UR6, UR11, UPT ;  /* 0x0000000b0600728c */ /* 0x000fc8000bf05070 */
[----:B------:R-:W-:-:S09]  /*2ec0*/  UISETP.NE.AND.EX UP0, UPT, UR7, UR12, UPT, UP0 ;  /* 0x0000000c0700728c */ /* 0x000fd2000bf05300 */
[----:B------:R-:W-:Y:S05]  /*2ed0*/  BRA.U UP0, `(.L_x_219) ;  /* 0xffffffd100f07547 */ /* 0x000fea000b83ffff */
[----:B------:R-:W-:Y:S05]  /*2ee0*/  EXIT ;  /* 0x000000000000794d */ /* 0x000fea0003800000 */
.L_x_220:
        /* <DEDUP_REMOVED lines=9> */
.L_x_445:


//--------------------- .text._ZN3cub18CUB_300001_SM_10006detail10radix_sort31DeviceRadixSortSingleTileKernelINS1_5radix10policy_hubIiiyE10Policy1000ELNS0_9SortOrderE0EiiyNS1_21identity_decomposer_tEEEvPKT1_PSA_PKT2_PSE_T3_iiT4_ --------------------------
	.section	.text._ZN3cub18CUB_300001_SM_10006detail10radix_sort31DeviceRadixSortSingleTileKernelINS1_5radix10policy_hubIiiyE10Policy1000ELNS0_9SortOrderE0EiiyNS1_21identity_decomposer_tEEEvPKT1_PSA_PKT2_PSE_T3_iiT4_,"ax",@progbits
	.align	128
        .global         _ZN3cub18CUB_300001_SM_10006detail10radix_sort31DeviceRadixSortSingleTileKernelINS1_5radix10policy_hubIiiyE10Policy1000ELNS0_9SortOrderE0EiiyNS1_21identity_decomposer_tEEEvPKT1_PSA_PKT2_PSE_T3_iiT4_
        .type           _ZN3cub18CUB_300001_SM_10006detail10radix_sort31DeviceRadixSortSingleTileKernelINS1_5radix10policy_hubIiiyE10Policy1000ELNS0_9SortOrderE0EiiyNS1_21identity_decomposer_tEEEvPKT1_PSA_PKT2_PSE_T3_iiT4_,@function
        .size           _ZN3cub18CUB_300001_SM_10006detail10radix_sort31DeviceRadixSortSingleTileKernelINS1_5radix10policy_hubIiiyE10Policy1000ELNS0_9SortOrderE0EiiyNS1_21identity_decomposer_tEEEvPKT1_PSA_PKT2_PSE_T3_iiT4_,(.L_x_446 - _ZN3cub18CUB_300001_SM_10006detail10radix_sort31DeviceRadixSortSingleTileKernelINS1_5radix10policy_hubIiiyE10Policy1000ELNS0_9SortOrderE0EiiyNS1_21identity_decomposer_tEEEvPKT1_PSA_PKT2_PSE_T3_iiT4_)
        .other          _ZN3cub18CUB_300001_SM_10006detail10radix_sort31DeviceRadixSortSingleTileKernelINS1_5radix10policy_hubIiiyE10Policy1000ELNS0_9SortOrderE0EiiyNS1_21identity_decomposer_tEEEvPKT1_PSA_PKT2_PSE_T3_iiT4_,@"STO_CUDA_ENTRY STV_DEFAULT"
_ZN3cub18CUB_300001_SM_10006detail10radix_sort31DeviceRadixSortSingleTileKernelINS1_5radix10policy_hubIiiyE10Policy1000ELNS0_9SortOrderE0EiiyNS1_21identity_decomposer_tEEEvPKT1_PSA_PKT2_PSE_T3_iiT4_:
.text._ZN3cub18CUB_300001_SM_10006detail10radix_sort31DeviceRadixSortSingleTileKernelINS1_5radix10policy_hubIiiyE10Policy1000ELNS0_9SortOrderE0EiiyNS1_21identity_decomposer_tEEEvPKT1_PSA_PKT2_PSE_T3_iiT4_:
[----:B------:R-:W-:Y:S01]  /*0000*/  LDC R1, c[0x0][0x37c] ;  /* 0x0000df00ff017b82 */ /* 0x000fe20000000800 */
[----:B------:R-:W0:Y:S01]  /*0010*/  S2R R0, SR_TID.X ;  /* 0x0000000000007919 */ /* 0x000e220000002100 */
[----:B------:R-:W1:Y:S06]  /*0020*/  LDCU UR4, c[0x0][0x3a0] ;  /* 0x00007400ff0477ac */ /* 0x000e6c0008000800 */
[----:B------:R-:W2:Y:S01]  /*0030*/  LDC.64 R6, c[0x0][0x380] ;  /* 0x0000e000ff067b82 */ /* 0x000ea20000000a00 */
[----:B------:R-:W3:Y:S01]  /*0040*/  LDCU.64 UR8, c[0x0][0x358] ;  /* 0x00006b00ff0877ac */ /* 0x000ee20008000a00 */
[----:B------:R-:W4:Y:S01]  /*0050*/  LDCU UR10, c[0x0][0x3ac] ;  /* 0x00007580ff0a77ac */ /* 0x000f220008000800 */
[----:B0-----:R-:W-:-:S04]  /*0060*/  IMAD R9, R0, 0x13, RZ ;  /* 0x0000001300097824 */ /* 0x001fc800078e02ff */
[C---:B------:R-:W-:Y:S01]  /*0070*/  VIADD R4, R9.reuse, 0x1 ;  /* 0x0000000109047836 */ /* 0x040fe20000000000 */
[C---:B-1----:R-:W-:Y:S01]  /*0080*/  ISETP.GE.AND P6, PT, R9.reuse, UR4, PT ;  /* 0x0000000409007c0c */ /* 0x042fe2000bfc6270 */
[C---:B------:R-:W-:Y:S02]  /*0090*/  VIADD R8, R9.reuse, 0x5 ;  /* 0x0000000509087836 */ /* 0x040fe40000000000 */
[C---:B--2---:R-:W-:Y:S01]  /*00a0*/  IMAD.WIDE.U32 R6, R9.reuse, 0x4, R6 ;  /* 0x0000000409067825 */ /* 0x044fe200078e0006 */
[----:B------:R-:W-:Y:S02]  /*00b0*/  ISETP.GE.AND P5, PT, R4, UR4, PT ;  /* 0x0000000404007c0c */ /* 0x000fe4000bfa6270 */
[----:B------:R-:W-:Y:S01]  /*00c0*/  ISETP.GE.AND P1, PT, R8, UR4, PT ;  /* 0x0000000408007c0c */ /* 0x000fe2000bf26270 */
[C---:B------:R-:W-:Y:S01]  /*00d0*/  VIADD R5, R9.reuse, 0x2 ;  /* 0x0000000209057836 */ /* 0x040fe20000000000 */
[----:B------:R-:W-:Y:S01]  /*00e0*/  P2R R46, PR, RZ, 0x20 ;  /* 0x00000020ff2e7803 */ /* 0x000fe20000000000 */
[C---:B------:R-:W-:Y:S01]  /*00f0*/  VIADD R10, R9.reuse, 0x6 ;  /* 0x00000006090a7836 */ /* 0x040fe20000000000 */
[----:B------:R-:W-:Y:S01]  /*0100*/  P2R R49, PR, RZ, 0x2 ;  /* 0x00000002ff317803 */ /* 0x000fe20000000000 */
[----:B------:R-:W-:Y:S01]  /*0110*/  VIADD R4, R9, 0x3 ;  /* 0x0000000309047836 */ /* 0x000fe20000000000 */
[----:B------:R-:W-:Y:S01]  /*0120*/  ISETP.GE.AND P4, PT, R5, UR4, PT ;  /* 0x0000000405007c0c */ /* 0x000fe2000bf86270 */
[C---:B------:R-:W-:Y:S01]  /*0130*/  VIADD R5, R9.reuse, 0x4 ;  /* 0x0000000409057836 */ /* 0x040fe20000000000 */
[----:B------:R-:W-:Y:S01]  /*0140*/  ISETP.GE.AND P0, PT, R10, UR4, PT ;  /* 0x000000040a007c0c */ /* 0x000fe2000bf06270 */
[----:B------:R-:W-:Y:S01]  /*0150*/  VIADD R29, R9, 0x9 ;  /* 0x00000009091d7836 */ /* 0x000fe20000000000 */
[----:B------:R-:W-:Y:S01]  /*0160*/  ISETP.GE.AND P3, PT, R4, UR4, PT ;  /* 0x0000000404007c0c */ /* 0x000fe2000bf66270 */
[----:B---3--:R-:W2:Y:S01]  /*0170*/  @!P5 LDG.E R8, desc[UR8][R6.64+0x4] ;  /* 0x000004080608d981 */ /* 0x008ea2000c1e1900 */
[----:B------:R-:W-:Y:S01]  /*0180*/  ISETP.GE.AND P2, PT, R5, UR4, PT ;  /* 0x0000000405007c0c */ /* 0x000fe2000bf46270 */
[C---:B------:R-:W-:Y:S01]  /*0190*/  VIADD R4, R9.reuse, 0x7 ;  /* 0x0000000709047836 */ /* 0x040fe20000000000 */
[----:B------:R-:W-:Y:S01]  /*01a0*/  P2R R50, PR, RZ, 0x1 ;  /* 0x00000001ff327803 */ /* 0x000fe20000000000 */
[----:B------:R-:W3:Y:S01]  /*01b0*/  @!P1 LDG.E R35, desc[UR8][R6.64+0x14] ;  /* 0x0000140806239981 */ /* 0x000ee2000c1e1900 */
[C---:B------:R-:W-:Y:S01]  /*01c0*/  VIADD R5, R9.reuse, 0x8 ;  /* 0x0000000809057836 */ /* 0x040fe20000000000 */
[----:B------:R-:W-:Y:S01]  /*01d0*/  P2R R47, PR, RZ, 0x8 ;  /* 0x00000008ff2f7803 */ /* 0x000fe20000000000 */
[C---:B------:R-:W-:Y:S01]  /*01e0*/  VIADD R30, R9.reuse, 0xa ;  /* 0x0000000a091e7836 */ /* 0x040fe20000000000 */
[----:B------:R-:W4:Y:S01]  /*01f0*/  @!P4 LDG.E R10, desc[UR8][R6.64+0x8] ;  /* 0x00000808060ac981 */ /* 0x000f22000c1e1900 */
[C---:B------:R-:W-:Y:S01]  /*0200*/  VIADD R31, R9.reuse, 0xb ;  /* 0x0000000b091f7836 */ /* 0x040fe20000000000 */
[----:B------:R-:W-:Y:S01]  /*0210*/  P2R R48, PR, RZ, 0x4 ;  /* 0x00000004ff307803 */ /* 0x000fe20000000000 */
[C---:B------:R-:W-:Y:S01]  /*0220*/  VIADD R32, R9.reuse, 0xc ;  /* 0x0000000c09207836 */ /* 0x040fe20000000000 */
[----:B------:R-:W3:Y:S01]  /*0230*/  @!P3 LDG.E R11, desc[UR8][R6.64+0xc] ;  /* 0x00000c08060bb981 */ /* 0x000ee2000c1e1900 */
[----:B------:R-:W-:Y:S01]  /*0240*/  VIADD R33, R9, 0x10 ;  /* 0x0000001009217836 */ /* 0x000fe20000000000 */
[----:B------:R-:W-:-:S02]  /*0250*/  P2R R45, PR, RZ, 0x10 ;  /* 0x00000010ff2d7803 */ /* 0x000fc40000000000 */
[----:B------:R-:W3:Y:S04]  /*0260*/  @!P2 LDG.E R34, desc[UR8][R6.64+0x10] ;  /* 0x000010080622a981 */ /* 0x000ee8000c1e1900 */
[----:B------:R-:W3:Y:S01]  /*0270*/  @!P0 LDG.E R36, desc[UR8][R6.64+0x18] ;  /* 0x0000180806248981 */ /* 0x000ee2000c1e1900 */
[----:B------:R-:W-:-:S03]  /*0280*/  ISETP.GE.AND P0, PT, R4, UR4, PT ;  /* 0x0000000404007c0c */ /* 0x000fc6000bf06270 */
[----:B------:R-:W3:Y:S01]  /*0290*/  @!P6 LDG.E R61, desc[UR8][R6.64] ;  /* 0x00000008063de981 */ /* 0x000ee2000c1e1900 */
[----:B------:R-:W-:-:S09]  /*02a0*/  P2R R51, PR, RZ, 0x1 ;  /* 0x00000001ff337803 */ /* 0x000fd20000000000 */
[----:B------:R-:W3:Y:S01]  /*02b0*/  @!P0 LDG.E R37, desc[UR8][R6.64+0x1c] ;  /* 0x00001c0806258981 */ /* 0x000ee2000c1e1900 */
[----:B------:R-:W-:Y:S02]  /*02c0*/  ISETP.GE.AND P0, PT, R5, UR4, PT ;  /* 0x0000000405007c0c */ /* 0x000fe4000bf06270 */
[----:B------:R-:W0:Y:S02]  /*02d0*/  LDC.64 R4, c[0x0][0x390] ;  /* 0x0000e400ff047b82 */ /* 0x000e240000000a00 */
[----:B------:R-:W-:-:S09]  /*02e0*/  P2R R52, PR, RZ, 0x1 ;  /* 0x00000001ff347803 */ /* 0x000fd20000000000 */
[----:B------:R-:W3:Y:S01]  /*02f0*/  @!P0 LDG.E R38, desc[UR8][R6.64+0x20] ;  /* 0x0000200806268981 */ /* 0x000ee2000c1e1900 */
[----:B------:R-:W-:-:S04]  /*0300*/  ISETP.GE.AND P0, PT, R29, UR4, PT ;  /* 0x000000041d007c0c */ /* 0x000fc8000bf06270 */
[----:B------:R-:W-:-:S09]  /*0310*/  P2R R53, PR, RZ, 0x1 ;  /* 0x00000001ff357803 */ /* 0x000fd20000000000 */
[----:B------:R-:W3:Y:S01]  /*0320*/  @!P0 LDG.E R39, desc[UR8][R6.64+0x24] ;  /* 0x0000240806278981 */ /* 0x000ee2000c1e1900 */
[----:B------:R-:W-:Y:S01]  /*0330*/  ISETP.GE.AND P0, PT, R30, UR4, PT ;  /* 0x000000041e007c0c */ /* 0x000fe2000bf06270 */
[----:B------:R-:W-:-:S05]  /*0340*/  VIADD R30, R9, 0xd ;  /* 0x0000000d091e7836 */ /* 0x000fca0000000000 */
[----:B------:R-:W-:Y:S02]  /*0350*/  ISETP.GE.AND P1, PT, R30, UR4, PT ;  /* 0x000000041e007c0c */ /* 0x000fe4000bf26270 */
[----:B------:R-:W-:Y:S02]  /*0360*/  P2R R54, PR, RZ, 0x1 ;  /* 0x00000001ff367803 */ /* 0x000fe40000000000 */
[----:B------:R-:W-:-:S03]  /*0370*/  P2R R58, PR, RZ, 0x2 ;  /* 0x00000002ff3a7803 */ /* 0x000fc60000000000 */
[----:B------:R-:W3:Y:S01]  /*0380*/  @!P0 LDG.E R40, desc[UR8][R6.64+0x28] ;  /* 0x0000280806288981 */ /* 0x000ee2000c1e1900 */
[----:B------:R-:W-:-:S05]  /*0390*/  ISETP.GE.AND P0, PT, R31, UR4, PT ;  /* 0x000000041f007c0c */ /* 0x000fca000bf06270 */
[----:B------:R-:W3:Y:S01]  /*03a0*/  @!P1 LDG.E R62, desc[UR8][R6.64+0x34] ;  /* 0x00003408063e9981 */ /* 0x000ee2000c1e1900 */
[----:B------:R-:W-:-:S04]  /*03b0*/  ISETP.NE.AND P1, PT, R54, RZ, PT ;  /* 0x000000ff3600720c */ /* 0x000fc80003f25270 */
[----:B------:R-:W-:Y:S02]  /*03c0*/  P2R R57, PR, RZ, 0x2 ;  /* 0x00000002ff397803 */ /* 0x000fe40000000000 */
[----:B------:R-:W-:Y:S01]  /*03d0*/  ISETP.NE.AND P1, PT, R53, RZ, PT ;  /* 0x000000ff3500720c */ /* 0x000fe20003f25270 */
[----:B------:R-:W3:Y:S03]  /*03e0*/  @!P0 LDG.E R41, desc[UR8][R6.64+0x2c] ;  /* 0x00002c0806298981 */ /* 0x000ee6000c1e1900 */
[----:B------:R-:W-:Y:S02]  /*03f0*/  P2R R56, PR, RZ, 0x2 ;  /* 0x00000002ff387803 */ /* 0x000fe40000000000 */
[----:B------:R-:W-:Y:S02]  /*0400*/  ISETP.NE.AND P1, PT, R52, RZ, PT ;  /* 0x000000ff3400720c */ /* 0x000fe40003f25270 */
[----:B------:R-:W-:-:S02]  /*0410*/  P2R R60, PR, RZ, 0x1 ;  /* 0x00000001ff3c7803 */ /* 0x000fc40000000000 */
[----:B------:R-:W-:Y:S02]  /*0420*/  P2R R55, PR, RZ, 0x2 ;  /* 0x00000002ff377803 */ /* 0x000fe40000000000 */
[----:B------:R-:W-:Y:S02]  /*0430*/  ISETP.GE.AND P0, PT, R32, UR4, PT ;  /* 0x0000000420007c0c */ /* 0x000fe4000bf06270 */
[----:B------:R-:W-:Y:S01]  /*0440*/  ISETP.NE.AND P1, PT, R51, RZ, PT ;  /* 0x000000ff3300720c */ /* 0x000fe20003f25270 */
[----:B------:R-:W-:-:S03]  /*0450*/  VIADD R32, R9, 0xf ;  /* 0x0000000f09207836 */ /* 0x000fc60000000000 */
[----:B------:R-:W-:Y:S02]  /*0460*/  P2R R54, PR, RZ, 0x2 ;  /* 0x00000002ff367803 */ /* 0x000fe40000000000 */
[----:B------:R-:W-:Y:S02]  /*0470*/  ISETP.NE.AND P1, PT, R50, RZ, PT ;  /* 0x000000ff3200720c */ /* 0x000fe40003f25270 */
[----:B------:R-:W-:Y:S02]  /*0480*/  ISETP.GE.AND P3, PT, R32, UR4, PT ;  /* 0x0000000420007c0c */ /* 0x000fe4000bf66270 */
[----:B------:R-:W-:Y:S01]  /*0490*/  P2R R53, PR, RZ, 0x2 ;  /* 0x00000002ff357803 */ /* 0x000fe20000000000 */
[----:B------:R-:W3:Y:S01]  /*04a0*/  @!P0 LDG.E R42, desc[UR8][R6.64+0x30] ;  /* 0x00003008062a8981 */ /* 0x000ee2000c1e1900 */
[----:B------:R-:W-:Y:S01]  /*04b0*/  ISETP.NE.AND P1, PT, R49, RZ, PT ;  /* 0x000000ff3100720c */ /* 0x000fe20003f25270 */
[----:B------:R-:W-:-:S03]  /*04c0*/  VIADD R31, R9, 0xe ;  /* 0x0000000e091f7836 */ /* 0x000fc60000000000 */
[----:B------:R-:W-:Y:S01]  /*04d0*/  P2R R51, PR, RZ, 0x2 ;  /* 0x00000002ff337803 */ /* 0x000fe20000000000 */
[C---:B------:R-:W-:Y:S01]  /*04e0*/  VIADD R43, R9.reuse, 0x11 ;  /* 0x00000011092b7836 */ /* 0x040fe20000000000 */
[----:B------:R-:W-:Y:S01]  /*04f0*/  ISETP.NE.AND P1, PT, R48, RZ, PT ;  /* 0x000000ff3000720c */ /* 0x000fe20003f25270 */
[----:B------:R-:W-:Y:S01]  /*0500*/  VIADD R44, R9, 0x12 ;  /* 0x00000012092c7836 */ /* 0x000fe20000000000 */
[----:B------:R-:W-:Y:S02]  /*0510*/  ISETP.GE.AND P2, PT, R31, UR4, PT ;  /* 0x000000041f007c0c */ /* 0x000fe4000bf46270 */
[----:B------:R-:W-:Y:S02]  /*0520*/  P2R R49, PR, RZ, 0x2 ;  /* 0x00000002ff317803 */ /* 0x000fe40000000000 */
[----:B------:R-:W-:Y:S02]  /*0530*/  ISETP.NE.AND P1, PT, R47, RZ, PT ;  /* 0x000000ff2f00720c */ /* 0x000fe40003f25270 */
[----:B------:R-:W-:Y:S01]  /*0540*/  ISETP.GE.AND P4, PT, R33, UR4, PT ;  /* 0x0000000421007c0c */ /* 0x000fe2000bf86270 */
[----:B------:R-:W3:Y:S01]  /*0550*/  @!P3 LDG.E R47, desc[UR8][R6.64+0x3c] ;  /* 0x00003c08062fb981 */ /* 0x000ee2000c1e1900 */
[----:B------:R-:W-:-:S02]  /*0560*/  ISETP.GE.AND P5, PT, R43, UR4, PT ;  /* 0x000000042b007c0c */ /* 0x000fc4000bfa6270 */
[----:B------:R-:W-:Y:S02]  /*0570*/  ISETP.GE.AND P6, PT, R44, UR4, PT ;  /* 0x000000042c007c0c */ /* 0x000fe4000bfc6270 */
[----:B------:R-:W-:Y:S02]  /*0580*/  P2R R48, PR, RZ, 0x2 ;  /* 0x00000002ff307803 */ /* 0x000fe40000000000 */
[----:B------:R-:W-:-:S04]  /*0590*/  ISETP.NE.AND P1, PT, R45, RZ, PT ;  /* 0x000000ff2d00720c */ /* 0x000fc80003f25270 */
[----:B------:R-:W-:Y:S01]  /*05a0*/  P2R R45, PR, RZ, 0x2 ;  /* 0x00000002ff2d7803 */ /* 0x000fe20000000000 */
[----:B0-----:R-:W-:Y:S01]  /*05b0*/  IMAD.WIDE.U32 R4, R9, 0x4, R4 ;  /* 0x0000000409047825 */ /* 0x001fe200078e0004 */
[----:B------:R-:W-:Y:S01]  /*05c0*/  ISETP.NE.AND P1, PT, R46, RZ, PT ;  /* 0x000000ff2e00720c */ /* 0x000fe20003f25270 */
[----:B------:R-:W3:Y:S01]  /*05d0*/  @!P4 LDG.E R50, desc[UR8][R6.64+0x40] ;  /* 0x000040080632c981 */ /* 0x000ee2000c1e1900 */
[----:B------:R-:W-:-:S03]  /*05e0*/  P2R R59, PR, RZ, 0x1 ;  /* 0x00000001ff3b7803 */ /* 0x000fc60000000000 */
[----:B------:R-:W3:Y:S01]  /*05f0*/  @!P2 LDG.E R46, desc[UR8][R6.64+0x38] ;  /* 0x00003808062ea981 */ /* 0x000ee2000c1e1900 */
[----:B------:R-:W-:Y:S01]  /*0600*/  ISETP.GE.AND P0, PT, R9, UR4, PT ;  /* 0x0000000409007c0c */ /* 0x000fe2000bf06270 */
[----:B------:R-:W-:Y:S01]  /*0610*/  IMAD.MOV.U32 R30, RZ, RZ, -0x1 ;  /* 0xffffffffff1e7424 */ /* 0x000fe200078e00ff */
[----:B------:R-:W0:Y:S01]  /*0620*/  S2UR UR6, SR_CgaCtaId ;  /* 0x00000000000679c3 */ /* 0x000e220000008800 */
[----:B------:R-:W3:Y:S01]  /*0630*/  @!P5 LDG.E R9, desc[UR8][R6.64+0x44] ;  /* 0x000044080609d981 */ /* 0x000ee2000c1e1900 */
[----:B------:R-:W-:Y:S01]  /*0640*/  IMAD.MOV.U32 R31, RZ, RZ, -0x1 ;  /* 0xffffffffff1f7424 */ /* 0x000fe200078e00ff */
[----:B------:R-:W1:Y:S02]  /*0650*/  LDCU.64 UR4, c[0x0][0x3a8] ;  /* 0x00007500ff0477ac */ /* 0x000e640008000a00 */
[----:B------:R-:W3:Y:S03]  /*0660*/  @!P6 LDG.E R52, desc[UR8][R6.64+0x48] ;  /* 0x000048080634e981 */ /* 0x000ee6000c1e1900 */
[----:B------:R-:W-:Y:S06]  /*0670*/  BAR.SYNC.DEFER_BLOCKING 0x0 ;  /* 0x0000000000007b1d */ /* 0x000fec0000010000 */
[----:B------:R0:W5:Y:S01]  /*0680*/  @!P1 LDG.E R3, desc[UR8][R4.64+0x4] ;  /* 0x0000040804039981 */ /* 0x000162000c1e1900 */
[----:B------:R-:W-:-:S02]  /*0690*/  IMAD.MOV.U32 R32, RZ, RZ, -0x1 ;  /* 0xffffffffff207424 */ /* 0x000fc400078e00ff */
[----:B------:R-:W-:Y:S01]  /*06a0*/  IMAD.MOV.U32 R33, RZ, RZ, -0x1 ;  /* 0xffffffffff217424 */ /* 0x000fe200078e00ff */
[----:B------:R0:W5:Y:S01]  /*06b0*/  @!P0 LDG.E R2, desc[UR8][R4.64] ;  /* 0x0000000804028981 */ /* 0x000162000c1e1900 */
[----:B--2---:R-:W-:Y:S01]  /*06c0*/  @!P1 LOP3.LUT R30, R8, 0x80000000, RZ, 0x3c, !PT ;  /* 0x80000000081e9812 */ /* 0x004fe200078e3cff */
[----:B------:R-:W-:Y:S01]  /*06d0*/  IMAD.MOV.U32 R29, RZ, RZ, -0x1 ;  /* 0xffffffffff1d7424 */ /* 0x000fe200078e00ff */
[----:B------:R-:W-:Y:S01]  /*06e0*/  ISETP.NE.AND P1, PT, R45, RZ, PT ;  /* 0x000000ff2d00720c */ /* 0x000fe20003f25270 */
[----:B------:R2:W5:Y:S01]  /*06f0*/  @!P2 LDG.E R24, desc[UR8][R4.64+0x38] ;  /* 0x000038080418a981 */ /* 0x000562000c1e1900 */
[----:B-1----:R-:W-:-:S03]  /*0700*/  UIADD3 UR7, UPT, UPT, UR4, 0x6, URZ ;  /* 0x0000000604077890 */ /* 0x002fc6000fffe0ff */
[----:B------:R2:W5:Y:S01]  /*0710*/  @!P3 LDG.E R25, desc[UR8][R4.64+0x3c] ;  /* 0x00003c080419b981 */ /* 0x000562000c1e1900 */
[----:B------:R-:W-:-:S03]  /*0720*/  UIADD3 UR5, UPT, UPT, -UR4, UR5, URZ ;  /* 0x0000000504057290 */ /* 0x000fc6000fffe1ff */
[----:B------:R2:W5:Y:S04]  /*0730*/  @!P4 LDG.E R26, desc[UR8][R4.64+0x40] ;  /* 0x00004008041ac981 */ /* 0x000568000c1e1900 */
[----:B----4-:R-:W-:Y:S01]  /*0740*/  @!P1 LOP3.LUT R31, R10, 0x80000000, RZ, 0x3c, !PT ;  /* 0x800000000a1f9812 */ /* 0x010fe200078e3cff */
[----:B------:R2:W5:Y:S01]  /*0750*/  @!P1 LDG.E R12, desc[UR8][R4.64+0x8] ;  /* 0x00000808040c9981 */ /* 0x000562000c1e1900 */
[----:B------:R-:W-:-:S03]  /*0760*/  ISETP.NE.AND P1, PT, R48, RZ, PT ;  /* 0x000000ff3000720c */ /* 0x000fc60003f25270 */
[----:B------:R2:W5:Y:S04]  /*0770*/  @!P5 LDG.E R27, desc[UR8][R4.64+0x44] ;  /* 0x00004408041bd981 */ /* 0x000568000c1e1900 */
[----:B------:R2:W5:Y:S06]  /*0780*/  @!P6 LDG.E R28, desc[UR8][R4.64+0x48] ;  /* 0x00004808041ce981 */ /* 0x00056c000c1e1900 */
[----:B---3--:R-:W-:Y:S01]  /*0790*/  @!P1 LOP3.LUT R32, R11, 0x80000000, RZ, 0x3c, !PT ;  /* 0x800000000b209812 */ /* 0x008fe200078e3cff */
[----:B------:R2:W5:Y:S01]  /*07a0*/  @!P1 LDG.E R13, desc[UR8][R4.64+0xc] ;  /* 0x00000c08040d9981 */ /* 0x000562000c1e1900 */
[----:B------:R-:W-:-:S13]  /*07b0*/  ISETP.NE.AND P1, PT, R49, RZ, PT ;  /* 0x000000ff3100720c */ /* 0x000fda0003f25270 */
[----:B------:R-:W-:Y:S01]  /*07c0*/  @!P1 LOP3.LUT R33, R34, 0x80000000, RZ, 0x3c, !PT ;  /* 0x8000000022219812 */ /* 0x000fe200078e3cff */
[----:B------:R2:W5:Y:S01]  /*07d0*/  @!P1 LDG.E R14, desc[UR8][R4.64+0x10] ;  /* 0x00001008040e9981 */ /* 0x000562000c1e1900 */
[----:B------:R-:W-:Y:S01]  /*07e0*/  ISETP.NE.AND P1, PT, R51, RZ, PT ;  /* 0x000000ff3300720c */ /* 0x000fe20003f25270 */
[----:B------:R-:W-:-:S12]  /*07f0*/  IMAD.MOV.U32 R34, RZ, RZ, -0x1 ;  /* 0xffffffffff227424 */ /* 0x000fd800078e00ff */
        /* <DEDUP_REMOVED lines=15> */
[----:B------:R-:W-:Y:S01]  /*08f0*/  IMAD.MOV.U32 R38, RZ, RZ, -0x1 ;  /* 0xffffffffff267424 */ /* 0x000fe200078e00ff */
[----:B------:R-:W-:Y:S02]  /*0900*/  @!P0 LOP3.LUT R29, R61, 0x80000000, RZ, 0x3c, !PT ;  /* 0x800000003d1d8812 */ /* 0x000fe400078e3cff */
[----:B------:R-:W-:-:S09]  /*0910*/  ISETP.NE.AND P0, PT, R60, RZ, PT ;  /* 0x000000ff3c00720c */ /* 0x000fd20003f05270 */
[----:B------:R-:W-:Y:S01]  /*0920*/  @!P1 LOP3.LUT R38, R39, 0x80000000, RZ, 0x3c, !PT ;  /* 0x8000000027269812 */ /* 0x000fe200078e3cff */
[----:B------:R2:W5:Y:S01]  /*0930*/  @!P1 LDG.E R19, desc[UR8][R4.64+0x24] ;  /* 0x0000240804139981 */ /* 0x000562000c1e1900 */
[----:B------:R-:W-:Y:S01]  /*0940*/  ISETP.NE.AND P1, PT, R57, RZ, PT ;  /* 0x000000ff3900720c */ /* 0x000fe20003f25270 */
[----:B------:R-:W-:Y:S02]  /*0950*/  IMAD.MOV.U32 R39, RZ, RZ, -0x1 ;  /* 0xffffffffff277424 */ /* 0x000fe400078e00ff */
[----:B------:R2:W5:Y:S10]  /*0960*/  @!P0 LDG.E R21, desc[UR8][R4.64+0x2c] ;  /* 0x00002c0804158981 */ /* 0x000574000c1e1900 */
[----:B------:R-:W-:Y:S01]  /*0970*/  @!P1 LOP3.LUT R39, R40, 0x80000000, RZ, 0x3c, !PT ;  /* 0x8000000028279812 */ /* 0x000fe200078e3cff */
[----:B------:R-:W-:Y:S01]  /*0980*/  IMAD.MOV.U32 R40, RZ, RZ, -0x1 ;  /* 0xffffffffff287424 */ /* 0x000fe200078e00ff */
[----:B------:R2:W5:Y:S01]  /*0990*/  @!P1 LDG.E R20, desc[UR8][R4.64+0x28] ;  /* 0x0000280804149981 */ /* 0x000562000c1e1900 */
[----:B------:R-:W-:-:S02]  /*09a0*/  @!P0 LOP3.LUT R40, R41, 0x80000000, RZ, 0x3c, !PT ;  /* 0x8000000029288812 */ /* 0x000fc400078e3cff */
[----:B------:R-:W-:Y:S02]  /*09b0*/  ISETP.NE.AND P1, PT, R58, RZ, PT ;  /* 0x000000ff3a00720c */ /* 0x000fe40003f25270 */
[----:B------:R-:W-:Y:S01]  /*09c0*/  ISETP.NE.AND P0, PT, R59, RZ, PT ;  /* 0x000000ff3b00720c */ /* 0x000fe20003f05270 */
[----:B------:R-:W-:Y:S01]  /*09d0*/  IMAD.MOV.U32 R41, RZ, RZ, -0x1 ;  /* 0xffffffffff297424 */ /* 0x000fe200078e00ff */
[----:B------:R-:W-:Y:S02]  /*09e0*/  UMOV UR4, 0x400 ;  /* 0x0000040000047882 */ /* 0x000fe40000000000 */
[----:B0-----:R-:W-:-:S07]  /*09f0*/  ULEA UR4, UR6, UR4, 0x18 ;  /* 0x0000000406047291 */ /* 0x001fce000f8ec0ff */
[----:B------:R2:W5:Y:S02]  /*0a00*/  @!P1 LDG.E R23, desc[UR8][R4.64+0x34] ;  /* 0x0000340804179981 */ /* 0x000564000c1e1900 */
[----:B------:R-:W-:Y:S02]  /*0a10*/  @!P0 LOP3.LUT R41, R42, 0x80000000, RZ, 0x3c, !PT ;  /* 0x800000002a298812 */ /* 0x000fe400078e3cff */
[----:B------:R2:W5:Y:S01]  /*0a20*/  @!P0 LDG.E R22, desc[UR8][R4.64+0x30] ;  /* 0x0000300804168981 */ /* 0x000562000c1e1900 */
[----:B------:R-:W0:Y:S01]  /*0a30*/  S2R R42, SR_LANEID ;  /* 0x00000000002a7919 */ /* 0x000e220000000000 */
[----:B------:R-:W-:Y:S01]  /*0a40*/  IMAD.MOV.U32 R45, RZ, RZ, -0x1 ;  /* 0xffffffffff2d7424 */ /* 0x000fe200078e00ff */
[----:B------:R-:W-:Y:S02]  /*0a50*/  @!P3 LOP3.LUT R45, R47, 0x80000000, RZ, 0x3c, !PT ;  /* 0x800000002f2db812 */ /* 0x000fe400078e3cff */
[----:B------:R-:W-:Y:S01]  /*0a60*/  LEA R47, R0, UR4, 0x2 ;  /* 0x00000004002f7c11 */ /* 0x000fe2000f8e10ff */
[----:B------:R-:W-:Y:S01]  /*0a70*/  IMAD.MOV.U32 R44, RZ, RZ, -0x1 ;  /* 0xffffffffff2c7424 */ /* 0x000fe200078e00ff */
[----:B------:R-:W-:-:S02]  /*0a80*/  SHF.R.U32.HI R124, RZ, 0x5, R0 ;  /* 0x00000005ff7c7819 */ /* 0x000fc40000011600 */
[----:B------:R-:W-:Y:S01]  /*0a90*/  @!P2 LOP3.LUT R44, R46, 0x80000000, RZ, 0x3c, !PT ;  /* 0x800000002e2ca812 */ /* 0x000fe200078e3cff */
[----:B------:R-:W-:Y:S02]  /*0aa0*/  IMAD R51, R0, 0x80, R47 ;  /* 0x0000008000337824 */ /* 0x000fe400078e022f */
[----:B------:R-:W-:Y:S01]  /*0ab0*/  IMAD.MOV.U32 R46, RZ, RZ, -0x1 ;  /* 0xffffffffff2e7424 */ /* 0x000fe200078e00ff */
[----:B------:R-:W-:Y:S01]  /*0ac0*/  @!P4 LOP3.LUT R46, R50, 0x80000000, RZ, 0x3c, !PT ;  /* 0x80000000322ec812 */ /* 0x000fe200078e3cff */
[----:B------:R-:W-:Y:S01]  /*0ad0*/  IMAD.MOV.U32 R43, RZ, RZ, -0x1 ;  /* 0xffffffffff2b7424 */ /* 0x000fe200078e00ff */
[----:B------:R-:W-:Y:S01]  /*0ae0*/  @!P1 LOP3.LUT R43, R62, 0x80000000, RZ, 0x3c, !PT ;  /* 0x800000003e2b9812 */ /* 0x000fe200078e3cff */
[----:B------:R-:W-:Y:S01]  /*0af0*/  IMAD.MOV.U32 R48, RZ, RZ, -0x1 ;  /* 0xffffffffff307424 */ /* 0x000fe200078e00ff */
[----:B------:R-:W-:Y:S01]  /*0b00*/  @!P5 LOP3.LUT R48, R9, 0x80000000, RZ, 0x3c, !PT ;  /* 0x800000000930d812 */ /* 0x000fe200078e3cff */
[----:B------:R-:W-:Y:S01]  /*0b10*/  IMAD.MOV.U32 R49, RZ, RZ, -0x1 ;  /* 0xffffffffff317424 */ /* 0x000fe200078e00ff */
[----:B------:R-:W-:Y:S01]  /*0b20*/  @!P6 LOP3.LUT R49, R52, 0x80000000, RZ, 0x3c, !PT ;  /* 0x800000003431e812 */ /* 0x000fe200078e3cff */
[----:B------:R-:W-:Y:S01]  /*0b30*/  IMAD R53, R0, -0x38, R51 ;  /* 0xffffffc800357824 */ /* 0x000fe200078e0233 */
[----:B------:R-:W-:Y:S01]  /*0b40*/  LEA R50, R124, UR4, 0x2 ;  /* 0x000000047c327c11 */ /* 0x000fe2000f8e10ff */
[----:B--2---:R-:W-:Y:S06]  /*0b50*/  BAR.SYNC.DEFER_BLOCKING 0x0 ;  /* 0x0000000000007b1d */ /* 0x004fec0000010000 */
.L_x_222:
[----:B------:R-:W-:Y:S01]  /*0b60*/  UISETP.LT.AND UP0, UPT, UR5, 0x6, UPT ;  /* 0x000000060500788c */ /* 0x000fe2000bf01270 */
[----:B------:R-:W-:Y:S01]  /*0b70*/  STS [R47], RZ ;  /* 0x000000ff2f007388 */ /* 0x000fe20000000800 */
[----:B------:R-:W-:Y:S01]  /*0b80*/  UIADD3 UR6, UPT, UPT, UR7, -0x6, URZ ;  /* 0xfffffffa07067890 */ /* 0x000fe2000fffe0ff */
[----:B0-----:R-:W-:Y:S01]  /*0b90*/  ISETP.NE.AND P1, PT, R42, 0x1f, PT ;  /* 0x0000001f2a00780c */ /* 0x001fe20003f25270 */
[----:B------:R-:W-:Y:S01]  /*0ba0*/  USEL UR4, UR5, 0x6, UP0 ;  /* 0x0000000605047887 */ /* 0x000fe20008000000 */
[----:B------:R-:W-:Y:S01]  /*0bb0*/  STS [R47+0x400], RZ ;  /* 0x000400ff2f007388 */ /* 0x000fe20000000800 */
[C---:B------:R-:W-:Y:S01]  /*0bc0*/  ISETP.NE.AND P2, PT, R124.reuse, 0x6, PT ;  /* 0x000000067c00780c */ /* 0x040fe20003f45270 */
[----:B------:R-:W-:Y:S01]  /*0bd0*/  UISETP.GE.AND UP0, UPT, UR7, UR10, UPT ;  /* 0x0000000a0700728c */ /* 0x000fe2000bf06270 */
[----:B-1----:R-:W-:Y:S01]  /*0be0*/  SHF.R.U32.HI R4, RZ, UR6, R29 ;  /* 0x00000006ff047c19 */ /* 0x002fe2000801161d */
[----:B------:R-:W-:Y:S01]  /*0bf0*/  UBMSK UR4, URZ, UR4 ;  /* 0x00000004ff04729b */ /* 0x000fe20008000000 */
[----:B------:R-:W-:Y:S01]  /*0c00*/  STS [R47+0x800], RZ ;  /* 0x000800ff2f007388 */ /* 0x000fe20000000800 */
[----:B------:R-:W-:-:S03]  /*0c10*/  ISETP.NE.AND P3, PT, R124, 0x7, PT ;  /* 0x000000077c00780c */ /* 0x000fc60003f65270 */
[----:B------:R-:W-:Y:S01]  /*0c20*/  STS [R47+0xc00], RZ ;  /* 0x000c00ff2f007388 */ /* 0x000fe20000000800 */
[----:B------:R-:W-:-:S03]  /*0c30*/  LOP3.LUT R4, R4, UR4, RZ, 0xc0, !PT ;  /* 0x0000000404047c12 */ /* 0x000fc6000f8ec0ff */
[----:B------:R-:W-:Y:S02]  /*0c40*/  STS [R47+0x1000], RZ ;  /* 0x001000ff2f007388 */ /* 0x000fe40000000800 */
[----:B------:R-:W-:Y:S01]  /*0c50*/  IMAD.SHL.U32 R5, R4, 0x400, RZ ;  /* 0x0000040004057824 */ /* 0x000fe200078e00ff */
[----:B------:R-:W-:Y:S01]  /*0c60*/  SHF.R.U32.HI R4, RZ, 0x4, R4 ;  /* 0x00000004ff047819 */ /* 0x000fe20000011604 */
[----:B------:R-:W-:Y:S03]  /*0c70*/  STS [R47+0x1400], RZ ;  /* 0x001400ff2f007388 */ /* 0x000fe60000000800 */
[----:B------:R-:W-:Y:S01]  /*0c80*/  LOP3.LUT R54, R5, 0x7c00, RZ, 0xc0, !PT ;  /* 0x00007c0005367812 */ /* 0x000fe200078ec0ff */
[----:B------:R-:W-:Y:S01]  /*0c90*/  STS [R47+0x1800], RZ ;  /* 0x001800ff2f007388 */ /* 0x000fe20000000800 */
[----:B------:R-:W-:-:S03]  /*0ca0*/  LOP3.LUT R4, R4, 0xffffffe, RZ, 0xc0, !PT ;  /* 0x0ffffffe04047812 */ /* 0x000fc600078ec0ff */
[----:B------:R-:W-:Y:S01]  /*0cb0*/  STS [R47+0x1c00], RZ ;  /* 0x001c00ff2f007388 */ /* 0x000fe20000000800 */
[----:B------:R-:W-:Y:S02]  /*0cc0*/  IADD3 R54, PT, PT, R4, R47, R54 ;  /* 0x0000002f04367210 */ /* 0x000fe40007ffe036 */
[----:B------:R-:W-:Y:S01]  /*0cd0*/  SHF.R.U32.HI R4, RZ, UR6, R30 ;  /* 0x00000006ff047c19 */ /* 0x000fe2000801161e */
[----:B------:R-:W-:Y:S03]  /*0ce0*/  STS [R47+0x2000], RZ ;  /* 0x002000ff2f007388 */ /* 0x000fe60000000800 */
[----:B------:R-:W-:Y:S01]  /*0cf0*/  LOP3.LUT R4, R4, UR4, RZ, 0xc0, !PT ;  /* 0x0000000404047c12 */ /* 0x000fe2000f8ec0ff */
[----:B------:R-:W-:Y:S04]  /*0d00*/  STS [R47+0x2400], RZ ;  /* 0x002400ff2f007388 */ /* 0x000fe80000000800 */
[----:B------:R-:W-:Y:S01]  /*0d10*/  STS [R47+0x2800], RZ ;  /* 0x002800ff2f007388 */ /* 0x000fe20000000800 */
[----:B------:R-:W-:Y:S01]  /*0d20*/  IMAD.SHL.U32 R5, R4, 0x400, RZ ;  /* 0x0000040004057824 */ /* 0x000fe200078e00ff */
[----:B------:R-:W-:-:S02]  /*0d30*/  SHF.R.U32.HI R4, RZ, 0x4, R4 ;  /* 0x00000004ff047819 */ /* 0x000fc40000011604 */
[----:B------:R-:W-:Y:S02]  /*0d40*/  STS [R47+0x2c00], RZ ;  /* 0x002c00ff2f007388 */ /* 0x000fe40000000800 */
[----:B------:R-:W-:Y:S02]  /*0d50*/  LOP3.LUT R56, R5, 0x7c00, RZ, 0xc0, !PT ;  /* 0x00007c0005387812 */ /* 0x000fe400078ec0ff */
        /* <DEDUP_REMOVED lines=32> */
[----:B------:R-:W0:Y:S02]  /*0f60*/  LDS.U16 R52, [R54] ;  /* 0x0000000036347984 */ /* 0x000e240000000400 */
[----:B0-----:R-:W-:-:S05]  /*0f70*/  VIADD R5, R52, 0x1 ;  /* 0x0000000134057836 */ /* 0x001fca0000000000 */
[----:B------:R0:W-:Y:S04]  /*0f80*/  STS.U16 [R54], R5 ;  /* 0x0000000536007388 */ /* 0x0001e80000000400 */
[----:B------:R-:W1:Y:S01]  /*0f90*/  LDS.U16 R57, [R56] ;  /* 0x0000000038397984 */ /* 0x000e620000000400 */
[----:B0-----:R-:W-:Y:S01]  /*0fa0*/  IMAD.SHL.U32 R5, R4, 0x400, RZ ;  /* 0x0000040004057824 */ /* 0x001fe200078e00ff */
[----:B------:R-:W-:-:S04]  /*0fb0*/  SHF.R.U32.HI R4, RZ, 0x4, R4 ;  /* 0x00000004ff047819 */ /* 0x000fc80000011604 */
[----:B------:R-:W-:Y:S02]  /*0fc0*/  LOP3.LUT R60, R5, 0x7c00, RZ, 0xc0, !PT ;  /* 0x00007c00053c7812 */ /* 0x000fe400078ec0ff */
[----:B------:R-:W-:-:S04]  /*0fd0*/  LOP3.LUT R4, R4, 0xffffffe, RZ, 0xc0, !PT ;  /* 0x0ffffffe04047812 */ /* 0x000fc800078ec0ff */
[----:B------:R-:W-:Y:S02]  /*0fe0*/  IADD3 R60, PT, PT, R4, R47, R60 ;  /* 0x0000002f043c7210 */ /* 0x000fe40007ffe03c */
[----:B------:R-:W-:-:S04]  /*0ff0*/  SHF.R.U32.HI R4, RZ, UR6, R33 ;  /* 0x00000006ff047c19 */ /* 0x000fc80008011621 */
[----:B------:R-:W-:-:S05]  /*1000*/  LOP3.LUT R4, R4, UR4, RZ, 0xc0, !PT ;  /* 0x0000000404047c12 */ /* 0x000fca000f8ec0ff */
[----:B------:R-:W-:Y:S01]  /*1010*/  IMAD.SHL.U32 R6, R4, 0x400, RZ ;  /* 0x0000040004067824 */ /* 0x000fe200078e00ff */
[----:B------:R-:W-:-:S04]  /*1020*/  SHF.R.U32.HI R4, RZ, 0x4, R4 ;  /* 0x00000004ff047819 */ /* 0x000fc80000011604 */
[----:B------:R-:W-:Y:S02]  /*1030*/  LOP3.LUT R6, R6, 0x7c00, RZ, 0xc0, !PT ;  /* 0x00007c0006067812 */ /* 0x000fe400078ec0ff */
[----:B------:R-:W-:-:S04]  /*1040*/  LOP3.LUT R4, R4, 0xffffffe, RZ, 0xc0, !PT ;  /* 0x0ffffffe04047812 */ /* 0x000fc800078ec0ff */
[----:B------:R-:W-:Y:S01]  /*1050*/  IADD3 R62, PT, PT, R4, R47, R6 ;  /* 0x0000002f043e7210 */ /* 0x000fe20007ffe006 */
[----:B-1----:R-:W-:Y:S01]  /*1060*/  VIADD R7, R57, 0x1 ;  /* 0x0000000139077836 */ /* 0x002fe20000000000 */
[----:B------:R-:W-:-:S04]  /*1070*/  SHF.R.U32.HI R4, RZ, UR6, R34 ;  /* 0x00000006ff047c19 */ /* 0x000fc80008011622 */
[----:B------:R-:W-:Y:S01]  /*1080*/  STS.U16 [R56], R7 ;  /* 0x0000000738007388 */ /* 0x000fe20000000400 */
[----:B------:R-:W-:-:S03]  /*1090*/  LOP3.LUT R4, R4, UR4, RZ, 0xc0, !PT ;  /* 0x0000000404047c12 */ /* 0x000fc6000f8ec0ff */
        /* <DEDUP_REMOVED lines=129> */
[----:B------:R-:W-:Y:S01]  /*18b0*/  SHF.R.U32.HI R4, RZ, UR6, R49 ;  /* 0x00000006ff047c19 */ /* 0x000fe20008011631 */
[----:B------:R-:W0:Y:S03]  /*18c0*/  S2UR UR6, SR_CgaCtaId ;  /* 0x00000000000679c3 */ /* 0x000e260000008800 */
[----:B------:R-:W-:Y:S01]  /*18d0*/  LOP3.LUT R4, R4, UR4, RZ, 0xc0, !PT ;  /* 0x0000000404047c12 */ /* 0x000fe2000f8ec0ff */
[----:B------:R-:W-:-:S04]  /*18e0*/  UMOV UR4, 0x400 ;  /* 0x0000040000047882 */ /* 0x000fc80000000000 */
[----:B------:R-:W-:Y:S01]  /*18f0*/  IMAD.SHL.U32 R6, R4, 0x400, RZ ;  /* 0x0000040004067824 */ /* 0x000fe200078e00ff */
[----:B------:R-:W-:-:S04]  /*1900*/  SHF.R.U32.HI R4, RZ, 0x4, R4 ;  /* 0x00000004ff047819 */ /* 0x000fc80000011604 */
[----:B------:R-:W-:Y:S02]  /*1910*/  LOP3.LUT R6, R6, 0x7c00, RZ, 0xc0, !PT ;  /* 0x00007c0006067812 */ /* 0x000fe400078ec0ff */
[----:B------:R-:W-:-:S04]  /*1920*/  LOP3.LUT R4, R4, 0xffffffe, RZ, 0xc0, !PT ;  /* 0x0ffffffe04047812 */ /* 0x000fc800078ec0ff */
[----:B------:R-:W-:Y:S01]  /*1930*/  IADD3 R90, PT, PT, R4, R47, R6 ;  /* 0x0000002f045a7210 */ /* 0x000fe20007ffe006 */
[----:B-1----:R-:W-:Y:S01]  /*1940*/  VIADD R7, R85, 0x1 ;  /* 0x0000000155077836 */ /* 0x002fe20000000000 */
[----:B0-----:R-:W-:-:S04]  /*1950*/  ULEA UR4, UR6, UR4, 0x18 ;  /* 0x0000000406047291 */ /* 0x001fc8000f8ec0ff */
[----:B------:R-:W-:Y:S04]  /*1960*/  STS.U16 [R84], R7 ;  /* 0x0000000754007388 */ /* 0x000fe80000000400 */
[----:B------:R-:W0:Y:S02]  /*1970*/  LDS.U16 R87, [R86] ;  /* 0x0000000056577984 */ /* 0x000e240000000400 */
[----:B0-----:R-:W-:-:S05]  /*1980*/  VIADD R5, R87, 0x1 ;  /* 0x0000000157057836 */ /* 0x001fca0000000000 */
[----:B------:R-:W-:Y:S04]  /*1990*/  STS.U16 [R86], R5 ;  /* 0x0000000556007388 */ /* 0x000fe80000000400 */
[----:B------:R-:W0:Y:S02]  /*19a0*/  LDS.U16 R89, [R88] ;  /* 0x0000000058597984 */ /* 0x000e240000000400 */
[----:B0-----:R-:W-:-:S05]  /*19b0*/  VIADD R7, R89, 0x1 ;  /* 0x0000000159077836 */ /* 0x001fca0000000000 */
[----:B------:R-:W-:Y:S04]  /*19c0*/  STS.U16 [R88], R7 ;  /* 0x0000000758007388 */ /* 0x000fe80000000400 */
[----:B------:R-:W0:Y:S02]  /*19d0*/  LDS.U16 R91, [R90] ;  /* 0x000000005a5b7984 */ /* 0x000e240000000400 */
[----:B0-----:R-:W-:-:S05]  /*19e0*/  VIADD R5, R91, 0x1 ;  /* 0x000000015b057836 */ /* 0x001fca0000000000 */
[----:B------:R-:W-:Y:S01]  /*19f0*/  STS.U16 [R90], R5 ;  /* 0x000000055a007388 */ /* 0x000fe20000000400 */
[----:B------:R-:W-:Y:S06]  /*1a00*/  BAR.SYNC.DEFER_BLOCKING 0x0 ;  /* 0x0000000000007b1d */ /* 0x000fec0000010000 */
[----:B------:R-:W-:Y:S04]  /*1a10*/  LDS R92, [R51] ;  /* 0x00000000335c7984 */ /* 0x000fe80000000800 */
[----:B------:R-:W0:Y:S04]  /*1a20*/  LDS R93, [R51+0x4] ;  /* 0x00000400335d7984 */ /* 0x000e280000000800 */
[----:B------:R-:W1:Y:S04]  /*1a30*/  LDS R94, [R51+0x8] ;  /* 0x00000800335e7984 */ /* 0x000e680000000800 */
[----:B------:R-:W2:Y:S04]  /*1a40*/  LDS R95, [R51+0xc] ;  /* 0x00000c00335f7984 */ /* 0x000ea80000000800 */
[----:B------:R-:W3:Y:S04]  /*1a50*/  LDS R96, [R51+0x10] ;  /* 0x0000100033607984 */ /* 0x000ee80000000800 */
[----:B------:R-:W4:Y:S04]  /*1a60*/  LDS R97, [R51+0x14] ;  /* 0x0000140033617984 */ /* 0x000f280000000800 */
[----:B------:R-:W4:Y:S04]  /*1a70*/  LDS R98, [R51+0x18] ;  /* 0x0000180033627984 */ /* 0x000f280000000800 */
[----:B------:R-:W4:Y:S04]  /*1a80*/  LDS R99, [R51+0x1c] ;  /* 0x00001c0033637984 */ /* 0x000f280000000800 */
[----:B------:R-:W4:Y:S04]  /*1a90*/  LDS R100, [R51+0x20] ;  /* 0x0000200033647984 */ /* 0x000f280000000800 */
[----:B------:R-:W4:Y:S04]  /*1aa0*/  LDS R101, [R51+0x24] ;  /* 0x0000240033657984 */ /* 0x000f280000000800 */
[----:B------:R-:W4:Y:S04]  /*1ab0*/  LDS R102, [R51+0x28] ;  /* 0x0000280033667984 */ /* 0x000f280000000800 */
[----:B------:R-:W4:Y:S01]  /*1ac0*/  LDS R103, [R51+0x2c] ;  /* 0x00002c0033677984 */ /* 0x000f220000000800 */
[----:B0-----:R-:W-:-:S03]  /*1ad0*/  IMAD.IADD R93, R92, 0x1, R93 ;  /* 0x000000015c5d7824 */ /* 0x001fc600078e025d */
[----:B------:R-:W0:Y:S01]  /*1ae0*/  LDS R104, [R51+0x30] ;  /* 0x0000300033687984 */ /* 0x000e220000000800 */
[----:B-1----:R-:W-:-:S03]  /*1af0*/  IMAD.IADD R94, R94, 0x1, R93 ;  /* 0x000000015e5e7824 */ /* 0x002fc600078e025d */
[----:B------:R-:W1:Y:S01]  /*1b00*/  LDS R105, [R51+0x34] ;  /* 0x0000340033697984 */ /* 0x000e620000000800 */
[----:B--2---:R-:W-:-:S03]  /*1b10*/  IMAD.IADD R95, R95, 0x1, R94 ;  /* 0x000000015f5f7824 */ /* 0x004fc600078e025e */
[----:B------:R-:W2:Y:S01]  /*1b20*/  LDS R106, [R51+0x38] ;  /* 0x00003800336a7984 */ /* 0x000ea20000000800 */
[----:B---3--:R-:W-:-:S03]  /*1b30*/  IMAD.IADD R96, R96, 0x1, R95 ;  /* 0x0000000160607824 */ /* 0x008fc600078e025f */
[----:B------:R-:W3:Y:S01]  /*1b40*/  LDS R107, [R51+0x3c] ;  /* 0x00003c00336b7984 */ /* 0x000ee20000000800 */
[----:B----4-:R-:W-:-:S03]  /*1b50*/  IMAD.IADD R97, R97, 0x1, R96 ;  /* 0x0000000161617824 */ /* 0x010fc600078e0260 */
[----:B------:R-:W4:Y:S01]  /*1b60*/  LDS R108, [R51+0x40] ;  /* 0x00004000336c7984 */ /* 0x000f220000000800 */
[----:B------:R-:W-:-:S03]  /*1b70*/  IMAD.IADD R98, R98, 0x1, R97 ;  /* 0x0000000162627824 */ /* 0x000fc600078e0261 */
        /* <DEDUP_REMOVED lines=31> */
[----:B------:R-:W-:-:S04]  /*1d70*/  IMAD.IADD R114, R114, 0x1, R113 ;  /* 0x0000000172727824 */ /* 0x000fc800078e0271 */
[----:B0-----:R-:W-:-:S04]  /*1d80*/  IMAD.IADD R115, R115, 0x1, R114 ;  /* 0x0000000173737824 */ /* 0x001fc800078e0272 */
[----:B-1----:R-:W-:-:S04]  /*1d90*/  IMAD.IADD R116, R116, 0x1, R115 ;  /* 0x0000000174747824 */ /* 0x002fc800078e0273 */
[----:B--2---:R-:W-:-:S04]  /*1da0*/  IMAD.IADD R117, R117, 0x1, R116 ;  /* 0x0000000175757824 */ /* 0x004fc800078e0274 */
[----:B---3--:R-:W-:-:S04]  /*1db0*/  IMAD.IADD R118, R118, 0x1, R117 ;  /* 0x0000000176767824 */ /* 0x008fc800078e0275 */
[----:B----4-:R-:W-:-:S04]  /*1dc0*/  IMAD.IADD R119, R119, 0x1, R118 ;  /* 0x0000000177777824 */ /* 0x010fc800078e0276 */
[----:B------:R-:W-:-:S04]  /*1dd0*/  IMAD.IADD R120, R120, 0x1, R119 ;  /* 0x0000000178787824 */ /* 0x000fc800078e0277 */
[----:B------:R-:W-:-:S04]  /*1de0*/  IMAD.IADD R121, R121, 0x1, R120 ;  /* 0x0000000179797824 */ /* 0x000fc800078e0278 */
[----:B------:R-:W-:-:S04]  /*1df0*/  IMAD.IADD R122, R122, 0x1, R121 ;  /* 0x000000017a7a7824 */ /* 0x000fc800078e0279 */
[----:B------:R-:W-:-:S04]  /*1e00*/  IMAD.IADD R123, R123, 0x1, R122 ;  /* 0x000000017b7b7824 */ /* 0x000fc800078e027a */
[----:B------:R-:W-:-:S05]  /*1e10*/  IMAD.IADD R125, R4, 0x1, R123 ;  /* 0x00000001047d7824 */ /* 0x000fca00078e027b */
        /* <DEDUP_REMOVED lines=8> */
[----:B------:R-:W0:Y:S02]  /*1ea0*/  SHFL.UP P0, R126, R127, 0x10, RZ ;  /* 0x060000007f7e7989 */ /* 0x000e2400000000ff */
[----:B0-----:R-:W-:Y:S01]  /*1eb0*/  @P0 IMAD.IADD R126, R127, 0x1, R126 ;  /* 0x000000017f7e0824 */ /* 0x001fe200078e027e */
[----:B------:R-:W-:-:S03]  /*1ec0*/  ISETP.NE.AND P0, PT, R124, 0x1, PT ;  /* 0x000000017c00780c */ /* 0x000fc60003f05270 */
[----:B------:R-:W-:Y:S01]  /*1ed0*/  IMAD.IADD R125, R126, 0x1, -R125 ;  /* 0x000000017e7d7824 */ /* 0x000fe200078e0a7d */
[----:B------:R-:W-:Y:S01]  /*1ee0*/  @!P1 STS [R50+0x8400], R126 ;  /* 0x0084007e32009388 */ /* 0x000fe20000000800 */
[----:B------:R-:W-:Y:S01]  /*1ef0*/  BAR.SYNC.DEFER_BLOCKING 0x0 ;  /* 0x0000000000007b1d */ /* 0x000fe20000010000 */
[----:B------:R-:W-:-:S05]  /*1f00*/  ISETP.NE.AND P1, PT, R124, 0x4, PT ;  /* 0x000000047c00780c */ /* 0x000fca0003f25270 */
[----:B------:R-:W0:Y:S04]  /*1f10*/  LDS.128 R4, [UR4+0x8400] ;  /* 0x00840004ff047984 */ /* 0x000e280008000c00 */
[----:B------:R-:W1:Y:S01]  /*1f20*/  LDS.128 R8, [UR4+0x8410] ;  /* 0x00841004ff087984 */ /* 0x000e620008000c00 */
[C---:B0-----:R-:W-:Y:S01]  /*1f30*/  SEL R55, R4.reuse, R55, !P0 ;  /* 0x0000003704377207 */ /* 0x041fe20004000000 */
[----:B------:R-:W-:Y:S01]  /*1f40*/  IMAD.IADD R5, R4, 0x1, R5 ;  /* 0x0000000104057824 */ /* 0x000fe200078e0205 */
[----:B------:R-:W-:-:S03]  /*1f50*/  ISETP.NE.AND P0, PT, R124, 0x2, PT ;  /* 0x000000027c00780c */ /* 0x000fc60003f05270 */
[----:B------:R-:W-:Y:S01]  /*1f60*/  IMAD.IADD R6, R6, 0x1, R5 ;  /* 0x0000000106067824 */ /* 0x000fe200078e0205 */
[----:B------:R-:W-:Y:S02]  /*1f70*/  SEL R55, R5, R55, !P0 ;  /* 0x0000003705377207 */ /* 0x000fe40004000000 */
[----:B------:R-:W-:Y:S01]  /*1f80*/  ISETP.NE.AND P0, PT, R124, 0x3, PT ;  /* 0x000000037c00780c */ /* 0x000fe20003f05270 */
[----:B------:R-:W-:-:S03]  /*1f90*/  IMAD.IADD R7, R7, 0x1, R6 ;  /* 0x0000000107077824 */ /* 0x000fc600078e0206 */
[----:B------:R-:W-:Y:S01]  /*1fa0*/  SEL R55, R6, R55, !P0 ;  /* 0x0000003706377207 */ /* 0x000fe20004000000 */
[C---:B-1----:R-:W-:Y:S01]  /*1fb0*/  IMAD.IADD R8, R7.reuse, 0x1, R8 ;  /* 0x0000000107087824 */ /* 0x042fe200078e0208 */
[----:B------:R-:W-:Y:S02]  /*1fc0*/  ISETP.NE.AND P0, PT, R124, 0x5, PT ;  /* 0x000000057c00780c */ /* 0x000fe40003f05270 */
[----:B------:R-:W-:Y:S01]  /*1fd0*/  SEL R55, R7, R55, !P1 ;  /* 0x0000003707377207 */ /* 0x000fe20004800000 */
[----:B------:R-:W-:Y:S01]  /*1fe0*/  IMAD.IADD R9, R9, 0x1, R8 ;  /* 0x0000000109097824 */ /* 0x000fe200078e0208 */
[----:B------:R-:W-:Y:S02]  /*1ff0*/  ISETP.NE.AND P1, PT, R42, RZ, PT ;  /* 0x000000ff2a00720c */ /* 0x000fe40003f25270 */
[----:B------:R-:W-:Y:S01]  /*2000*/  SEL R55, R8, R55, !P0 ;  /* 0x0000003708377207 */ /* 0x000fe20004000000 */
[----:B------:R-:W-:Y:S01]  /*2010*/  IMAD.IADD R10, R10, 0x1, R9 ;  /* 0x000000010a0a7824 */ /* 0x000fe200078e0209 */
[----:B------:R-:W-:-:S02]  /*2020*/  ISETP.GT.U32.AND P0, PT, R0, 0x1f, PT ;  /* 0x0000001f0000780c */ /* 0x000fc40003f04070 */
[----:B------:R-:W-:Y:S01]  /*2030*/  SEL R55, R9, R55, !P2 ;  /* 0x0000003709377207 */ /* 0x000fe20005000000 */
[----:B------:R-:W-:Y:S01]  /*2040*/  IMAD.IADD R11, R11, 0x1, R10 ;  /* 0x000000010b0b7824 */ /* 0x000fe200078e020a */
[----:B------:R-:W-:Y:S02]  /*2050*/  ISETP.GT.U32.OR P2, PT, R0, 0x1f, P1 ;  /* 0x0000001f0000780c */ /* 0x000fe40000f44470 */
[----:B------:R-:W-:Y:S02]  /*2060*/  SEL R4, R125, RZ, P1 ;  /* 0x000000ff7d047207 */ /* 0x000fe40000800000 */
[----:B------:R-:W-:-:S05]  /*2070*/  SEL R55, R10, R55, !P3 ;  /* 0x000000370a377207 */ /* 0x000fca0005800000 */
[----:B------:R-:W-:Y:S01]  /*2080*/  @P0 IMAD.IADD R125, R55, 0x1, R4 ;  /* 0x00000001377d0824 */ /* 0x000fe200078e0204 */
[----:B------:R-:W-:-:S03]  /*2090*/  ISETP.NE.AND P0, PT, R0, RZ, PT ;  /* 0x000000ff0000720c */ /* 0x000fc60003f05270 */
[----:B------:R-:W-:-:S05]  /*20a0*/  @!P2 IMAD.U32 R125, R11, 0x10000, RZ ;  /* 0x000100000b7da824 */ /* 0x000fca00078e00ff */
[----:B------:R-:W-:Y:S01]  /*20b0*/  @!P2 STS [UR4+0x8428], R125 ;  /* 0x0084287dff00a988 */ /* 0x000fe20008000804 */
[----:B------:R-:W-:Y:S06]  /*20c0*/  BAR.SYNC.DEFER_BLOCKING 0x0 ;  /* 0x0000000000007b1d */ /* 0x000fec0000010000 */
[----:B------:R-:W0:Y:S02]  /*20d0*/  LDS R4, [UR4+0x8428] ;  /* 0x00842804ff047984 */ /* 0x000e240008000800 */
[----:B0-----:R-:W-:-:S05]  /*20e0*/  SEL R4, R4, RZ, P0 ;  /* 0x000000ff04047207 */ /* 0x001fca0000000000 */
[----:B------:R-:W-:-:S04]  /*20f0*/  IMAD.IADD R4, R4, 0x1, R125 ;  /* 0x0000000104047824 */ /* 0x000fc800078e027d */
[--C-:B------:R-:W-:Y:S01]  /*2100*/  IMAD.IADD R92, R92, 0x1, R4.reuse ;  /* 0x000000015c5c7824 */ /* 0x100fe200078e0204 */
[----:B------:R-:W-:Y:S01]  /*2110*/  STS [R51], R4 ;  /* 0x0000000433007388 */ /* 0x000fe20000000800 */
[--C-:B------:R-:W-:Y:S02]  /*2120*/  IMAD.IADD R6, R93, 0x1, R4.reuse ;  /* 0x000000015d067824 */ /* 0x100fe400078e0204 */
[--C-:B------:R-:W-:Y:S01]  /*2130*/  IMAD.IADD R94, R94, 0x1, R4.reuse ;  /* 0x000000015e5e7824 */ /* 0x100fe200078e0204 */
[----:B------:R-:W-:Y:S01]  /*2140*/  STS [R51+0x4], R92 ;  /* 0x0000045c33007388 */ /* 0x000fe20000000800 */
[--C-:B------:R-:W-:Y:S02]  /*2150*/  IMAD.IADD R8, R95, 0x1, R4.reuse ;  /* 0x000000015f087824 */ /* 0x100fe400078e0204 */
[--C-:B------:R-:W-:Y:S01]  /*2160*/  IMAD.IADD R96, R96, 0x1, R4.reuse ;  /* 0x0000000160607824 */ /* 0x100fe200078e0204 */
[----:B------:R-:W-:Y:S01]  /*2170*/  STS [R51+0x8], R6 ;  /* 0x0000080633007388 */ /* 0x000fe20000000800 */
[----:B------:R-:W-:-:S02]  /*2180*/  IMAD.IADD R10, R97, 0x1, R4 ;  /* 0x00000001610a7824 */ /* 0x000fc400078e0204 */
[--C-:B------:R-:W-:Y:S01]  /*2190*/  IMAD.IADD R98, R98, 0x1, R4.reuse ;  /* 0x0000000162627824 */ /* 0x100fe200078e0204 */
[----:B------:R-:W-:Y:S01]  /*21a0*/  STS [R51+0xc], R94 ;  /* 0x00000c5e33007388 */ /* 0x000fe20000000800 */
        /* <DEDUP_REMOVED lines=36> */
[----:B------:R-:W-:-:S03]  /*23f0*/  IMAD.IADD R150, R123, 0x1, R4 ;  /* 0x000000017b967824 */ /* 0x000fc600078e0204 */
[----:B------:R-:W-:Y:S04]  /*2400*/  STS [R51+0x40], R134 ;  /* 0x0000408633007388 */ /* 0x000fe80000000800 */
        /* <DEDUP_REMOVED lines=15> */
[----:B------:R-:W-:Y:S01]  /*2500*/  STS [R51+0x80], R150 ;  /* 0x0000809633007388 */ /* 0x000fe20000000800 */
[----:B------:R-:W-:Y:S06]  /*2510*/  BAR.SYNC.DEFER_BLOCKING 0x0 ;  /* 0x0000000000007b1d */ /* 0x000fec0000010000 */
[----:B------:R-:W0:Y:S04]  /*2520*/  LDS.U16 R5, [R54] ;  /* 0x0000000036057984 */ /* 0x000e280000000400 */
[----:B------:R-:W1:Y:S04]  /*2530*/  LDS.U16 R56, [R56] ;  /* 0x0000000038387984 */ /* 0x000e680000000400 */
[----:B------:R-:W2:Y:S04]  /*2540*/  LDS.U16 R58, [R58] ;  /* 0x000000003a3a7984 */ /* 0x000ea80000000400 */
[----:B------:R-:W3:Y:S04]  /*2550*/  LDS.U16 R60, [R60] ;  /* 0x000000003c3c7984 */ /* 0x000ee80000000400 */
[----:B------:R-:W4:Y:S04]  /*2560*/  LDS.U16 R62, [R62] ;  /* 0x000000003e3e7984 */ /* 0x000f280000000400 */
[----:B------:R-:W4:Y:S04]  /*2570*/  LDS.U16 R64, [R64] ;  /* 0x0000000040407984 */ /* 0x000f280000000400 */
[----:B------:R-:W4:Y:S04]  /*2580*/  LDS.U16 R66, [R66] ;  /* 0x0000000042427984 */ /* 0x000f280000000400 */
[----:B------:R-:W4:Y:S04]  /*2590*/  LDS.U16 R68, [R68] ;  /* 0x0000000044447984 */ /* 0x000f280000000400 */
[----:B------:R-:W4:Y:S04]  /*25a0*/  LDS.U16 R70, [R70] ;  /* 0x0000000046467984 */ /* 0x000f280000000400 */
[----:B------:R-:W4:Y:S04]  /*25b0*/  LDS.U16 R72, [R72] ;  /* 0x0000000048487984 */ /* 0x000f280000000400 */
[----:B------:R-:W4:Y:S01]  /*25c0*/  LDS.U16 R74, [R74] ;  /* 0x000000004a4a7984 */ /* 0x000f220000000400 */
[----:B0-----:R-:W-:-:S03]  /*25d0*/  IMAD.IADD R5, R52, 0x1, R5 ;  /* 0x0000000134057824 */ /* 0x001fc600078e0205 */
[----:B------:R-:W0:Y:S01]  /*25e0*/  LDS.U16 R76, [R76] ;  /* 0x000000004c4c7984 */ /* 0x000e220000000400 */
[----:B-1----:R-:W-:-:S03]  /*25f0*/  IMAD.IADD R56, R57, 0x1, R56 ;  /* 0x0000000139387824 */ /* 0x002fc600078e0238 */
[----:B------:R-:W1:Y:S01]  /*2600*/  LDS.U16 R78, [R78] ;  /* 0x000000004e4e7984 */ /* 0x000e620000000400 */
[----:B--2---:R-:W-:-:S03]  /*2610*/  IMAD.IADD R58, R59, 0x1, R58 ;  /* 0x000000013b3a7824 */ /* 0x004fc600078e023a */
[----:B------:R-:W2:Y:S01]  /*2620*/  LDS.U16 R80, [R80] ;  /* 0x0000000050507984 */ /* 0x000ea20000000400 */
[----:B---3--:R-:W-:-:S03]  /*2630*/  IMAD.IADD R60, R61, 0x1, R60 ;  /* 0x000000013d3c7824 */ /* 0x008fc600078e023c */
[----:B------:R-:W3:Y:S01]  /*2640*/  LDS.U16 R82, [R82] ;  /* 0x0000000052527984 */ /* 0x000ee20000000400 */
[----:B----4-:R-:W-:-:S03]  /*2650*/  IMAD.IADD R62, R63, 0x1, R62 ;  /* 0x000000013f3e7824 */ /* 0x010fc600078e023e */
[----:B------:R-:W4:Y:S01]  /*2660*/  LDS.U16 R84, [R84] ;  /* 0x0000000054547984 */ /* 0x000f220000000400 */
[----:B------:R-:W-:-:S03]  /*2670*/  IMAD.IADD R64, R65, 0x1, R64 ;  /* 0x0000000141407824 */ /* 0x000fc600078e0240 */
[----:B------:R-:W4:Y:S01]  /*2680*/  LDS.U16 R86, [R86] ;  /* 0x0000000056567984 */ /* 0x000f220000000400 */
[----:B------:R-:W-:-:S03]  /*2690*/  IMAD.IADD R66, R67, 0x1, R66 ;  /* 0x0000000143427824 */ /* 0x000fc600078e0242 */
[----:B------:R-:W4:Y:S01]  /*26a0*/  LDS.U16 R88, [R88] ;  /* 0x0000000058587984 */ /* 0x000f220000000400 */
[----:B------:R-:W-:-:S03]  /*26b0*/  IMAD.IADD R68, R69, 0x1, R68 ;  /* 0x0000000145447824 */ /* 0x000fc600078e0244 */
[----:B------:R-:W4:Y:S01]  /*26c0*/  LDS.U16 R90, [R90] ;  /* 0x000000005a5a7984 */ /* 0x000f220000000400 */
[----:B------:R-:W-:Y:S02]  /*26d0*/  IMAD.IADD R70, R71, 0x1, R70 ;  /* 0x0000000147467824 */ /* 0x000fe400078e0246 */
[----:B------:R-:W-:Y:S02]  /*26e0*/  IMAD.IADD R72, R73, 0x1, R72 ;  /* 0x0000000149487824 */ /* 0x000fe400078e0248 */
[----:B------:R-:W-:Y:S02]  /*26f0*/  IMAD.IADD R74, R75, 0x1, R74 ;  /* 0x000000014b4a7824 */ /* 0x000fe400078e024a */
[----:B0-----:R-:W-:Y:S02]  /*2700*/  IMAD.IADD R76, R77, 0x1, R76 ;  /* 0x000000014d4c7824 */ /* 0x001fe400078e024c */
[----:B-1----:R-:W-:Y:S02]  /*2710*/  IMAD.IADD R78, R79, 0x1, R78 ;  /* 0x000000014f4e7824 */ /* 0x002fe400078e024e */
[----:B--2---:R-:W-:-:S02]  /*2720*/  IMAD.IADD R80, R81, 0x1, R80 ;  /* 0x0000000151507824 */ /* 0x004fc400078e0250 */
[----:B---3--:R-:W-:Y:S02]  /*2730*/  IMAD.IADD R82, R83, 0x1, R82 ;  /* 0x0000000153527824 */ /* 0x008fe400078e0252 */
[----:B----4-:R-:W-:Y:S02]  /*2740*/  IMAD.IADD R84, R85, 0x1, R84 ;  /* 0x0000000155547824 */ /* 0x010fe400078e0254 */
[----:B------:R-:W-:Y:S02]  /*2750*/  IMAD.IADD R86, R87, 0x1, R86 ;  /* 0x0000000157567824 */ /* 0x000fe400078e0256 */
[----:B------:R-:W-:Y:S02]  /*2760*/  IMAD.IADD R88, R89, 0x1, R88 ;  /* 0x0000000159587824 */ /* 0x000fe400078e0258 */
[----:B------:R-:W-:Y:S01]  /*2770*/  IMAD.IADD R90, R91, 0x1, R90 ;  /* 0x000000015b5a7824 */ /* 0x000fe200078e025a */
[----:B------:R-:W-:Y:S06]  /*2780*/  BAR.SYNC.DEFER_BLOCKING 0x0 ;  /* 0x0000000000007b1d */ /* 0x000fec0000010000 */
[----:B------:R-:W-:Y:S05]  /*2790*/  BRA.U UP0, `(.L_x_221) ;  /* 0x0000000500987547 */ /* 0x000fea000b800000 */
[----:B------:R-:W-:Y:S01]  /*27a0*/  LEA R4, R5, UR4, 0x2 ;  /* 0x0000000405047c11 */ /* 0x000fe2000f8e10ff */
[----:B------:R-:W-:Y:S01]  /*27b0*/  UIADD3 UR7, UPT, UPT, UR7, 0x6, URZ ;  /* 0x0000000607077890 */ /* 0x000fe2000fffe0ff */
[----:B------:R-:W-:Y:S01]  /*27c0*/  LEA R5, R56, UR4, 0x2 ;  /* 0x0000000438057c11 */ /* 0x000fe2000f8e10ff */
[----:B------:R-:W-:Y:S01]  /*27d0*/  UIADD3 UR5, UPT, UPT, UR5, -0x6, URZ ;  /* 0xfffffffa05057890 */ /* 0x000fe2000fffe0ff */
[----:B------:R-:W-:Y:S01]  /*27e0*/  LEA R6, R58, UR4, 0x2 ;  /* 0x000000043a067c11 */ /* 0x000fe2000f8e10ff */
[----:B------:R1:W-:Y:S01]  /*27f0*/  STS [R4], R29 ;  /* 0x0000001d04007388 */ /* 0x0003e20000000800 */
[----:B------:R-:W-:Y:S02]  /*2800*/  LEA R7, R60, UR4, 0x2 ;  /* 0x000000043c077c11 */ /* 0x000fe4000f8e10ff */
[----:B------:R-:W-:Y:S01]  /*2810*/  LEA R8, R62, UR4, 0x2 ;  /* 0x000000043e087c11 */ /* 0x000fe2000f8e10ff */
[----:B------:R1:W-:Y:S01]  /*2820*/  STS [R5], R30 ;  /* 0x0000001e05007388 */ /* 0x0003e20000000800 */
[----:B------:R-:W-:-:S02]  /*2830*/  LEA R9, R64, UR4, 0x2 ;  /* 0x0000000440097c11 */ /* 0x000fc4000f8e10ff */
[----:B------:R-:W-:Y:S01]  /*2840*/  LEA R10, R66, UR4, 0x2 ;  /* 0x00000004420a7c11 */ /* 0x000fe2000f8e10ff */
[----:B------:R1:W-:Y:S01]  /*2850*/  STS [R6], R31 ;  /* 0x0000001f06007388 */ /* 0x0003e20000000800 */
[----:B------:R-:W-:Y:S02]  /*2860*/  LEA R11, R68, UR4, 0x2 ;  /* 0x00000004440b7c11 */ /* 0x000fe4000f8e10ff */
        /* <DEDUP_REMOVED lines=16> */
[----:B------:R1:W-:Y:S04]  /*2970*/  STS [R52], R37 ;  /* 0x0000002534007388 */ /* 0x0003e80000000800 */
        /* <DEDUP_REMOVED lines=9> */
[----:B------:R1:W-:Y:S01]  /*2a10*/  STS [R64], R49 ;  /* 0x0000003140007388 */ /* 0x0003e20000000800 */
[----:B------:R-:W-:Y:S06]  /*2a20*/  BAR.SYNC.DEFER_BLOCKING 0x0 ;  /* 0x0000000000007b1d */ /* 0x000fec0000010000 */
[----:B------:R1:W2:Y:S04]  /*2a30*/  LDS R29, [R53] ;  /* 0x00000000351d7984 */ /* 0x0002a80000000800 */
[----:B------:R1:W3:Y:S04]  /*2a40*/  LDS R30, [R53+0x4] ;  /* 0x00000400351e7984 */ /* 0x0002e80000000800 */
[----:B------:R1:W4:Y:S04]  /*2a50*/  LDS R31, [R53+0x8] ;  /* 0x00000800351f7984 */ /* 0x0003280000000800 */
[----:B------:R1:W0:Y:S04]  /*2a60*/  LDS R32, [R53+0xc] ;  /* 0x00000c0035207984 */ /* 0x0002280000000800 */
        /* <DEDUP_REMOVED lines=14> */
[----:B------:R1:W0:Y:S01]  /*2b50*/  LDS R49, [R53+0x48] ;  /* 0x0000480035317984 */ /* 0x0002220000000800 */
[----:B------:R-:W-:Y:S06]  /*2b60*/  BAR.SYNC.DEFER_BLOCKING 0x0 ;  /* 0x0000000000007b1d */ /* 0x000fec0000010000 */
[----:B-----5:R1:W-:Y:S04]  /*2b70*/  STS [R4], R2 ;  /* 0x0000000204007388 */ /* 0x0203e80000000800 */
        /* <DEDUP_REMOVED lines=19> */
[----:B------:R1:W0:Y:S04]  /*2cb0*/  LDS R2, [R53] ;  /* 0x0000000035027984 */ /* 0x0002280000000800 */
        /* <DEDUP_REMOVED lines=19> */
[----:B--234-:R-:W-:Y:S05]  /*2df0*/  BRA `(.L_x_222) ;  /* 0xffffffdc00587947 */ /* 0x01cfea000383ffff */
.L_x_221:
[----:B------:R-:W-:Y:S01]  /*2e00*/  LEA R5, R5, UR4, 0x2 ;  /* 0x0000000405057c11 */ /* 0x000fe2000f8e10ff */
[----:B------:R-:W-:Y:S01]  /*2e10*/  IMAD R53, R0, -0x48, R53 ;  /* 0xffffffb800357824 */ /* 0x000fe200078e0235 */
[----:B------:R-:W-:Y:S01]  /*2e20*/  LEA R56, R56, UR4, 0x2 ;  /* 0x0000000438387c11 */ /* 0x000fe2000f8e10ff */
[----:B------:R-:W0:Y:S01]  /*2e30*/  LDCU.64 UR6, c[0x0][0x3a0] ;  /* 0x00007400ff0677ac */ /* 0x000e220008000a00 */
[----:B------:R-:W-:Y:S01]  /*2e40*/  LEA R58, R58, UR4, 0x2 ;  /* 0x000000043a3a7c11 */ /* 0x000fe2000f8e10ff */
[----:B------:R-:W-:Y:S01]  /*2e50*/  STS [R5], R29 ;  /* 0x0000001d05007388 */ /* 0x000fe20000000800 */
[----:B------:R-:W-:Y:S02]  /*2e60*/  LEA R60, R60, UR4, 0x2 ;  /* 0x000000043c3c7c11 */ /* 0x000fe4000f8e10ff */
[----:B------:R-:W-:Y:S01]  /*2e70*/  LEA R62, R62, UR4, 0x2 ;  /* 0x000000043e3e7c11 */ /* 0x000fe2000f8e10ff */
[----:B------:R-:W-:Y:S01]  /*2e80*/  STS [R56], R30 ;  /* 0x0000001e38007388 */ /* 0x000fe20000000800 */
[----:B------:R-:W-:-:S02]  /*2e90*/  LEA R64, R64, UR4, 0x2 ;  /* 0x0000000440407c11 */ /* 0x000fc4000f8e10ff */
[----:B------:R-:W-:Y:S01]  /*2ea0*/  LEA R66, R66, UR4, 0x2 ;  /* 0x0000000442427c11 */ /* 0x000fe2000f8e10ff */
[----:B------:R-:W-:Y:S01]  /*2eb0*/  STS [R58], R31 ;  /* 0x0000001f3a007388 */ /* 0x000fe20000000800 */
[----:B------:R-:W-:Y:S02]  /*2ec0*/  LEA R68, R68, UR4, 0x2 ;  /* 0x0000000444447c11 */ /* 0x000fe4000f8e10ff */
[----:B------:R-:W-:Y:S01]  /*2ed0*/  LEA R70, R70, UR4, 0x2 ;  /* 0x0000000446467c11 */ /* 0x000fe2000f8e10ff */
[----:B------:R-:W-:Y:S01]  /*2ee0*/  STS [R60], R32 ;  /* 0x000000203c007388 */ /* 0x000fe20000000800 */
[----:B------:R-:W-:Y:S02]  /*2ef0*/  LEA R72, R72, UR4, 0x2 ;  /* 0x0000000448487c11 */ /* 0x000fe4000f8e10ff */
[----:B------:R-:W-:Y:S01]  /*2f00*/  LEA R74, R74, UR4, 0x2 ;  /* 0x000000044a4a7c11 */ /* 0x000fe2000f8e10ff */
[----:B------:R-:W-:Y:S01]  /*2f10*/  STS [R62], R33 ;  /* 0x000000213e007388 */ /* 0x000fe20000000800 */
[----:B------:R-:W-:Y:S01]  /*2f20*/  LEA R76, R76, UR4, 0x2 ;  /* 0x000000044c4c7c11 */ /* 0x000fe2000f8e10ff */
[----:B0-----:R-:W-:Y:S01]  /*2f30*/  IMAD.U32 R4, RZ, RZ, UR7 ;  /* 0x00000007ff047e24 */ /* 0x001fe2000f8e00ff */
        /* <DEDUP_REMOVED lines=11> */
[----:B------:R-:W-:-:S03]  /*2ff0*/  ISETP.LT.U32.AND P2, PT, R0, UR6, PT ;  /* 0x0000000600007c0c */ /* 0x000fc6000bf41070 */
[----:B------:R-:W-:Y:S01]  /*3000*/  STS [R72], R38 ;  /* 0x0000002648007388 */ /* 0x000fe20000000800 */
[----:B------:R-:W-:-:S03]  /*3010*/  ISETP.GT.U32.AND.EX P2, PT, R4, RZ, PT, P2 ;  /* 0x000000ff0400720c */ /* 0x000fc60003f44120 */
[----:B------:R-:W-:Y:S04]  /*3020*/  STS [R74], R39 ;  /* 0x000000274a007388 */ /* 0x000fe80000000800 */
[----:B------:R-:W-:Y:S04]  /*3030*/  STS [R76], R40 ;  /* 0x000000284c007388 */ /* 0x000fe80000000800 */
[----:B------:R-:W-:Y:S04]  /*3040*/  STS [R78], R41 ;  /* 0x000000294e007388 */ /* 0x000fe80000000800 */
[----:B------:R-:W-:Y:S04]  /*3050*/  STS [R80], R43 ;  /* 0x0000002b50007388 */ /* 0x000fe80000000800 */
[----:B------:R-:W-:Y:S04]  /*3060*/  STS [R47], R44 ;  /* 0x0000002c2f007388 */ /* 0x000fe80000000800 */
[----:B------:R-:W-:Y:S04]  /*3070*/  STS [R84], R45 ;  /* 0x0000002d54007388 */ /* 0x000fe80000000800 */
[----:B------:R-:W-:Y:S04]  /*3080*/  STS [R51], R46 ;  /* 0x0000002e33007388 */ /* 0x000fe80000000800 */
[----:B------:R-:W-:Y:S04]  /*3090*/  STS [R88], R48 ;  /* 0x0000003058007388 */ /* 0x000fe80000000800 */
[----:B------:R-:W-:Y:S01]  /*30a0*/  STS [R90], R49 ;  /* 0x000000315a007388 */ /* 0x000fe20000000800 */
[----:B------:R-:W-:Y:S06]  /*30b0*/  BAR.SYNC.DEFER_BLOCKING 0x0 ;  /* 0x0000000000007b1d */ /* 0x000fec0000010000 */
[----:B------:R-:W0:Y:S04]  /*30c0*/  LDS R6, [R53] ;  /* 0x0000000035067984 */ /* 0x000e280000000800 */
[----:B------:R-:W1:Y:S04]  /*30d0*/  LDS R7, [R53+0x400] ;  /* 0x0004000035077984 */ /* 0x000e680000000800 */
[----:B------:R-:W2:Y:S04]  /*30e0*/  LDS R8, [R53+0x800] ;  /* 0x0008000035087984 */ /* 0x000ea80000000800 */
[----:B------:R-:W-:Y:S04]  /*30f0*/  LDS R9, [R53+0xc00] ;  /* 0x000c000035097984 */ /* 0x000fe80000000800 */
[----:B------:R-:W-:Y:S04]  /*3100*/  LDS R10, [R53+0x1000] ;  /* 0x00100000350a7984 */ /* 0x000fe80000000800 */
[----:B------:R-:W-:Y:S04]  /*3110*/  LDS R11, [R53+0x1400] ;  /* 0x00140000350b7984 */ /* 0x000fe80000000800 */
[----:B------:R-:W3:Y:S04]  /*3120*/  LDS R29, [R53+0x1800] ;  /* 0x00180000351d7984 */ /* 0x000ee80000000800 */
[----:B------:R-:W-:Y:S04]  /*3130*/  LDS R30, [R53+0x1c00] ;  /* 0x001c0000351e7984 */ /* 0x000fe80000000800 */
        /* <DEDUP_REMOVED lines=10> */
[----:B------:R-:W-:Y:S01]  /*31e0*/  LDS R41, [R53+0x4800] ;  /* 0x0048000035297984 */ /* 0x000fe20000000800 */
[----:B------:R-:W-:Y:S06]  /*31f0*/  BAR.SYNC.DEFER_BLOCKING 0x0 ;  /* 0x0000000000007b1d */ /* 0x000fec0000010000 */
[----:B-----5:R4:W-:Y:S04]  /*3200*/  STS [R5], R2 ;  /* 0x0000000205007388 */ /* 0x0209e80000000800 */
[----:B------:R0:W-:Y:S04]  /*3210*/  STS [R56], R3 ;  /* 0x0000000338007388 */ /* 0x0001e80000000800 */
[----:B------:R1:W-:Y:S01]  /*3220*/  STS [R58], R12 ;  /* 0x0000000c3a007388 */ /* 0x0003e20000000800 */
[----:B----4-:R-:W4:Y:S03]  /*3230*/  LDC.64 R4, c[0x0][0x398] ;  /* 0x0000e600ff047b82 */ /* 0x010f260000000a00 */
[----:B------:R-:W-:Y:S04]  /*3240*/  STS [R60], R13 ;  /* 0x0000000d3c007388 */ /* 0x000fe80000000800 */
[----:B------:R2:W-:Y:S01]  /*3250*/  STS [R62], R14 ;  /* 0x0000000e3e007388 */ /* 0x0005e20000000800 */
[----:B0-----:R-:W0:Y:S01]  /*3260*/  LDC.64 R2, c[0x0][0x388] ;  /* 0x0000e200ff027b82 */ /* 0x001e220000000a00 */
[----:B-1----:R-:W-:-:S02]  /*3270*/  VIADD R12, R0, 0x100 ;  /* 0x00000100000c7836 */ /* 0x002fc40000000000 */
[----:B------:R-:W-:Y:S04]  /*3280*/  STS [R64], R15 ;  /* 0x0000000f40007388 */ /* 0x000fe80000000800 */
[----:B------:R1:W-:Y:S01]  /*3290*/  STS [R66], R16 ;  /* 0x0000001042007388 */ /* 0x0003e20000000800 */
[----:B------:R-:W-:Y:S01]  /*32a0*/  ISETP.LT.U32.AND P4, PT, R12, UR6, PT ;  /* 0x000000060c007c0c */ /* 0x000fe2000bf81070 */
[C---:B--2---:R-:W-:Y:S01]  /*32b0*/  VIADD R14, R0.reuse, 0x200 ;  /* 0x00000200000e7836 */ /* 0x044fe20000000000 */
[----:B------:R-:W-:Y:S01]  /*32c0*/  LOP3.LUT R12, R0, 0x400, RZ, 0xfc, !PT ;  /* 0x00000400000c7812 */ /* 0x000fe200078efcff */
[----:B------:R-:W-:Y:S03]  /*32d0*/  STS [R68], R17 ;  /* 0x0000001144007388 */ /* 0x000fe60000000800 */
[----:B------:R-:W-:Y:S01]  /*32e0*/  ISETP.LT.U32.AND P3, PT, R14, UR6, PT ;  /* 0x000000060e007c0c */ /* 0x000fe2000bf61070 */
[----:B------:R-:W-:Y:S01]  /*32f0*/  STS [R70], R18 ;  /* 0x0000001246007388 */ /* 0x000fe20000000800 */
[----:B------:R-:W-:Y:S01]  /*3300*/  VIADD R14, R0, 0x500 ;  /* 0x00000500000e7836 */ /* 0x000fe20000000000 */
[----:B------:R-:W-:Y:S01]  /*3310*/  ISETP.LT.U32.AND P0, PT, R12, UR6, PT ;  /* 0x000000060c007c0c */ /* 0x000fe2000bf01070 */
[C---:B-1----:R-:W-:Y:S01]  /*3320*/  VIADD R16, R0.reuse, 0x300 ;  /* 0x0000030000107836 */ /* 0x042fe20000000000 */
[----:B------:R-:W-:Y:S01]  /*3330*/  STS [R72], R19 ;  /* 0x0000001348007388 */ /* 0x000fe20000000800 */
[----:B------:R-:W-:Y:S01]  /*3340*/  VIADD R12, R0, 0x600 ;  /* 0x00000600000c7836 */ /* 0x000fe20000000000 */
[----:B------:R-:W-:Y:S01]  /*3350*/  ISETP.LT.U32.AND P1, PT, R14, UR6, PT ;  /* 0x000000060e007c0c */ /* 0x000fe2000bf21070 */
[----:B------:R-:W-:Y:S01]  /*3360*/  IMAD.U32 R14, RZ, RZ, UR7 ;  /* 0x00000007ff0e7e24 */ /* 0x000fe2000f8e00ff */
[----:B------:R-:W-:Y:S01]  /*3370*/  STS [R74], R20 ;  /* 0x000000144a007388 */ /* 0x000fe20000000800 */
[----:B------:R-:W-:Y:S01]  /*3380*/  ISETP.LT.U32.AND P5, PT, R16, UR6, PT ;  /* 0x0000000610007c0c */ /* 0x000fe2000bfa1070 */
[----:B------:R-:W-:Y:S01]  /*3390*/  IMAD.U32 R16, RZ, RZ, UR7 ;  /* 0x00000007ff107e24 */ /* 0x000fe2000f8e00ff */
[----:B------:R-:W-:Y:S01]  /*33a0*/  ISETP.LT.U32.AND P6, PT, R12, UR6, PT ;  /* 0x000000060c007c0c */ /* 0x000fe2000bfc1070 */
[----:B------:R-:W-:Y:S01]  /*33b0*/  STS [R76], R21 ;  /* 0x000000154c007388 */ /* 0x000fe20000000800 */
[----:B0-----:R-:W-:Y:S01]  /*33c0*/  IMAD.WIDE.U32 R2, R0, 0x4, R2 ;  /* 0x0000000400027825 */ /* 0x001fe200078e0002 */
[----:B------:R-:W-:-:S02]  /*33d0*/  ISETP.GT.U32.AND.EX P3, PT, R14, RZ, PT, P3 ;  /* 0x000000ff0e00720c */ /* 0x000fc40003f64130 */
[----:B------:R-:W-:Y:S01]  /*33e0*/  STS [R78], R22 ;  /* 0x000000164e007388 */ /* 0x000fe20000000800 */
[----:B------:R-:W-:Y:S01]  /*33f0*/  ISETP.GT.U32.AND.EX P4, PT, R16, RZ, PT, P4 ;  /* 0x000000ff1000720c */ /* 0x000fe20003f84140 */
[----:B----4-:R-:W-:Y:S02]  /*3400*/  IMAD.WIDE.U32 R4, R0, 0x4, R4 ;  /* 0x0000000400047825 */ /* 0x010fe400078e0004 */
[----:B------:R0:W-:Y:S02]  /*3410*/  STS [R80], R23 ;  /* 0x0000001750007388 */ /* 0x0001e40000000800 */
[----:B------:R-:W-:Y:S02]  /*3420*/  IMAD.U32 R12, RZ, RZ, UR7 ;  /* 0x00000007ff0c7e24 */ /* 0x000fe4000f8e00ff */
[----:B------:R-:W-:Y:S03]  /*3430*/  STS [R47], R24 ;  /* 0x000000182f007388 */ /* 0x000fe60000000800 */
[----:B------:R-:W-:Y:S01]  /*3440*/  ISETP.GT.U32.AND.EX P5, PT, R12, RZ, PT, P5 ;  /* 0x000000ff0c00720c */ /* 0x000fe20003fa4150 */
[----:B------:R1:W-:Y:S01]  /*3450*/  STS [R84], R25 ;  /* 0x0000001954007388 */ /* 0x0003e20000000800 */
[----:B0-----:R-:W-:Y:S01]  /*3460*/  @P2 LOP3.LUT R23, R6, 0x80000000, RZ, 0x3c, !PT ;  /* 0x8000000006172812 */ /* 0x001fe200078e3cff */
[----:B------:R-:W-:-:S02]  /*3470*/  VIADD R6, R0, 0x700 ;  /* 0x0000070000067836 */ /* 0x000fc40000000000 */
[----:B------:R-:W-:Y:S04]  /*3480*/  STS [R51], R26 ;  /* 0x0000001a33007388 */ /* 0x000fe80000000800 */
[----:B------:R0:W-:Y:S01]  /*3490*/  STS [R88], R27 ;  /* 0x0000001b58007388 */ /* 0x0001e20000000800 */
[----:B-1----:R-:W-:-:S03]  /*34a0*/  @P4 LOP3.LUT R25, R7, 0x80000000, RZ, 0x3c, !PT ;  /* 0x8000000007194812 */ /* 0x002fc600078e3cff */
[----:B------:R-:W-:Y:S01]  /*34b0*/  STS [R90], R28 ;  /* 0x0000001c5a007388 */ /* 0x000fe20000000800 */
[----:B------:R-:W-:Y:S01]  /*34c0*/  BAR.SYNC.DEFER_BLOCKING 0x0 ;  /* 0x0000000000007b1d */ /* 0x000fe20000010000 */
[----:B0-----:R-:W-:Y:S01]  /*34d0*/  @P3 LOP3.LUT R27, R8, 0x80000000, RZ, 0x3c, !PT ;  /* 0x80000000081b3812 */ /* 0x001fe200078e3cff */
[----:B------:R-:W-:-:S05]  /*34e0*/  IMAD.U32 R8, RZ, RZ, UR7 ;  /* 0x00000007ff087e24 */ /* 0x000fca000f8e00ff */
[C---:B------:R-:W-:Y:S02]  /*34f0*/  ISETP.GT.U32.AND.EX P1, PT, R8.reuse, RZ, PT, P1 ;  /* 0x000000ff0800720c */ /* 0x040fe40003f24110 */
[----:B------:R-:W-:-:S13]  /*3500*/  ISETP.GT.U32.AND.EX P6, PT, R8, RZ, PT, P6 ;  /* 0x000000ff0800720c */ /* 0x000fda0003fc4160 */
[----:B---3--:R-:W-:Y:S01]  /*3510*/  @P6 LOP3.LUT R29, R29, 0x80000000, RZ, 0x3c, !PT ;  /* 0x800000001d1d6812 */ /* 0x008fe200078e3cff */
[----:B------:R-:W0:Y:S04]  /*3520*/  @P2 LDS R43, [R53] ;  /* 0x00000000352b2984 */ /* 0x000e280000000800 */
[----:B------:R-:W1:Y:S04]  /*3530*/  LDS R13, [R53+0x400] ;  /* 0x00040000350d7984 */ /* 0x000e680000000800 */
[----:B------:R-:W2:Y:S04]  /*3540*/  LDS R15, [R53+0x800] ;  /* 0x00080000350f7984 */ /* 0x000ea80000000800 */
[----:B------:R-:W3:Y:S04]  /*3550*/  LDS R17, [R53+0xc00] ;  /* 0x000c000035117984 */ /* 0x000ee80000000800 */
[----:B------:R-:W4:Y:S04]  /*3560*/  LDS R19, [R53+0x1000] ;  /* 0x0010000035137984 */ /* 0x000f280000000800 */
[----:B------:R-:W-:Y:S04]  /*3570*/  @P2 STG.E desc[UR8][R2.64], R23 ;  /* 0x0000001702002986 */ /* 0x000fe8000c101908 */
[----:B------:R-:W4:Y:S04]  /*3580*/  LDS R21, [R53+0x1400] ;  /* 0x0014000035157984 */ /* 0x000f280000000800 */
[----:B------:R-:W4:Y:S04]  /*3590*/  LDS R7, [R53+0x1800] ;  /* 0x0018000035077984 */ /* 0x000f280000000800 */
[----:B------:R-:W4:Y:S04]  /*35a0*/  LDS R23, [R53+0x1c00] ;  /* 0x001c000035177984 */ /* 0x000f280000000800 */
[----:B0-----:R0:W-:Y:S01]  /*35b0*/  @P2 STG.E desc[UR8][R4.64], R43 ;  /* 0x0000002b04002986 */ /* 0x0011e2000c101908 */
[----:B------:R-:W-:Y:S01]  /*35c0*/  ISETP.LT.U32.AND P2, PT, R6, UR6, PT ;  /* 0x0000000606007c0c */ /* 0x000fe2000bf41070 */
[----:B------:R-:W-:-:S02]  /*35d0*/  IMAD.U32 R6, RZ, RZ, UR7 ;  /* 0x00000007ff067e24 */ /* 0x000fc4000f8e00ff */
[----:B------:R2:W-:Y:S01]  /*35e0*/  @P4 STG.E desc[UR8][R2.64+0x400], R25 ;  /* 0x0004001902004986 */ /* 0x0005e2000c101908 */
[----:B------:R-:W-:Y:S02]  /*35f0*/  ISETP.GT.U32.AND.EX P2, PT, R8, RZ, PT, P2 ;  /* 0x000000ff0800720c */ /* 0x000fe40003f44120 */
[----:B------:R-:W-:Y:S01]  /*3600*/  ISETP.GT.U32.AND.EX P0, PT, R6, RZ, PT, P0 ;  /* 0x000000ff0600720c */ /* 0x000fe20003f04100 */
[----:B-1----:R-:W-:Y:S01]  /*3610*/  @P4 STG.E desc[UR8][R4.64+0x400], R13 ;  /* 0x0004000d04004986 */ /* 0x002fe2000c101908 */
[----:B------:R-:W-:Y:S02]  /*3620*/  LOP3.LUT R6, R0, 0x800, RZ, 0xfc, !PT ;  /* 0x0000080000067812 */ /* 0x000fe400078efcff */
[----:B0-----:R-:W-:Y:S01]  /*3630*/  @P5 LOP3.LUT R43, R9, 0x80000000, RZ, 0x3c, !PT ;  /* 0x80000000092b5812 */ /* 0x001fe200078e3cff */
[----:B------:R-:W-:Y:S01]  /*3640*/  @P3 STG.E desc[UR8][R2.64+0x800], R27 ;  /* 0x0008001b02003986 */ /* 0x000fe2000c101908 */
[----:B------:R-:W-:Y:S01]  /*3650*/  ISETP.LT.U32.AND P4, PT, R6, UR6, PT ;  /* 0x0000000606007c0c */ /* 0x000fe2000bf81070 */
[----:B------:R-:W-:-:S02]  /*3660*/  VIADD R6, R0, 0x900 ;  /* 0x0000090000067836 */ /* 0x000fc40000000000 */
[----:B------:R-:W0:Y:S04]  /*3670*/  LDS R9, [R53+0x2000] ;  /* 0x0020000035097984 */ /* 0x000e280000000800 */
[----:B--2---:R-:W-:Y:S01]  /*3680*/  @P0 LOP3.LUT R25, R10, 0x80000000, RZ, 0x3c, !PT ;  /* 0x800000000a190812 */ /* 0x004fe200078e3cff */
[----:B------:R-:W-:Y:S01]  /*3690*/  @P3 STG.E desc[UR8][R4.64+0x800], R15 ;  /* 0x0008000f04003986 */ /* 0x000fe2000c101908 */
[----:B------:R-:W-:Y:S01]  /*36a0*/  ISETP.LT.U32.AND P3, PT, R6, UR6, PT ;  /* 0x0000000606007c0c */ /* 0x000fe2000bf61070 */
[----:B------:R-:W-:Y:S02]  /*36b0*/  VIADD R6, R0, 0xa00 ;  /* 0x00000a0000067836 */ /* 0x000fe40000000000 */
[----:B------:R-:W-:Y:S01]  /*36c0*/  @P5 STG.E desc[UR8][R2.64+0xc00], R43 ;  /* 0x000c002b02005986 */ /* 0x000fe2000c101908 */
[----:B------:R-:W-:Y:S01]  /*36d0*/  ISETP.GT.U32.AND.EX P3, PT, R8, RZ, PT, P3 ;  /* 0x000000ff0800720c */ /* 0x000fe20003f64130 */
[----:B------:R-:W-:-:S02]  /*36e0*/  IMAD.U32 R10, RZ, RZ, UR7 ;  /* 0x00000007ff0a7e24 */ /* 0x000fc4000f8e00ff */
[----:B---3--:R1:W-:Y:S01]  /*36f0*/  @P5 STG.E desc[UR8][R4.64+0xc00], R17 ;  /* 0x000c001104005986 */ /* 0x0083e2000c101908 */
[----:B------:R-:W-:Y:S01]  /*3700*/  ISETP.LT.U32.AND P5, PT, R6, UR6, PT ;  /* 0x0000000606007c0c */ /* 0x000fe2000bfa1070 */
[----:B------:R-:W-:Y:S02]  /*3710*/  VIADD R6, R0, 0xb00 ;  /* 0x00000b0000067836 */ /* 0x000fe40000000000 */
[----:B------:R-:W2:Y:S01]  /*3720*/  LDS R13, [R53+0x2400] ;  /* 0x00240000350d7984 */ /* 0x000ea20000000800 */
[----:B------:R-:W-:-:S03]  /*3730*/  ISETP.GT.U32.AND.EX P5, PT, R8, RZ, PT, P5 ;  /* 0x000000ff0800720c */ /* 0x000fc60003fa4150 */
[----:B------:R-:W-:Y:S04]  /*3740*/  @P0 STG.E desc[UR8][R2.64+0x1000], R25 ;  /* 0x0010001902000986 */ /* 0x000fe8000c101908 */
[----:B----4-:R3:W-:Y:S01]  /*3750*/  @P0 STG.E desc[UR8][R4.64+0x1000], R19 ;  /* 0x0010001304000986 */ /* 0x0107e2000c101908 */
[----:B-1----:R-:W-:Y:S02]  /*3760*/  @P1 LOP3.LUT R17, R11, 0x80000000, RZ, 0x3c, !PT ;  /* 0x800000000b111812 */ /* 0x002fe400078e3cff */
[----:B------:R-:W-:Y:S01]  /*3770*/  ISETP.LT.U32.AND P0, PT, R6, UR6, PT ;  /* 0x0000000606007c0c */ /* 0x000fe2000bf01070 */
[----:B------:R-:W1:Y:S01]  /*3780*/  LDS R11, [R53+0x2800] ;  /* 0x00280000350b7984 */ /* 0x000e620000000800 */
[----:B------:R-:W-:Y:S01]  /*3790*/  IMAD.U32 R6, RZ, RZ, UR7 ;  /* 0x00000007ff067e24 */ /* 0x000fe2000f8e00ff */
[----:B------:R-:W-:-:S02]  /*37a0*/  @P5 LOP3.LUT R33, R33, 0x80000000, RZ, 0x3c, !PT ;  /* 0x8000000021215812 */ /* 0x000fc400078e3cff */
[----:B------:R-:W4:Y:S01]  /*37b0*/  LDS R15, [R53+0x2c00] ;  /* 0x002c0000350f7984 */ /* 0x000f220000000800 */
[----:B------:R-:W-:Y:S02]  /*37c0*/  ISETP.GT.U32.AND.EX P0, PT, R8, RZ, PT, P0 ;  /* 0x000000ff0800720c */ /* 0x000fe40003f04100 */
[----:B------:R-:W-:Y:S01]  /*37d0*/  ISETP.GT.U32.AND.EX P4, PT, R6, RZ, PT, P4 ;  /* 0x000000ff0600720c */ /* 0x000fe20003f84140 */
[----:B------:R-:W-:Y:S01]  /*37e0*/  @P1 STG.E desc[UR8][R2.64+0x1400], R17 ;  /* 0x0014001102001986 */ /* 0x000fe2000c101908 */
[----:B------:R-:W-:Y:S02]  /*37f0*/  LOP3.LUT R6, R0, 0xc00, RZ, 0xfc, !PT ;  /* 0x00000c0000067812 */ /* 0x000fe400078efcff */
[----:B---3--:R-:W-:Y:S01]  /*3800*/  @P2 LOP3.LUT R19, R30, 0x80000000, RZ, 0x3c, !PT ;  /* 0x800000001e132812 */ /* 0x008fe200078e3cff */
[----:B------:R-:W-:Y:S01]  /*3810*/  @P1 STG.E desc[UR8][R4.64+0x1400], R21 ;  /* 0x0014001504001986 */ /* 0x000fe2000c101908 */
[----:B------:R-:W-:Y:S01]  /*3820*/  ISETP.LT.U32.AND P1, PT, R6, UR6, PT ;  /* 0x0000000606007c0c */ /* 0x000fe2000bf21070 */
[----:B------:R-:W-:Y:S01]  /*3830*/  VIADD R6, R0, 0xd00 ;  /* 0x00000d0000067836 */ /* 0x000fe20000000000 */
[----:B------:R-:W-:Y:S01]  /*3840*/  @P3 LOP3.LUT R25, R32, 0x80000000, RZ, 0x3c, !PT ;  /* 0x8000000020193812 */ /* 0x000fe200078e3cff */
[----:B------:R-:W-:Y:S01]  /*3850*/  @P6 STG.E desc[UR8][R2.64+0x1800], R29 ;  /* 0x0018001d02006986 */ /* 0x000fe2000c101908 */
[----:B------:R-:W-:-:S03]  /*3860*/  ISETP.GT.U32.AND.EX P1, PT, R8, RZ, PT, P1 ;  /* 0x000000ff0800720c */ /* 0x000fc60003f24110 */
[----:B------:R-:W-:Y:S01]  /*3870*/  @P6 STG.E desc[UR8][R4.64+0x1800], R7 ;  /* 0x0018000704006986 */ /* 0x000fe2000c101908 */
[----:B------:R-:W-:Y:S01]  /*3880*/  ISETP.LT.U32.AND P6, PT, R6, UR6, PT ;  /* 0x0000000606007c0c */ /* 0x000fe2000bfc1070 */
[----:B------:R-:W-:Y:S01]  /*3890*/  VIADD R6, R0, 0xe00 ;  /* 0x00000e0000067836 */ /* 0x000fe20000000000 */
[----:B------:R-:W-:Y:S01]  /*38a0*/  @P4 LOP3.LUT R31, R31, 0x80000000, RZ, 0x3c, !PT ;  /* 0x800000001f1f4812 */ /* 0x000fe200078e3cff */
[----:B------:R-:W3:Y:S01]  /*38b0*/  LDS R7, [R53+0x3000] ;  /* 0x0030000035077984 */ /* 0x000ee20000000800 */
[----:B------:R-:W-:-:S03]  /*38c0*/  ISETP.GT.U32.AND.EX P6, PT, R10, RZ, PT, P6 ;  /* 0x000000ff0a00720c */ /* 0x000fc60003fc4160 */
[----:B------:R-:W-:Y:S02]  /*38d0*/  @P2 STG.E desc[UR8][R2.64+0x1c00], R19 ;  /* 0x001c001302002986 */ /* 0x000fe4000c101908 */
[----:B------:R-:W-:Y:S02]  /*38e0*/  @P1 LOP3.LUT R35, R35, 0x80000000, RZ, 0x3c, !PT ;  /* 0x8000000023231812 */ /* 0x000fe400078e3cff */
[----:B------:R-:W3:Y:S04]  /*38f0*/  LDS R17, [R53+0x3400] ;  /* 0x0034000035117984 */ /* 0x000ee80000000800 */
[----:B------:R-:W-:Y:S01]  /*3900*/  @P2 STG.E desc[UR8][R4.64+0x1c00], R23 ;  /* 0x001c001704002986 */ /* 0x000fe2000c101908 */
[----:B------:R-:W-:Y:S01]  /*3910*/  ISETP.LT.U32.AND P2, PT, R6, UR6, PT ;  /* 0x0000000606007c0c */ /* 0x000fe2000bf41070 */
[----:B------:R-:W-:-:S02]  /*3920*/  VIADD R6, R0, 0xf00 ;  /* 0x00000f0000067836 */ /* 0x000fc40000000000 */
[----:B------:R-:W-:Y:S01]  /*3930*/  @P4 STG.E desc[UR8][R2.64+0x2000], R31 ;  /* 0x0020001f02004986 */ /* 0x000fe2000c101908 */
[----:B------:R-:W-:-:S03]  /*3940*/  ISETP.GT.U32.AND.EX P2, PT, R12, RZ, PT, P2 ;  /* 0x000000ff0c00720c */ /* 0x000fc60003f44120 */
[----:B------:R-:W3:Y:S04]  /*3950*/  LDS R19, [R53+0x3800] ;  /* 0x0038000035137984 */ /* 0x000ee80000000800 */
[----:B0-----:R-:W-:Y:S01]  /*3960*/  @P4 STG.E desc[UR8][R4.64+0x2000], R9 ;  /* 0x0020000904004986 */ /* 0x001fe2000c101908 */
[----:B------:R-:W-:Y:S02]  /*3970*/  ISETP.LT.U32.AND P4, PT, R6, UR6, PT ;  /* 0x0000000606007c0c */ /* 0x000fe4000bf81070 */
[----:B------:R-:W-:Y:S01]  /*3980*/  LOP3.LUT R6, R0, 0x1000, RZ, 0xfc, !PT ;  /* 0x0000100000067812 */ /* 0x000fe200078efcff */
[----:B------:R-:W0:Y:S02]  /*3990*/  LDS R9, [R53+0x3c00] ;  /* 0x003c000035097984 */ /* 0x000e240000000800 */
[----:B------:R-:W-:-:S02]  /*39a0*/  @P2 LOP3.LUT R37, R37, 0x80000000, RZ, 0x3c, !PT ;  /* 0x8000000025252812 */ /* 0x000fc400078e3cff */
[----:B------:R-:W0:Y:S04]  /*39b0*/  LDS R21, [R53+0x4000] ;  /* 0x0040000035157984 */ /* 0x000e280000000800 */
[----:B------:R-:W0:Y:S04]  /*39c0*/  LDS R23, [R53+0x4400] ;  /* 0x0044000035177984 */ /* 0x000e280000000800 */
[----:B------:R-:W-:Y:S04]  /*39d0*/  @P3 STG.E desc[UR8][R2.64+0x2400], R25 ;  /* 0x0024001902003986 */ /* 0x000fe8000c101908 */
[----:B--2---:R2:W-:Y:S01]  /*39e0*/  @P3 STG.E desc[UR8][R4.64+0x2400], R13 ;  /* 0x0024000d04003986 */ /* 0x0045e2000c101908 */
[----:B------:R-:W-:Y:S01]  /*39f0*/  ISETP.LT.U32.AND P3, PT, R6, UR6, PT ;  /* 0x0000000606007c0c */ /* 0x000fe2000bf61070 */
[----:B------:R-:W-:-:S02]  /*3a00*/  VIADD R6, R0, 0x1100 ;  /* 0x0000110000067836 */ /* 0x000fc40000000000 */
[----:B------:R-:W-:Y:S01]  /*3a10*/  @P5 STG.E desc[UR8][R2.64+0x2800], R33 ;  /* 0x0028002102005986 */ /* 0x000fe2000c101908 */
[----:B------:R-:W-:Y:S01]  /*3a20*/  VIADD R0, R0, 0x1200 ;  /* 0x0000120000007836 */ /* 0x000fe20000000000 */
[----:B------:R-:W-:Y:S02]  /*3a30*/  ISETP.GT.U32.AND.EX P3, PT, R8, RZ, PT, P3 ;  /* 0x000000ff0800720c */ /* 0x000fe40003f64130 */
[----:B-1----:R1:W-:Y:S01]  /*3a40*/  @P5 STG.E desc[UR8][R4.64+0x2800], R11 ;  /* 0x0028000b04005986 */ /* 0x0023e2000c101908 */
[----:B------:R-:W-:Y:S01]  /*3a50*/  ISETP.LT.U32.AND P5, PT, R6, UR6, PT ;  /* 0x0000000606007c0c */ /* 0x000fe2000bfa1070 */
[----:B------:R-:W-:Y:S01]  /*3a60*/  IMAD.U32 R6, RZ, RZ, UR7 ;  /* 0x00000007ff067e24 */ /* 0x000fe2000f8e00ff */
[----:B--2---:R-:W-:-:S04]  /*3a70*/  @P0 LOP3.LUT R13, R34, 0x80000000, RZ, 0x3c, !PT ;  /* 0x80000000220d0812 */ /* 0x004fc800078e3cff */
[----:B------:R-:W-:Y:S01]  /*3a80*/  ISETP.GT.U32.AND.EX P4, PT, R6, RZ, PT, P4 ;  /* 0x000000ff0600720c */ /* 0x000fe20003f84140 */
[----:B------:R2:W-:Y:S03]  /*3a90*/  @P0 STG.E desc[UR8][R2.64+0x2c00], R13 ;  /* 0x002c000d02000986 */ /* 0x0005e6000c101908 */
[----:B------:R-:W-:Y:S01]  /*3aa0*/  @P3 LOP3.LUT R39, R39, 0x80000000, RZ, 0x3c, !PT ;  /* 0x8000000027273812 */ /* 0x000fe200078e3cff */
[----:B----4-:R4:W-:Y:S01]  /*3ab0*/  @P0 STG.E desc[UR8][R4.64+0x2c00], R15 ;  /* 0x002c000f04000986 */ /* 0x0109e2000c101908 */
[----:B------:R-:W-:Y:S01]  /*3ac0*/  ISETP.LT.U32.AND P0, PT, R0, UR6, PT ;  /* 0x0000000600007c0c */ /* 0x000fe2000bf01070 */
[----:B------:R-:W-:Y:S01]  /*3ad0*/  IMAD.U32 R0, RZ, RZ, UR7 ;  /* 0x00000007ff007e24 */ /* 0x000fe2000f8e00ff */
[----:B-1----:R-:W-:Y:S01]  /*3ae0*/  @P6 LOP3.LUT R11, R36, 0x80000000, RZ, 0x3c, !PT ;  /* 0x80000000240b6812 */ /* 0x002fe200078e3cff */
[----:B------:R1:W-:Y:S01]  /*3af0*/  @P1 STG.E desc[UR8][R2.64+0x3000], R35 ;  /* 0x0030002302001986 */ /* 0x0003e2000c101908 */
[----:B------:R-:W-:-:S02]  /*3b00*/  ISETP.GT.U32.AND.EX P0, PT, R6, RZ, PT, P0 ;  /* 0x000000ff0600720c */ /* 0x000fc40003f04100 */
[----:B------:R-:W-:Y:S01]  /*3b10*/  ISETP.GT.U32.AND.EX P5, PT, R0, RZ, PT, P5 ;  /* 0x000000ff0000720c */ /* 0x000fe20003fa4150 */
[----:B---3--:R1:W-:Y:S01]  /*3b20*/  @P1 STG.E desc[UR8][R4.64+0x3000], R7 ;  /* 0x0030000704001986 */ /* 0x0083e2000c101908 */
[----:B--2---:R-:W-:-:S03]  /*3b30*/  @P4 LOP3.LUT R13, R38, 0x80000000, RZ, 0x3c, !PT ;  /* 0x80000000260d4812 */ /* 0x004fc600078e3cff */
[----:B------:R1:W-:Y:S04]  /*3b40*/  @P6 STG.E desc[UR8][R2.64+0x3400], R11 ;  /* 0x0034000b02006986 */ /* 0x0003e8000c101908 */
[----:B------:R1:W-:Y:S04]  /*3b50*/  @P6 STG.E desc[UR8][R4.64+0x3400], R17 ;  /* 0x0034001104006986 */ /* 0x0003e8000c101908 */
[----:B------:R1:W-:Y:S01]  /*3b60*/  @P2 STG.E desc[UR8][R2.64+0x3800], R37 ;  /* 0x0038002502002986 */ /* 0x0003e2000c101908 */
[----:B----4-:R-:W-:-:S03]  /*3b70*/  @P5 LOP3.LUT R15, R40, 0x80000000, RZ, 0x3c, !PT ;  /* 0x80000000280f5812 */ /* 0x010fc600078e3cff */
[----:B------:R1:W-:Y:S04]  /*3b80*/  @P2 STG.E desc[UR8][R4.64+0x3800], R19 ;  /* 0x0038001304002986 */ /* 0x0003e8000c101908 */
[----:B------:R1:W-:Y:S04]  /*3b90*/  @P4 STG.E desc[UR8][R2.64+0x3c00], R13 ;  /* 0x003c000d02004986 */ /* 0x0003e8000c101908 */
[----:B0-----:R1:W-:Y:S04]  /*3ba0*/  @P4 STG.E desc[UR8][R4.64+0x3c00], R9 ;  /* 0x003c000904004986 */ /* 0x0013e8000c101908 */
[----:B------:R1:W-:Y:S04]  /*3bb0*/  @P3 STG.E desc[UR8][R2.64+0x4000], R39 ;  /* 0x0040002702003986 */ /* 0x0003e8000c101908 */
[----:B------:R1:W-:Y:S04]  /*3bc0*/  @P3 STG.E desc[UR8][R4.64+0x4000], R21 ;  /* 0x0040001504003986 */ /* 0x0003e8000c101908 */
[----:B------:R1:W-:Y:S04]  /*3bd0*/  @P5 STG.E desc[UR8][R2.64+0x4400], R15 ;  /* 0x0044000f02005986 */ /* 0x0003e8000c101908 */
[----:B------:R1:W-:Y:S01]  /*3be0*/  @P5 STG.E desc[UR8][R4.64+0x4400], R23 ;  /* 0x0044001704005986 */ /* 0x0003e2000c101908 */
[----:B------:R-:W-:Y:S05]  /*3bf0*/  @!P0 EXIT ;  /* 0x000000000000894d */ /* 0x000fea0003800000 */
[----:B------:R-:W0:Y:S01]  /*3c00*/  LDS R53, [R53+0x4800] ;  /* 0x0048000035357984 */ /* 0x000e220000000800 */
[----:B------:R-:W-:-:S05]  /*3c10*/  LOP3.LUT R41, R41, 0x80000000, RZ, 0x3c, !PT ;  /* 0x8000000029297812 */ /* 0x000fca00078e3cff */
[----:B------:R-:W-:Y:S04]  /*3c20*/  STG.E desc[UR8][R2.64+0x4800], R41 ;  /* 0x0048002902007986 */ /* 0x000fe8000c101908 */
[----:B0-----:R-:W-:Y:S01]  /*3c30*/  STG.E desc[UR8][R4.64+0x4800], R53 ;  /* 0x0048003504007986 */ /* 0x001fe2000c101908 */
[----:B------:R-:W-:Y:S05]  /*3c40*/  EXIT ;  /* 0x000000000000794d */ /* 0x000fea0003800000 */
.L_x_223:
        /* <DEDUP_REMOVED lines=11> */
.L_x_446:


//--------------------- .text._ZN3cub18CUB_300001_SM_10006detail4scan16DeviceScanKernelINS2_10policy_hubIiiimN4cuda3std3__44plusIvEEE10Policy1000EN6thrust24THRUST_300001_SM_1000_NS10device_ptrIiEESF_NS0_13ScanTileStateIiLb1EEES9_NS1_10InputValueIiPiEEmiLb0EiEEvT0_T1_T2_iT3_T4_T5_ --------------------------
	.section	.text._ZN3cub18CUB_300001_SM_10006detail4scan16DeviceScanKernelINS2_10policy_hubIiiimN4cuda3std3__44plusIvEEE10Policy1000EN6thrust24THRUST_300001_SM_1000_NS10device_ptrIiEESF_NS0_13ScanTileStateIiLb1EEES9_NS1_10InputValueIiPiEEmiLb0EiEEvT0_T1_T2_iT3_T4_T5_,"ax",@progbits
	.align	128
        .global         _ZN3cub18CUB_300001_SM_10006detail4scan16DeviceScanKernelINS2_10policy_hubIiiimN4cuda3std3__44plusIvEEE10Policy1000EN6thrust24THRUST_300001_SM_1000_NS10device_ptrIiEESF_NS0_13ScanTileStateIiLb1EEES9_NS1_10InputValueIiPiEEmiLb0EiEEvT0_T1_T2_iT3_T4_T5_
        .type           _ZN3cub18CUB_300001_SM_10006detail4scan16DeviceScanKernelINS2_10policy_hubIiiimN4cuda3std3__44plusIvEEE10Policy1000EN6thrust24THRUST_300001_SM_1000_NS10device_ptrIiEESF_NS0_13ScanTileStateIiLb1EEES9_NS1_10InputValueIiPiEEmiLb0EiEEvT0_T1_T2_iT3_T4_T5_,@function
        .size           _ZN3cub18CUB_300001_SM_10006detail4scan16DeviceScanKernelINS2_10policy_hubIiiimN4cuda3std3__44plusIvEEE10Policy1000EN6thrust24THRUST_300001_SM_1000_NS10device_ptrIiEESF_NS0_13ScanTileStateIiLb1EEES9_NS1_10InputValueIiPiEEmiLb0EiEEvT0_T1_T2_iT3_T4_T5_,(.L_x_447 - _ZN3cub18CUB_300001_SM_10006detail4scan16DeviceScanKernelINS2_10policy_hubIiiimN4cuda3std3__44plusIvEEE10Policy1000EN6thrust24THRUST_300001_SM_1000_NS10device_ptrIiEESF_NS0_13ScanTileStateIiLb1EEES9_NS1_10InputValueIiPiEEmiLb0EiEEvT0_T1_T2_iT3_T4_T5_)
        .other          _ZN3cub18CUB_300001_SM_10006detail4scan16DeviceScanKernelINS2_10policy_hubIiiimN4cuda3std3__44plusIvEEE10Policy1000EN6thrust24THRUST_300001_SM_1000_NS10device_ptrIiEESF_NS0_13ScanTileStateIiLb1EEES9_NS1_10InputValueIiPiEEmiLb0EiEEvT0_T1_T2_iT3_T4_T5_,@"STO_CUDA_ENTRY STV_DEFAULT"
_ZN3cub18CUB_300001_SM_10006detail4scan16DeviceScanKernelINS2_10policy_hubIiiimN4cuda3std3__44plusIvEEE10Policy1000EN6thrust24THRUST_300001_SM_1000_NS10device_ptrIiEESF_NS0_13ScanTileStateIiLb1EEES9_NS1_10InputValueIiPiEEmiLb0EiEEvT0_T1_T2_iT3_T4_T5_:
.text._ZN3cub18CUB_300001_SM_10006detail4scan16DeviceScanKernelINS2_10policy_hubIiiimN4cuda3std3__44plusIvEEE10Policy1000EN6thrust24THRUST_300001_SM_1000_NS10device_ptrIiEESF_NS0_13ScanTileStateIiLb1EEES9_NS1_10InputValueIiPiEEmiLb0EiEEvT0_T1_T2_iT3_T4_T5_:
[----:B------:R-:W-:Y:S01]  /*0000*/  LDC R1, c[0x0][0x37c] ;  /* 0x0000df00ff017b82 */ /* 0x000fe20000000800 */
[----:B------:R-:W0:Y:S01]  /*0010*/  LDCU UR4, c[0x0][0x3a0] ;  /* 0x00007400ff0477ac */ /* 0x000e220008000800 */
[----:B------:R-:W1:Y:S06]  /*0020*/  LDCU.64 UR12, c[0x0][0x358] ;  /* 0x00006b00ff0c77ac */ /* 0x000e6c0008000a00 */
[----:B------:R-:W2:Y:S01]  /*0030*/  S2UR UR6, SR_CTAID.X ;  /* 0x00000000000679c3 */ /* 0x000ea20000002500 */
[----:B------:R-:W3:Y:S01]  /*0040*/  LDCU.64 UR8, c[0x0][0x3b0] ;  /* 0x00007600ff0877ac */ /* 0x000ee20008000a00 */
[----:B0-----:R-:W-:-:S06]  /*0050*/  UPRMT UR4, UR4, 0x7770, URZ ;  /* 0x0000777004047896 */ /* 0x001fcc00080000ff */
[----:B------:R-:W-:-:S05]  /*0060*/  ISETP.NE.AND P0, PT, RZ, UR4, PT ;  /* 0x00000004ff007c0c */ /* 0x000fca000bf05270 */
[----:B------:R-:W2:Y:S08]  /*0070*/  LDCU UR4, c[0x0][0x398] ;  /* 0x00007300ff0477ac */ /* 0x000eb00008000800 */
[----:B------:R-:W1:Y:S02]  /*0080*/  @P0 LDC.64 R2, c[0x0][0x3a8] ;  /* 0x0000ea00ff020b82 */ /* 0x000e640000000a00 */
[----:B-1----:R0:W5:Y:S01]  /*0090*/  @P0 LDG.E R39, desc[UR12][R2.64] ;  /* 0x0000000c02270981 */ /* 0x002162000c1e1900 */
[----:B--2---:R-:W-:-:S04]  /*00a0*/  UIADD3 UR6, UPT, UPT, UR6, UR4, URZ ;  /* 0x0000000406067290 */ /* 0x004fc8000fffe0ff */
[----:B------:R-:W-:-:S04]  /*00b0*/  UIMAD.WIDE UR10, UR6, 0x1ee0, URZ ;  /* 0x00001ee0060a78a5 */ /* 0x000fc8000f8e02ff */
[----:B---3--:R-:W-:-:S04]  /*00c0*/  UIADD3 UR7, UP0, UPT, -UR10, UR8, URZ ;  /* 0x000000080a077290 */ /* 0x008fc8000ff1e1ff */
[----:B------:R-:W-:Y:S02]  /*00d0*/  UIADD3.X UR4, UPT, UPT, ~UR11, UR9, URZ, UP0, !UPT ;  /* 0x000000090b047290 */ /* 0x000fe400087fe5ff */
[----:B------:R-:W-:-:S04]  /*00e0*/  UISETP.GE.U32.AND UP0, UPT, UR7, 0x1ee1, UPT ;  /* 0x00001ee10700788c */ /* 0x000fc8000bf06070 */
[----:B------:R-:W-:Y:S01]  /*00f0*/  UISETP.GE.U32.AND.EX UP0, UPT, UR4, URZ, UPT, UP0 ;  /* 0x000000ff0400728c */ /* 0x000fe2000bf06100 */
[----:B------:R-:W1:Y:S08]  /*0100*/  @!P0 LDC R39, c[0x0][0x3a8] ;  /* 0x0000ea00ff278b82 */ /* 0x000e700000000800 */
[----:B0-----:R-:W-:Y:S05]  /*0110*/  BRA.U !UP0, `(.L_x_224) ;  /* 0x0000001908f47547 */ /* 0x001fea000b800000 */
[----:B------:R-:W0:Y:S01]  /*0120*/  S2R R35, SR_TID.X ;  /* 0x0000000000237919 */ /* 0x000e220000002100 */
[----:B------:R-:W2:Y:S01]  /*0130*/  LDCU.64 UR4, c[0x0][0x380] ;  /* 0x00007000ff0477ac */ /* 0x000ea20008000a00 */
[C---:B0-----:R-:W-:Y:S02]  /*0140*/  LOP3.LUT R0, R35.reuse, 0x1f, RZ, 0xc0, !PT ;  /* 0x0000001f23007812 */ /* 0x041fe400078ec0ff */
[----:B------:R-:W-:-:S05]  /*0150*/  LOP3.LUT R3, R35, 0x3e0, RZ, 0xc0, !PT ;  /* 0x000003e023037812 */ /* 0x000fca00078ec0ff */
[----:B------:R-:W-:-:S05]  /*0160*/  IMAD R0, R3, 0x13, R0 ;  /* 0x0000001303007824 */ /* 0x000fca00078e0200 */
[----:B------:R-:W-:-:S05]  /*0170*/  IADD3 R0, P0, PT, R0, UR10, RZ ;  /* 0x0000000a00007c10 */ /* 0x000fca000ff1e0ff */
[----:B------:R-:W-:Y:S02]  /*0180*/  IMAD.X R3, RZ, RZ, UR11, P0 ;  /* 0x0000000bff037e24 */ /* 0x000fe400080e06ff */
[----:B------:R-:W-:-:S03]  /*0190*/  IMAD.SHL.U32 R31, R0, 0x4, RZ ;  /* 0x00000004001f7824 */ /* 0x000fc600078e00ff */
[----:B------:R-:W-:Y:S02]  /*01a0*/  SHF.L.U64.HI R30, R0, 0x2, R3 ;  /* 0x00000002001e7819 */ /* 0x000fe40000010203 */
[----:B--2---:R-:W-:-:S04]  /*01b0*/  IADD3 R2, P0, PT, R31, UR4, RZ ;  /* 0x000000041f027c10 */ /* 0x004fc8000ff1e0ff */
[----:B------:R-:W-:-:S05]  /*01c0*/  IADD3.X R3, PT, PT, R30, UR5, RZ, P0, !PT ;  /* 0x000000051e037c10 */ /* 0x000fca00087fe4ff */
[----:B------:R-:W2:Y:S04]  /*01d0*/  LDG.E R5, desc[UR12][R2.64] ;  /* 0x0000000c02057981 */ /* 0x000ea8000c1e1900 */
[----:B------:R-:W3:Y:S04]  /*01e0*/  LDG.E R7, desc[UR12][R2.64+0x80] ;  /* 0x0000800c02077981 */ /* 0x000ee8000c1e1900 */
[----:B------:R-:W4:Y:S04]  /*01f0*/  LDG.E R9, desc[UR12][R2.64+0x100] ;  /* 0x0001000c02097981 */ /* 0x000f28000c1e1900 */
        /* <DEDUP_REMOVED lines=15> */
[----:B------:R-:W4:Y:S01]  /*02f0*/  LDG.E R8, desc[UR12][R2.64+0x900] ;  /* 0x0009000c02087981 */ /* 0x000f22000c1e1900 */
[----:B------:R-:W0:Y:S01]  /*0300*/  S2UR UR5, SR_CgaCtaId ;  /* 0x00000000000579c3 */ /* 0x000e220000008800 */
[----:B------:R-:W-:Y:S01]  /*0310*/  SHF.R.U32.HI R36, RZ, 0x5, R35 ;  /* 0x00000005ff247819 */ /* 0x000fe20000011623 */
[----:B------:R-:W-:Y:S01]  /*0320*/  UMOV UR4, 0x400 ;  /* 0x0000040000047882 */ /* 0x000fe20000000000 */
[----:B------:R-:W1:Y:S01]  /*0330*/  S2R R37, SR_LANEID ;  /* 0x0000000000257919 */ /* 0x000e620000000000 */
[----:B------:R-:W-:Y:S01]  /*0340*/  UISETP.NE.AND UP0, UPT, UR6, URZ, UPT ;  /* 0x000000ff0600728c */ /* 0x000fe2000bf05270 */
[----:B------:R-:W-:Y:S01]  /*0350*/  BSSY.RECONVERGENT B0, `(.L_x_225) ;  /* 0x0000148000007945 */ /* 0x000fe20003800200 */
[----:B0-----:R-:W-:Y:S01]  /*0360*/  ULEA UR4, UR5, UR4, 0x18 ;  /* 0x0000000405047291 */ /* 0x001fe2000f8ec0ff */
[----:B-1----:R-:W-:-:S05]  /*0370*/  IMAD R34, R36, 0x260, R37 ;  /* 0x0000026024227824 */ /* 0x002fca00078e0225 */
[----:B------:R-:W-:-:S05]  /*0380*/  LEA R34, R34, UR4, 0x2 ;  /* 0x0000000422227c11 */ /* 0x000fca000f8e10ff */
[----:B------:R-:W-:Y:S01]  /*0390*/  IMAD R33, R37, 0x48, R34 ;  /* 0x0000004825217824 */ /* 0x000fe200078e0222 */
[----:B--2---:R0:W-:Y:S04]  /*03a0*/  STS [R34], R5 ;  /* 0x0000000522007388 */ /* 0x0041e80000000800 */
[----:B---3--:R0:W-:Y:S04]  /*03b0*/  STS [R34+0x80], R7 ;  /* 0x0000800722007388 */ /* 0x0081e80000000800 */
[----:B----4-:R0:W-:Y:S04]  /*03c0*/  STS [R34+0x100], R9 ;  /* 0x0001000922007388 */ /* 0x0101e80000000800 */
[----:B------:R0:W-:Y:S04]  /*03d0*/  STS [R34+0x180], R11 ;  /* 0x0001800b22007388 */ /* 0x0001e80000000800 */
        /* <DEDUP_REMOVED lines=14> */
[----:B------:R0:W-:Y:S01]  /*04c0*/  STS [R34+0x900], R8 ;  /* 0x0009000822007388 */ /* 0x0001e20000000800 */
[----:B------:R-:W-:-:S03]  /*04d0*/  NOP ;  /* 0x0000000000007918 */ /* 0x000fc60000000000 */
[----:B------:R0:W1:Y:S04]  /*04e0*/  LDS R32, [R33] ;  /* 0x0000000021207984 */ /* 0x0000680000000800 */
[----:B------:R0:W2:Y:S04]  /*04f0*/  LDS R29, [R33+0x4] ;  /* 0x00000400211d7984 */ /* 0x0000a80000000800 */
        /* <DEDUP_REMOVED lines=18> */
[----:B-1234-:R-:W-:Y:S05]  /*0620*/  BRA.U UP0, `(.L_x_226) ;  /* 0x0000000500247547 */ /* 0x01efea000b800000 */
[----:B0-----:R-:W-:Y:S02]  /*0630*/  IADD3 R8, PT, PT, R28, R29, R32 ;  /* 0x0000001d1c087210 */ /* 0x001fe40007ffe020 */
[C---:B------:R-:W-:Y:S02]  /*0640*/  ISETP.NE.AND P1, PT, R37.reuse, 0x1f, PT ;  /* 0x0000001f2500780c */ /* 0x040fe40003f25270 */
[----:B------:R-:W-:Y:S02]  /*0650*/  IADD3 R8, PT, PT, R26, R27, R8 ;  /* 0x0000001b1a087210 */ /* 0x000fe40007ffe008 */
[----:B------:R-:W-:Y:S02]  /*0660*/  ISETP.NE.AND P2, PT, R37, RZ, PT ;  /* 0x000000ff2500720c */ /* 0x000fe40003f45270 */
[----:B------:R-:W-:-:S04]  /*0670*/  IADD3 R8, PT, PT, R24, R25, R8 ;  /* 0x0000001918087210 */ /* 0x000fc80007ffe008 */
[----:B------:R-:W-:-:S03]  /*0680*/  IADD3 R8, PT, PT, R22, R23, R8 ;  /* 0x0000001716087210 */ /* 0x000fc60007ffe008 */
[----:B------:R-:W-:Y:S02]  /*0690*/  @!P1 LEA R42, R36, UR4, 0x2 ;  /* 0x00000004242a9c11 */ /* 0x000fe4000f8e10ff */
[----:B------:R-:W-:-:S04]  /*06a0*/  IADD3 R8, PT, PT, R20, R21, R8 ;  /* 0x0000001514087210 */ /* 0x000fc80007ffe008 */
[----:B------:R-:W-:-:S04]  /*06b0*/  IADD3 R8, PT, PT, R6, R7, R8 ;  /* 0x0000000706087210 */ /* 0x000fc80007ffe008 */
[----:B------:R-:W-:-:S04]  /*06c0*/  IADD3 R8, PT, PT, R4, R5, R8 ;  /* 0x0000000504087210 */ /* 0x000fc80007ffe008 */
[----:B------:R-:W-:-:S04]  /*06d0*/  IADD3 R8, PT, PT, R2, R3, R8 ;  /* 0x0000000302087210 */ /* 0x000fc80007ffe008 */
[----:B------:R-:W-:-:S05]  /*06e0*/  IADD3 R38, PT, PT, R9, R0, R8 ;  /* 0x0000000009267210 */ /* 0x000fca0007ffe008 */
        /* <DEDUP_REMOVED lines=14> */
[----:B------:R-:W-:Y:S02]  /*07d0*/  ISETP.NE.AND P1, PT, R36, 0xc, PT ;  /* 0x0000000c2400780c */ /* 0x000fe40003f25270 */
[----:B------:R-:W-:-:S03]  /*07e0*/  SEL R38, R38, RZ, P2 ;  /* 0x000000ff26267207 */ /* 0x000fc60001000000 */
[----:B------:R-:W0:Y:S04]  /*07f0*/  LDS.128 R8, [UR4+0x10] ;  /* 0x00001004ff087984 */ /* 0x000e280008000c00 */
[----:B------:R-:W1:Y:S04]  /*0800*/  LDS.128 R12, [UR4+0x20] ;  /* 0x00002004ff0c7984 */ /* 0x000e680008000c00 */
[----:B------:R-:W2:Y:S01]  /*0810*/  LDS.128 R16, [UR4+0x30] ;  /* 0x00003004ff107984 */ /* 0x000ea20008000c00 */
[----:B0-----:R-:W-:-:S04]  /*0820*/  IMAD.IADD R9, R8, 0x1, R9 ;  /* 0x0000000108097824 */ /* 0x001fc800078e0209 */
[----:B------:R-:W-:Y:S01]  /*0830*/  IMAD.IADD R10, R10, 0x1, R9 ;  /* 0x000000010a0a7824 */ /* 0x000fe200078e0209 */
[----:B------:R-:W-:Y:S02]  /*0840*/  SEL R8, R9, R8, !P0 ;  /* 0x0000000809087207 */ /* 0x000fe40004000000 */
[----:B------:R-:W-:Y:S01]  /*0850*/  ISETP.NE.AND P0, PT, R36, 0x3, PT ;  /* 0x000000032400780c */ /* 0x000fe20003f05270 */
[----:B------:R-:W-:-:S03]  /*0860*/  IMAD.IADD R11, R11, 0x1, R10 ;  /* 0x000000010b0b7824 */ /* 0x000fc600078e020a */
[----:B------:R-:W-:Y:S01]  /*0870*/  SEL R8, R10, R8, !P0 ;  /* 0x000000080a087207 */ /* 0x000fe20004000000 */
[----:B-1----:R-:W-:Y:S01]  /*0880*/  IMAD.IADD R12, R11, 0x1, R12 ;  /* 0x000000010b0c7824 */ /* 0x002fe200078e020c */
[----:B------:R-:W-:-:S03]  /*0890*/  ISETP.NE.AND P0, PT, R36, 0x4, PT ;  /* 0x000000042400780c */ /* 0x000fc60003f05270 */
[----:B------:R-:W-:Y:S01]  /*08a0*/  IMAD.IADD R13, R13, 0x1, R12 ;  /* 0x000000010d0d7824 */ /* 0x000fe200078e020c */
[----:B------:R-:W-:Y:S02]  /*08b0*/  SEL R8, R11, R8, !P0 ;  /* 0x000000080b087207 */ /* 0x000fe40004000000 */
[----:B------:R-:W-:Y:S01]  /*08c0*/  ISETP.NE.AND P0, PT, R36, 0x5, PT ;  /* 0x000000052400780c */ /* 0x000fe20003f05270 */
[----:B------:R-:W-:-:S03]  /*08d0*/  IMAD.IADD R14, R14, 0x1, R13 ;  /* 0x000000010e0e7824 */ /* 0x000fc600078e020d */
[----:B------:R-:W-:Y:S01]  /*08e0*/  SEL R8, R12, R8, !P0 ;  /* 0x000000080c087207 */ /* 0x000fe20004000000 */
[----:B------:R-:W-:Y:S01]  /*08f0*/  IMAD.IADD R15, R15, 0x1, R14 ;  /* 0x000000010f0f7824 */ /* 0x000fe200078e020e */
[----:B------:R-:W-:-:S03]  /*0900*/  ISETP.NE.AND P0, PT, R36, 0x6, PT ;  /* 0x000000062400780c */ /* 0x000fc60003f05270 */
[----:B--2---:R-:W-:Y:S01]  /*0910*/  IMAD.IADD R16, R15, 0x1, R16 ;  /* 0x000000010f107824 */ /* 0x004fe200078e0210 */
[----:B------:R-:W-:Y:S02]  /*0920*/  SEL R9, R13, R8, !P0 ;  /* 0x000000080d097207 */ /* 0x000fe40004000000 */
[----:B------:R-:W-:Y:S01]  /*0930*/  ISETP.NE.AND P0, PT, R36, 0x7, PT ;  /* 0x000000072400780c */ /* 0x000fe20003f05270 */
[----:B------:R-:W0:Y:S01]  /*0940*/  LDS R8, [UR4+0x40] ;  /* 0x00004004ff087984 */ /* 0x000e220008000800 */
[----:B------:R-:W-:Y:S02]  /*0950*/  IMAD.IADD R17, R17, 0x1, R16 ;  /* 0x0000000111117824 */ /* 0x000fe400078e0210 */
[----:B------:R-:W-:Y:S02]  /*0960*/  SEL R9, R14, R9, !P0 ;  /* 0x000000090e097207 */ /* 0x000fe40004000000 */
[----:B------:R-:W-:Y:S01]  /*0970*/  ISETP.NE.AND P0, PT, R36, 0x8, PT ;  /* 0x000000082400780c */ /* 0x000fe20003f05270 */
[----:B------:R-:W-:-:S03]  /*0980*/  IMAD.IADD R18, R18, 0x1, R17 ;  /* 0x0000000112127824 */ /* 0x000fc600078e0211 */
[----:B------:R-:W-:Y:S02]  /*0990*/  SEL R9, R15, R9, !P0 ;  /* 0x000000090f097207 */ /* 0x000fe40004000000 */
[----:B------:R-:W-:-:S04]  /*09a0*/  ISETP.NE.AND P0, PT, R36, 0x9, PT ;  /* 0x000000092400780c */ /* 0x000fc80003f05270 */
[----:B------:R-:W-:Y:S02]  /*09b0*/  SEL R9, R16, R9, !P0 ;  /* 0x0000000910097207 */ /* 0x000fe40004000000 */
[----:B------:R-:W-:-:S04]  /*09c0*/  ISETP.NE.AND P0, PT, R36, 0xa, PT ;  /* 0x0000000a2400780c */ /* 0x000fc80003f05270 */
[----:B------:R-:W-:Y:S02]  /*09d0*/  SEL R9, R17, R9, !P0 ;  /* 0x0000000911097207 */ /* 0x000fe40004000000 */
[----:B------:R-:W-:-:S04]  /*09e0*/  ISETP.NE.AND P0, PT, R36, 0xb, PT ;  /* 0x0000000b2400780c */ /* 0x000fc80003f05270 */
[----:B------:R-:W-:Y:S01]  /*09f0*/  SEL R9, R18, R9, !P0 ;  /* 0x0000000912097207 */ /* 0x000fe20004000000 */
[----:B------:R-:W-:Y:S01]  /*0a00*/  IMAD.IADD R18, R19, 0x1, R18 ;  /* 0x0000000113127824 */ /* 0x000fe200078e0212 */
[----:B------:R-:W-:-:S04]  /*0a10*/  ISETP.GE.U32.AND P0, PT, R35, 0x20, PT ;  /* 0x000000202300780c */ /* 0x000fc80003f06070 */
[C---:B------:R-:W-:Y:S02]  /*0a20*/  SEL R9, R18.reuse, R9, !P1 ;  /* 0x0000000912097207 */ /* 0x040fe40004800000 */
[----:B------:R-:W-:Y:S02]  /*0a30*/  ISETP.NE.AND P1, PT, R35, RZ, PT ;  /* 0x000000ff2300720c */ /* 0x000fe40003f25270 */
[----:B------:R-:W-:Y:S02]  /*0a40*/  SEL R10, R9, RZ, P0 ;  /* 0x000000ff090a7207 */ /* 0x000fe40000000000 */
[--C-:B0----5:R-:W-:Y:S02]  /*0a50*/  IADD3 R9, PT, PT, R18, R8, R39.reuse ;  /* 0x0000000812097210 */ /* 0x121fe40007ffe027 */
[----:B------:R-:W-:-:S07]  /*0a60*/  IADD3 R38, PT, PT, R10, R38, R39 ;  /* 0x000000260a267210 */ /* 0x000fce0007ffe027 */
[----:B------:R-:W-:Y:S05]  /*0a70*/  @P1 BRA `(.L_x_227) ;  /* 0x0000000c00541947 */ /* 0x000fea0003800000 */
[----:B------:R-:W0:Y:S01]  /*0a80*/  LDC.64 R10, c[0x0][0x390] ;  /* 0x0000e400ff0a7b82 */ /* 0x000e220000000a00 */
[----:B------:R-:W-:-:S05]  /*0a90*/  IMAD.MOV.U32 R8, RZ, RZ, 0x65 ;  /* 0x00000065ff087424 */ /* 0x000fca00078e00ff */
[----:B0-----:R0:W-:Y:S01]  /*0aa0*/  ST.E.64.STRONG.GPU desc[UR12][R10.64+0x100], R8 ;  /* 0x000100080a007985 */ /* 0x0011e2000c10fb0c */
[----:B------:R-:W-:Y:S05]  /*0ab0*/  BRA `(.L_x_227) ;  /* 0x0000000c00447947 */ /* 0x000fea0003800000 */
.L_x_226:
        /* <DEDUP_REMOVED lines=20> */
[----:B-----5:R-:W0:Y:S02]  /*0c00*/  SHFL.UP P0, R39, R40, 0x10, RZ ;  /* 0x0600000028277989 */ /* 0x020e2400000000ff */
[----:B0-----:R-:W-:Y:S01]  /*0c10*/  @P0 IMAD.IADD R39, R40, 0x1, R39 ;  /* 0x0000000128270824 */ /* 0x001fe200078e0227 */
[----:B------:R-:W-:-:S04]  /*0c20*/  ISETP.NE.AND P0, PT, R36, 0x2, PT ;  /* 0x000000022400780c */ /* 0x000fc80003f05270 */
[----:B------:R-:W-:Y:S01]  /*0c30*/  @!P1 STS [R42+0x10], R39 ;  /* 0x000010272a009388 */ /* 0x000fe20000000800 */
[----:B------:R-:W-:Y:S01]  /*0c40*/  BAR.SYNC.DEFER_BLOCKING 0x0 ;  /* 0x0000000000007b1d */ /* 0x000fe20000010000 */
[----:B------:R-:W-:-:S05]  /*0c50*/  ISETP.NE.AND P1, PT, R36, 0xc, PT ;  /* 0x0000000c2400780c */ /* 0x000fca0003f25270 */
[----:B------:R-:W0:Y:S04]  /*0c60*/  LDS.128 R8, [UR4+0x10] ;  /* 0x00001004ff087984 */ /* 0x000e280008000c00 */
[----:B------:R-:W1:Y:S04]  /*0c70*/  LDS.128 R12, [UR4+0x20] ;  /* 0x00002004ff0c7984 */ /* 0x000e680008000c00 */
[----:B------:R-:W2:Y:S01]  /*0c80*/  LDS.128 R16, [UR4+0x30] ;  /* 0x00003004ff107984 */ /* 0x000ea20008000c00 */
[----:B0-----:R-:W-:-:S04]  /*0c90*/  IMAD.IADD R9, R8, 0x1, R9 ;  /* 0x0000000108097824 */ /* 0x001fc800078e0209 */
[----:B------:R-:W-:Y:S01]  /*0ca0*/  IMAD.IADD R10, R10, 0x1, R9 ;  /* 0x000000010a0a7824 */ /* 0x000fe200078e0209 */
[----:B------:R-:W-:Y:S02]  /*0cb0*/  SEL R8, R9, R8, !P0 ;  /* 0x0000000809087207 */ /* 0x000fe40004000000 */
[----:B------:R-:W-:Y:S01]  /*0cc0*/  ISETP.NE.AND P0, PT, R36, 0x3, PT ;  /* 0x000000032400780c */ /* 0x000fe20003f05270 */
[----:B------:R-:W-:Y:S01]  /*0cd0*/  IMAD.IADD R11, R11, 0x1, R10 ;  /* 0x000000010b0b7824 */ /* 0x000fe200078e020a */
[----:B------:R-:W0:Y:S02]  /*0ce0*/  LDS R9, [UR4+0x40] ;  /* 0x00004004ff097984 */ /* 0x000e240008000800 */
        /* <DEDUP_REMOVED lines=13> */
[----:B------:R-:W-:-:S03]  /*0dc0*/  IMAD.IADD R17, R17, 0x1, R16 ;  /* 0x0000000111117824 */ /* 0x000fc600078e0210 */
[----:B------:R-:W-:Y:S01]  /*0dd0*/  SEL R8, R14, R8, !P0 ;  /* 0x000000080e087207 */ /* 0x000fe20004000000 */
[----:B------:R-:W-:Y:S01]  /*0de0*/  IMAD.IADD R18, R18, 0x1, R17 ;  /* 0x0000000112127824 */ /* 0x000fe200078e0211 */
[----:B------:R-:W-:-:S03]  /*0df0*/  ISETP.NE.AND P0, PT, R36, 0x8, PT ;  /* 0x000000082400780c */ /* 0x000fc60003f05270 */
[----:B------:R-:W-:Y:S01]  /*0e00*/  IMAD.IADD R19, R19, 0x1, R18 ;  /* 0x0000000113137824 */ /* 0x000fe200078e0212 */
[----:B------:R-:W-:Y:S02]  /*0e10*/  SEL R8, R15, R8, !P0 ;  /* 0x000000080f087207 */ /* 0x000fe40004000000 */
[----:B------:R-:W-:-:S04]  /*0e20*/  ISETP.NE.AND P0, PT, R36, 0x9, PT ;  /* 0x000000092400780c */ /* 0x000fc80003f05270 */
[----:B------:R-:W-:Y:S02]  /*0e30*/  SEL R8, R16, R8, !P0 ;  /* 0x0000000810087207 */ /* 0x000fe40004000000 */
[----:B------:R-:W-:Y:S01]  /*0e40*/  ISETP.NE.AND P0, PT, R36, 0xa, PT ;  /* 0x0000000a2400780c */ /* 0x000fe20003f05270 */
[----:B0-----:R-:W-:-:S03]  /*0e50*/  IMAD.IADD R9, R19, 0x1, R9 ;  /* 0x0000000113097824 */ /* 0x001fc600078e0209 */
[----:B------:R-:W-:Y:S01]  /*0e60*/  SEL R8, R17, R8, !P0 ;  /* 0x0000000811087207 */ /* 0x000fe20004000000 */
[----:B------:R-:W-:Y:S01]  /*0e70*/  IMAD.IADD R17, R39, 0x1, -R38 ;  /* 0x0000000127117824 */ /* 0x000fe200078e0a26 */
[----:B------:R-:W-:-:S04]  /*0e80*/  ISETP.NE.AND P0, PT, R36, 0xb, PT ;  /* 0x0000000b2400780c */ /* 0x000fc80003f05270 */
[----:B------:R-:W-:Y:S02]  /*0e90*/  SEL R8, R18, R8, !P0 ;  /* 0x0000000812087207 */ /* 0x000fe40004000000 */
[----:B------:R-:W-:Y:S02]  /*0ea0*/  ISETP.GT.U32.AND P0, PT, R35, 0x1f, PT ;  /* 0x0000001f2300780c */ /* 0x000fe40003f04070 */
[----:B------:R-:W-:Y:S02]  /*0eb0*/  SEL R11, R17, RZ, P2 ;  /* 0x000000ff110b7207 */ /* 0x000fe40001000000 */
[----:B------:R-:W-:Y:S02]  /*0ec0*/  SEL R8, R19, R8, !P1 ;  /* 0x0000000813087207 */ /* 0x000fe40004800000 */
[----:B------:R-:W-:-:S03]  /*0ed0*/  ISETP.GE.U32.AND P1, PT, R35, 0x20, PT ;  /* 0x000000202300780c */ /* 0x000fc60003f26070 */
[----:B------:R-:W-:-:S05]  /*0ee0*/  IMAD.IADD R38, R8, 0x1, R11 ;  /* 0x0000000108267824 */ /* 0x000fca00078e020b */
[----:B------:R-:W-:Y:S01]  /*0ef0*/  SEL R17, R17, R38, !P1 ;  /* 0x0000002611117207 */ /* 0x000fe20004800000 */
[----:B------:R-:W-:Y:S06]  /*0f00*/  @P0 BRA `(.L_x_228) ;  /* 0x00000008000c0947 */ /* 0x000fec0003800000 */
[----:B------:R-:W0:Y:S01]  /*0f10*/  LDC.64 R14, c[0x0][0x390] ;  /* 0x0000e400ff0e7b82 */ /* 0x000e220000000a00 */
[----:B------:R-:W-:Y:S01]  /*0f20*/  ISETP.NE.AND P1, PT, R35, RZ, PT ;  /* 0x000000ff2300720c */ /* 0x000fe20003f25270 */
[----:B------:R-:W-:Y:S01]  /*0f30*/  IMAD.U32 R45, RZ, RZ, UR6 ;  /* 0x00000006ff2d7e24 */ /* 0x000fe2000f8e00ff */
[----:B------:R-:W-:-:S05]  /*0f40*/  LOP3.LUT R18, RZ, R35, RZ, 0x33, !PT ;  /* 0x00000023ff127212 */ /* 0x000fca00078e33ff */
[----:B------:R-:W-:-:S06]  /*0f50*/  VIADD R18, R18, UR6 ;  /* 0x0000000612127c36 */ /* 0x000fcc0008000000 */
[----:B------:R-:W-:Y:S01]  /*0f60*/  @!P1 IMAD.MOV.U32 R8, RZ, RZ, 0x64 ;  /* 0x00000064ff089424 */ /* 0x000fe200078e00ff */
[----:B------:R1:W-:Y:S01]  /*0f70*/  @!P1 STS [UR4+0xc], R9 ;  /* 0x00000c09ff009988 */ /* 0x0003e20008000804 */
[----:B0-----:R-:W-:-:S04]  /*0f80*/  IMAD.WIDE R44, R45, 0x8, R14 ;  /* 0x000000082d2c7825 */ /* 0x001fc800078e020e */
[----:B------:R-:W-:Y:S01]  /*0f90*/  IMAD.WIDE R14, R18, 0x8, R14 ;  /* 0x00000008120e7825 */ /* 0x000fe200078e020e */
[----:B------:R1:W-:Y:S01]  /*0fa0*/  @!P1 ST.E.64.STRONG.GPU desc[UR12][R44.64+0x100], R8 ;  /* 0x000100082c009985 */ /* 0x0003e2000c10fb0c */
[----:B------:R-:W-:Y:S05]  /*0fb0*/  NANOSLEEP 0x226 ;  /* 0x000002260000795d */ /* 0x000fea0003800000 */
[----:B------:R-:W2:Y:S01]  /*0fc0*/  LD.E.64.STRONG.GPU R12, desc[UR12][R14.64+0x100] ;  /* 0x0001000c0e0c7980 */ /* 0x000ea2000c10fb00 */
[----:B------:R-:W-:Y:S01]  /*0fd0*/  UMOV UR5, 0xffffffff ;  /* 0xffffffff00057882 */ /* 0x000fe20000000000 */
[----:B--2---:R-:W-:Y:S02]  /*0fe0*/  ISETP.NE.AND P0, PT, R12, 0x63, PT ;  /* 0x000000630c00780c */ /* 0x004fe40003f05270 */
[----:B-1----:R-:W-:Y:S11]  /*0ff0*/  BRA.DIV UR5, `(.L_x_229) ;  /* 0x0000002e05bc7947 */ /* 0x002ff6000b800000 */
[----:B------:R-:W-:-:S13]  /*1000*/  VOTE.ANY P0, !P0 ;  /* 0x0000000000ff7806 */ /* 0x000fda0004000100 */
.L_x_258:
[----:B------:R-:W-:Y:S05]  /*1010*/  @!P0 BRA `(.L_x_230) ;  /* 0x0000000000248947 */ /* 0x000fea0003800000 */
[----:B------:R-:W-:-:S07]  /*1020*/  IMAD.MOV.U32 R8, RZ, RZ, 0x1de ;  /* 0x000001deff087424 */ /* 0x000fce00078e00ff */
.L_x_232:
[----:B------:R-:W-:Y:S05]  /*1030*/  NANOSLEEP R8 ;  /* 0x000000080000735d */ /* 0x000fea0003800000 */
[----:B------:R-:W2:Y:S01]  /*1040*/  LD.E.64.STRONG.GPU R12, desc[UR12][R14.64+0x100] ;  /* 0x0001000c0e0c7980 */ /* 0x000ea2000c10fb00 */
[----:B------:R-:W-:Y:S01]  /*1050*/  UMOV UR5, 0xffffffff ;  /* 0xffffffff00057882 */ /* 0x000fe20000000000 */
[----:B------:R-:W-:Y:S02]  /*1060*/  SHF.R.U32.HI R8, RZ, 0x1, R8 ;  /* 0x00000001ff087819 */ /* 0x000fe40000011608 */
[----:B--2---:R-:W-:Y:S01]  /*1070*/  ISETP.NE.AND P0, PT, R12, 0x63, PT ;  /* 0x000000630c00780c */ /* 0x004fe20003f05270 */
[----:B------:R-:W-:-:S12]  /*1080*/  BRA.DIV UR5, `(.L_x_231) ;  /* 0x0000002e05b87947 */ /* 0x000fd8000b800000 */
[----:B------:R-:W-:-:S13]  /*1090*/  VOTE.ANY P0, !P0 ;  /* 0x0000000000ff7806 */ /* 0x000fda0004000100 */
.L_x_261:
[----:B------:R-:W-:Y:S05]  /*10a0*/  @P0 BRA `(.L_x_232) ;  /* 0xfffffffc00e00947 */ /* 0x000fea000383ffff */
.L_x_230:
[----:B------:R-:W-:Y:S01]  /*10b0*/  UMOV UR5, 0xffffffff ;  /* 0xffffffff00057882 */ /* 0x000fe20000000000 */
[----:B------:R-:W-:Y:S02]  /*10c0*/  ISETP.NE.AND P0, PT, R12, 0x65, PT ;  /* 0x000000650c00780c */ /* 0x000fe40003f05270 */
[----:B------:R-:W-:Y:S11]  /*10d0*/  BRA.DIV UR5, `(.L_x_233) ;  /* 0x0000002e05c47947 */ /* 0x000ff6000b800000 */
[----:B------:R-:W0:Y:S01]  /*10e0*/  S2R R8, SR_GEMASK ;  /* 0x0000000000087919 */ /* 0x000e220000003c00 */
[----:B------:R-:W-:Y:S01]  /*10f0*/  VOTE.ANY R10, PT, !P0 ;  /* 0x00000000000a7806 */ /* 0x000fe200040e0100 */
[C---:B------:R-:W-:Y:S02]  /*1100*/  VIADD R38, R37.reuse, 0x2 ;  /* 0x0000000225267836 */ /* 0x040fe40000000000 */
[----:B------:R-:W-:Y:S01]  /*1110*/  VIADD R39, R37, 0x10 ;  /* 0x0000001025277836 */ /* 0x000fe20000000000 */
[----:B0-----:R-:W-:-:S05]  /*1120*/  LOP3.LUT R10, R10, 0x80000000, R8, 0xec, !PT ;  /* 0x800000000a0a7812 */ /* 0x001fca00078eec08 */
[----:B------:R-:W-:-:S05]  /*1130*/  VIADD R11, R10, 0xffffffff ;  /* 0xffffffff0a0b7836 */ /* 0x000fca0000000000 */
[----:B------:R-:W-:-:S04]  /*1140*/  LOP3.LUT R11, R10, R11, RZ, 0xc, !PT ;  /* 0x0000000b0a0b7212 */ /* 0x000fc800078e0cff */
[----:B------:R-:W0:Y:S02]  /*1150*/  POPC R15, R11 ;  /* 0x0000000b000f7309 */ /* 0x000e240000000000 */
[----:B0-----:R-:W0:Y:S01]  /*1160*/  SHFL.DOWN PT, R16, R13, 0x1, R15 ;  /* 0x082000000d107989 */ /* 0x001e2200000e000f */
[-C--:B------:R-:W-:Y:S02]  /*1170*/  ISETP.GE.AND P0, PT, R37, R15.reuse, PT ;  /* 0x0000000f2500720c */ /* 0x080fe40003f06270 */
[-C--:B------:R-:W-:Y:S02]  /*1180*/  ISETP.GT.AND P2, PT, R39, R15.reuse, PT ;  /* 0x0000000f2700720c */ /* 0x080fe40003f44270 */
[----:B0-----:R-:W-:Y:S02]  /*1190*/  SEL R16, R16, RZ, !P0 ;  /* 0x000000ff10107207 */ /* 0x001fe40004000000 */
[----:B------:R-:W-:-:S03]  /*11a0*/  ISETP.GT.AND P0, PT, R38, R15, PT ;  /* 0x0000000f2600720c */ /* 0x000fc60003f04270 */
[----:B------:R-:W-:-:S05]  /*11b0*/  IMAD.IADD R36, R16, 0x1, R13 ;  /* 0x0000000110247824 */ /* 0x000fca00078e020d */
[----:B------:R-:W0:Y:S02]  /*11c0*/  SHFL.DOWN PT, R16, R36, 0x2, R15 ;  /* 0x0840000024107989 */ /* 0x000e2400000e000f */
[----:B0-----:R-:W-:-:S05]  /*11d0*/  SEL R19, R16, RZ, !P0 ;  /* 0x000000ff10137207 */ /* 0x001fca0004000000 */
[----:B------:R-:W-:Y:S02]  /*11e0*/  IMAD.IADD R40, R36, 0x1, R19 ;  /* 0x0000000124287824 */ /* 0x000fe400078e0213 */
[C---:B------:R-:W-:Y:S02]  /*11f0*/  VIADD R19, R37.reuse, 0x4 ;  /* 0x0000000425137836 */ /* 0x040fe40000000000 */
[----:B------:R-:W-:Y:S01]  /*1200*/  VIADD R36, R37, 0x8 ;  /* 0x0000000825247836 */ /* 0x000fe20000000000 */
[----:B------:R-:W0:Y:S02]  /*1210*/  SHFL.DOWN PT, R16, R40, 0x4, R15 ;  /* 0x0880000028107989 */ /* 0x000e2400000e000f */
[----:B------:R-:W-:-:S04]  /*1220*/  ISETP.GT.AND P0, PT, R19, R15, PT ;  /* 0x0000000f1300720c */ /* 0x000fc80003f04270 */
[----:B0-----:R-:W-:Y:S02]  /*1230*/  SEL R11, R16, RZ, !P0 ;  /* 0x000000ff100b7207 */ /* 0x001fe40004000000 */
[----:B------:R-:W-:-:S03]  /*1240*/  ISETP.GT.AND P0, PT, R36, R15, PT ;  /* 0x0000000f2400720c */ /* 0x000fc60003f04270 */
[----:B------:R-:W-:Y:S02]  /*1250*/  IMAD.IADD R42, R40, 0x1, R11 ;  /* 0x00000001282a7824 */ /* 0x000fe400078e020b */
[----:B------:R-:W0:Y:S03]  /*1260*/  LDC.64 R10, c[0x0][0x390] ;  /* 0x0000e400ff0a7b82 */ /* 0x000e260000000a00 */
[----:B------:R-:W1:Y:S02]  /*1270*/  SHFL.DOWN PT, R16, R42, 0x8, R15 ;  /* 0x090000002a107989 */ /* 0x000e6400000e000f */
[----:B-1----:R-:W-:Y:S02]  /*1280*/  SEL R41, R16, RZ, !P0 ;  /* 0x000000ff10297207 */ /* 0x002fe40004000000 */
[----:B------:R-:W-:-:S03]  /*1290*/  ISETP.NE.AND P0, PT, R12, 0x65, PT ;  /* 0x000000650c00780c */ /* 0x000fc60003f05270 */
[----:B------:R-:W-:Y:S01]  /*12a0*/  IMAD.IADD R41, R42, 0x1, R41 ;  /* 0x000000012a297824 */ /* 0x000fe200078e0229 */
[----:B0-----:R-:W-:-:S04]  /*12b0*/  IADD3 R42, P3, PT, R10, 0x100, RZ ;  /* 0x000001000a2a7810 */ /* 0x001fc80007f7e0ff */
[----:B------:R-:W0:Y:S01]  /*12c0*/  SHFL.DOWN PT, R16, R41, 0x10, R15 ;  /* 0x0a00000029107989 */ /* 0x000e2200000e000f */
[----:B------:R-:W-:-:S04]  /*12d0*/  IMAD.X R43, RZ, RZ, R11, P3 ;  /* 0x000000ffff2b7224 */ /* 0x000fc800018e060b */
[----:B------:R-:W-:Y:S02]  /*12e0*/  VOTE.ALL P0, P0 ;  /* 0x0000000000ff7806 */ /* 0x000fe40000000000 */
[----:B0-----:R-:W-:-:S05]  /*12f0*/  SEL R16, R16, RZ, !P2 ;  /* 0x000000ff10107207 */ /* 0x001fca0005000000 */
[----:B------:R-:W-:-:S07]  /*1300*/  IMAD.IADD R40, R41, 0x1, R16 ;  /* 0x0000000129287824 */ /* 0x000fce00078e0210 */
.L_x_270:
[----:B------:R-:W-:Y:S05]  /*1310*/  @!P0 BRA `(.L_x_234) ;  /* 0x0000000000cc8947 */ /* 0x000fea0003800000 */
[----:B------:R-:W-:-:S07]  /*1320*/  IMAD.MOV.U32 R11, RZ, RZ, 0x1de ;  /* 0x000001deff0b7424 */ /* 0x000fce00078e00ff */
.L_x_240:
[----:B------:R-:W-:-:S05]  /*1330*/  IMAD.WIDE R14, R18, 0x8, R42 ;  /* 0x00000008120e7825 */ /* 0x000fca00078e022a */
[----:B------:R-:W2:Y:S01]  /*1340*/  LD.E.64.STRONG.GPU R12, desc[UR12][R14.64+-0x100] ;  /* 0xffff000c0e0c7980 */ /* 0x000ea2000c10fb00 */
[----:B------:R-:W-:Y:S05]  /*1350*/  YIELD ;  /* 0x0000000000007946 */ /* 0x000fea0003800000 */
[----:B------:R-:W-:Y:S01]  /*1360*/  UMOV UR5, 0xffffffff ;  /* 0xffffffff00057882 */ /* 0x000fe20000000000 */
[----:B------:R-:W-:Y:S02]  /*1370*/  SHF.R.U32.HI R11, RZ, 0x1, R11 ;  /* 0x00000001ff0b7819 */ /* 0x000fe4000001160b */
[----:B--2---:R-:W-:Y:S01]  /*1380*/  ISETP.NE.AND P0, PT, R12, 0x63, PT ;  /* 0x000000630c00780c */ /* 0x004fe20003f05270 */
[----:B------:R-:W-:-:S12]  /*1390*/  BRA.DIV UR5, `(.L_x_235) ;  /* 0x0000003205147947 */ /* 0x000fd8000b800000 */
[----:B------:R-:W-:-:S13]  /*13a0*/  VOTE.ANY P0, !P0 ;  /* 0x0000000000ff7806 */ /* 0x000fda0004000100 */
.L_x_273:
[----:B------:R-:W-:Y:S05]  /*13b0*/  @!P0 BRA `(.L_x_236) ;  /* 0x0000000000248947 */ /* 0x000fea0003800000 */
[----:B------:R-:W-:-:S07]  /*13c0*/  IMAD.MOV.U32 R16, RZ, RZ, R11 ;  /* 0x000000ffff107224 */ /* 0x000fce00078e000b */
.L_x_238:
[----:B------:R-:W-:Y:S05]  /*13d0*/  NANOSLEEP R16 ;  /* 0x000000100000735d */ /* 0x000fea0003800000 */
[----:B------:R-:W2:Y:S01]  /*13e0*/  LD.E.64.STRONG.GPU R12, desc[UR12][R14.64+-0x100] ;  /* 0xffff000c0e0c7980 */ /* 0x000ea2000c10fb00 */
[----:B------:R-:W-:Y:S01]  /*13f0*/  UMOV UR5, 0xffffffff ;  /* 0xffffffff00057882 */ /* 0x000fe20000000000 */
[----:B------:R-:W-:Y:S02]  /*1400*/  SHF.R.U32.HI R16, RZ, 0x1, R16 ;  /* 0x00000001ff107819 */ /* 0x000fe40000011610 */
[----:B--2---:R-:W-:Y:S01]  /*1410*/  ISETP.NE.AND P0, PT, R12, 0x63, PT ;  /* 0x000000630c00780c */ /* 0x004fe20003f05270 */
[----:B------:R-:W-:-:S12]  /*1420*/  BRA.DIV UR5, `(.L_x_237) ;  /* 0x0000003205107947 */ /* 0x000fd8000b800000 */
[----:B------:R-:W-:-:S13]  /*1430*/  VOTE.ANY P0, !P0 ;  /* 0x0000000000ff7806 */ /* 0x000fda0004000100 */
.L_x_276:
[----:B------:R-:W-:Y:S05]  /*1440*/  @P0 BRA `(.L_x_238) ;  /* 0xfffffffc00e00947 */ /* 0x000fea000383ffff */
.L_x_236:
[----:B------:R-:W-:Y:S01]  /*1450*/  UMOV UR5, 0xffffffff ;  /* 0xffffffff00057882 */ /* 0x000fe20000000000 */
[----:B------:R-:W-:Y:S02]  /*1460*/  ISETP.NE.AND P0, PT, R12, 0x65, PT ;  /* 0x000000650c00780c */ /* 0x000fe40003f05270 */
[----:B------:R-:W-:Y:S11]  /*1470*/  BRA.DIV UR5, `(.L_x_239) ;  /* 0x00000032051c7947 */ /* 0x000ff6000b800000 */
[----:B------:R-:W-:Y:S01]  /*1480*/  VOTE.ANY R10, PT, !P0 ;  /* 0x00000000000a7806 */ /* 0x000fe200040e0100 */
[----:B------:R-:W-:-:S03]  /*1490*/  VIADD R18, R18, 0xffffffe0 ;  /* 0xffffffe012127836 */ /* 0x000fc60000000000 */
[----:B------:R-:W-:-:S05]  /*14a0*/  LOP3.LUT R10, R10, 0x80000000, R8, 0xec, !PT ;  /* 0x800000000a0a7812 */ /* 0x000fca00078eec08 */
[----:B------:R-:W-:-:S05]  /*14b0*/  VIADD R15, R10, 0xffffffff ;  /* 0xffffffff0a0f7836 */ /* 0x000fca0000000000 */
[----:B------:R-:W-:-:S06]  /*14c0*/  LOP3.LUT R15, R10, R15, RZ, 0xc, !PT ;  /* 0x0000000f0a0f7212 */ /* 0x000fcc00078e0cff */
        /* <DEDUP_REMOVED lines=17> */
[----:B------:R-:W-:-:S03]  /*15e0*/  ISETP.NE.AND P0, PT, R12, 0x65, PT ;  /* 0x000000650c00780c */ /* 0x000fc60003f05270 */
[----:B------:R-:W-:-:S05]  /*15f0*/  IMAD.IADD R41, R13, 0x1, R16 ;  /* 0x000000010d297824 */ /* 0x000fca00078e0210 */
[----:B------:R-:W0:Y:S05]  /*1600*/  SHFL.DOWN PT, R16, R41, 0x10, R15 ;  /* 0x0a00000029107989 */ /* 0x000e2a00000e000f */
[----:B------:R-:W-:Y:S02]  /*1610*/  VOTE.ALL P0, P0 ;  /* 0x0000000000ff7806 */ /* 0x000fe40000000000 */
[----:B0-----:R-:W-:-:S04]  /*1620*/  SEL R16, R16, RZ, !P2 ;  /* 0x000000ff10107207 */ /* 0x001fc80005000000 */
[----:B------:R-:W-:-:S07]  /*1630*/  IADD3 R40, PT, PT, R41, R16, R40 ;  /* 0x0000001029287210 */ /* 0x000fce0007ffe028 */
.L_x_285:
[----:B------:R-:W-:Y:S05]  /*1640*/  @P0 BRA `(.L_x_240) ;  /* 0xfffffffc00380947 */ /* 0x000fea000383ffff */
.L_x_234:
[----:B------:R-:W-:Y:S01]  /*1650*/  ISETP.NE.AND P0, PT, R37, RZ, PT ;  /* 0x000000ff2500720c */ /* 0x000fe20003f05270 */
[----:B------:R-:W0:Y:S01]  /*1660*/  @!P1 S2R R11, SR_CgaCtaId ;  /* 0x00000000000b9919 */ /* 0x000e220000008800 */
[----:B------:R-:W-:Y:S01]  /*1670*/  @!P1 MOV R10, 0x400 ;  /* 0x00000400000a9802 */ /* 0x000fe20000000f00 */
[----:B------:R-:W-:Y:S02]  /*1680*/  @!P1 IMAD.IADD R9, R9, 0x1, R40 ;  /* 0x0000000109099824 */ /* 0x000fe400078e0228 */
[----:B------:R-:W-:Y:S02]  /*1690*/  @!P1 IMAD.MOV.U32 R8, RZ, RZ, 0x65 ;  /* 0x00000065ff089424 */ /* 0x000fe400078e00ff */
[----:B------:R-:W-:-:S03]  /*16a0*/  IMAD.MOV.U32 R38, RZ, RZ, R17 ;  /* 0x000000ffff267224 */ /* 0x000fc600078e0011 */
[----:B------:R1:W-:Y:S03]  /*16b0*/  @!P1 ST.E.64.STRONG.GPU desc[UR12][R44.64+0x100], R8 ;  /* 0x000100082c009985 */ /* 0x0003e6000c10fb0c */
[----:B------:R-:W-:Y:S01]  /*16c0*/  @!P0 MOV R12, 0x400 ;  /* 0x00000400000c8802 */ /* 0x000fe20000000f00 */
[----:B------:R-:W2:Y:S01]  /*16d0*/  @!P0 S2R R13, SR_CgaCtaId ;  /* 0x00000000000d8919 */ /* 0x000ea20000008800 */
[----:B------:R-:W-:Y:S01]  /*16e0*/  @!P0 IMAD.MOV.U32 R38, RZ, RZ, R40 ;  /* 0x000000ffff268224 */ /* 0x000fe200078e0028 */
[----:B0-----:R-:W-:-:S05]  /*16f0*/  @!P1 LEA R10, R11, R10, 0x18 ;  /* 0x0000000a0b0a9211 */ /* 0x001fca00078ec0ff */
[----:B------:R1:W-:Y:S04]  /*1700*/  @!P1 STS [R10+0x8], R9 ;  /* 0x000008090a009388 */ /* 0x0003e80000000800 */
[----:B------:R1:W-:Y:S01]  /*1710*/  @!P1 STS [R10+0x4], R40 ;  /* 0x000004280a009388 */ /* 0x0003e20000000800 */
[----:B--2---:R-:W-:-:S05]  /*1720*/  @!P0 LEA R13, R13, R12, 0x18 ;  /* 0x0000000c0d0d8211 */ /* 0x004fca00078ec0ff */
[----:B------:R1:W-:Y:S02]  /*1730*/  @!P0 STS [R13+0x54], R40 ;  /* 0x000054280d008388 */ /* 0x0003e40000000800 */
.L_x_228:
[----:B------:R-:W-:Y:S05]  /*1740*/  WARPSYNC.ALL ;  /* 0x0000000000007948 */ /* 0x000fea0003800000 */
[----:B------:R-:W0:Y:S08]  /*1750*/  S2UR UR7, SR_CgaCtaId ;  /* 0x00000000000779c3 */ /* 0x000e300000008800 */
[----:B------:R-:W-:Y:S01]  /*1760*/  BAR.SYNC.DEFER_BLOCKING 0x0 ;  /* 0x0000000000007b1d */ /* 0x000fe20000010000 */
[----:B------:R-:W-:-:S05]  /*1770*/  ISETP.NE.AND P0, PT, R35, RZ, PT ;  /* 0x000000ff2300720c */ /* 0x000fca0003f05270 */
[----:B------:R-:W-:Y:S02]  /*1780*/  UMOV UR5, 0x400 ;  /* 0x0000040000057882 */ /* 0x000fe40000000000 */
[----:B0-----:R-:W-:-:S09]  /*1790*/  ULEA UR5, UR7, UR5, 0x18 ;  /* 0x0000000507057291 */ /* 0x001fd2000f8ec0ff */
[----:B-1----:R-:W0:Y:S02]  /*17a0*/  LDS R8, [UR5+0x54] ;  /* 0x00005405ff087984 */ /* 0x002e240008000800 */
[----:B0-----:R-:W-:-:S05]  /*17b0*/  SEL R9, R8, RZ, P0 ;  /* 0x000000ff08097207 */ /* 0x001fca0000000000 */
[----:B------:R-:W-:-:S07]  /*17c0*/  IMAD.IADD R38, R9, 0x1, R38 ;  /* 0x0000000109267824 */ /* 0x000fce00078e0226 */
.L_x_227:
[----:B------:R-:W-:Y:S05]  /*17d0*/  BSYNC.RECONVERGENT B0 ;  /* 0x0000000000007941 */ /* 0x000fea0003800200 */
.L_x_225:
[----:B------:R-:W-:Y:S01]  /*17e0*/  IMAD.IADD R32, R32, 0x1, R38 ;  /* 0x0000000120207824 */ /* 0x000fe200078e0226 */
[----:B------:R-:W-:Y:S03]  /*17f0*/  BAR.SYNC.DEFER_BLOCKING 0x0 ;  /* 0x0000000000007b1d */ /* 0x000fe60000010000 */
[----:B------:R-:W-:-:S03]  /*1800*/  IMAD.IADD R29, R29, 0x1, R32 ;  /* 0x000000011d1d7824 */ /* 0x000fc600078e0220 */
[----:B------:R-:W1:Y:S01]  /*1810*/  LDCU.64 UR8, c[0x0][0x388] ;  /* 0x00007100ff0877ac */ /* 0x000e620008000a00 */
[----:B------:R-:W-:-:S04]  /*1820*/  IMAD.IADD R28, R28, 0x1, R29 ;  /* 0x000000011c1c7824 */ /* 0x000fc800078e021d */
[----:B------:R-:W-:-:S04]  /*1830*/  IMAD.IADD R27, R27, 0x1, R28 ;  /* 0x000000011b1b7824 */ /* 0x000fc800078e021c */
[----:B------:R-:W-:-:S04]  /*1840*/  IMAD.IADD R26, R26, 0x1, R27 ;  /* 0x000000011a1a7824 */ /* 0x000fc800078e021b */
[----:B------:R-:W-:-:S04]  /*1850*/  IMAD.IADD R25, R25, 0x1, R26 ;  /* 0x0000000119197824 */ /* 0x000fc800078e021a */
[----:B------:R-:W-:Y:S01]  /*1860*/  IMAD.IADD R24, R24, 0x1, R25 ;  /* 0x0000000118187824 */ /* 0x000fe200078e0219 */
[----:B------:R-:W-:Y:S03]  /*1870*/  STS [R33], R38 ;  /* 0x0000002621007388 */ /* 0x000fe60000000800 */
[----:B------:R-:W-:Y:S01]  /*1880*/  IMAD.IADD R23, R23, 0x1, R24 ;  /* 0x0000000117177824 */ /* 0x000fe200078e0218 */
[----:B------:R-:W-:Y:S03]  /*1890*/  STS [R33+0x4], R32 ;  /* 0x0000042021007388 */ /* 0x000fe60000000800 */
        /* <DEDUP_REMOVED lines=19> */
[----:B------:R-:W-:Y:S04]  /*19d0*/  STS [R33+0x2c], R20 ;  /* 0x00002c1421007388 */ /* 0x000fe80000000800 */
[----:B------:R-:W-:Y:S04]  /*19e0*/  STS [R33+0x30], R7 ;  /* 0x0000300721007388 */ /* 0x000fe80000000800 */
[----:B------:R-:W-:Y:S04]  /*19f0*/  STS [R33+0x34], R6 ;  /* 0x0000340621007388 */ /* 0x000fe80000000800 */
[----:B------:R-:W-:Y:S04]  /*1a00*/  STS [R33+0x38], R5 ;  /* 0x0000380521007388 */ /* 0x000fe80000000800 */
[----:B------:R-:W-:Y:S04]  /*1a10*/  STS [R33+0x3c], R4 ;  /* 0x00003c0421007388 */ /* 0x000fe80000000800 */
[----:B------:R-:W-:Y:S04]  /*1a20*/  STS [R33+0x40], R3 ;  /* 0x0000400321007388 */ /* 0x000fe80000000800 */
[----:B------:R1:W-:Y:S04]  /*1a30*/  STS [R33+0x44], R2 ;  /* 0x0000440221007388 */ /* 0x0003e80000000800 */
[----:B------:R-:W-:Y:S01]  /*1a40*/  STS [R33+0x48], R0 ;  /* 0x0000480021007388 */ /* 0x000fe20000000800 */
[----:B------:R-:W-:-:S03]  /*1a50*/  NOP ;  /* 0x0000000000007918 */ /* 0x000fc60000000000 */
[----:B0-----:R-:W0:Y:S01]  /*1a60*/  LDS R9, [R34] ;  /* 0x0000000022097984 */ /* 0x001e220000000800 */
[----:B-1----:R-:W-:-:S03]  /*1a70*/  IADD3 R2, P0, PT, R31, UR8, RZ ;  /* 0x000000081f027c10 */ /* 0x002fc6000ff1e0ff */
[----:B------:R-:W1:Y:S01]  /*1a80*/  LDS R7, [R34+0x80] ;  /* 0x0000800022077984 */ /* 0x000e620000000800 */
[----:B------:R-:W-:-:S03]  /*1a90*/  IADD3.X R3, PT, PT, R30, UR9, RZ, P0, !PT ;  /* 0x000000091e037c10 */ /* 0x000fc600087fe4ff */
        /* <DEDUP_REMOVED lines=17> */
[----:B0-----:R-:W-:Y:S04]  /*1bb0*/  STG.E desc[UR12][R2.64], R9 ;  /* 0x0000000902007986 */ /* 0x001fe8000c10190c */
[----:B-1----:R-:W-:Y:S04]  /*1bc0*/  STG.E desc[UR12][R2.64+0x80], R7 ;  /* 0x0000800702007986 */ /* 0x002fe8000c10190c */
[----:B--2---:R-:W-:Y:S04]  /*1bd0*/  STG.E desc[UR12][R2.64+0x100], R11 ;  /* 0x0001000b02007986 */ /* 0x004fe8000c10190c */
[----:B---3--:R-:W-:Y:S04]  /*1be0*/  STG.E desc[UR12][R2.64+0x180], R13 ;  /* 0x0001800d02007986 */ /* 0x008fe8000c10190c */
[----:B----4-:R-:W-:Y:S04]  /*1bf0*/  STG.E desc[UR12][R2.64+0x200], R5 ;  /* 0x0002000502007986 */ /* 0x010fe8000c10190c */
        /* <DEDUP_REMOVED lines=15> */
.L_x_224:
[----:B------:R-:W-:-:S04]  /*1cf0*/  ISETP.NE.U32.AND P0, PT, RZ, UR7, PT ;  /* 0x00000007ff007c0c */ /* 0x000fc8000bf05070 */
[----:B------:R-:W-:-:S13]  /*1d00*/  ISETP.NE.AND.EX P0, PT, RZ, UR4, PT, P0 ;  /* 0x00000004ff007c0c */ /* 0x000fda000bf05300 */
[----:B------:R-:W-:Y:S05]  /*1d10*/  @!P0 EXIT ;  /* 0x000000000000894d */ /* 0x000fea0003800000 */
[----:B------:R-:W0:Y:S02]  /*1d20*/  LDCU.64 UR4, c[0x0][0x380] ;  /* 0x00007000ff0477ac */ /* 0x000e240008000a00 */
[----:B0-----:R-:W-:-:S06]  /*1d30*/  UIMAD.WIDE UR4, UR6, 0x7b80, UR4 ;  /* 0x00007b80060478a5 */ /* 0x001fcc000f8e0204 */
[----:B------:R-:W-:Y:S02]  /*1d40*/  IMAD.U32 R2, RZ, RZ, UR4 ;  /* 0x00000004ff027e24 */ /* 0x000fe4000f8e00ff */
[----:B------:R-:W-:-:S05]  /*1d50*/  IMAD.U32 R3, RZ, RZ, UR5 ;  /* 0x00000005ff037e24 */ /* 0x000fca000f8e00ff */
[----:B------:R0:W2:Y:S01]  /*1d60*/  LDG.E R0, desc[UR12][R2.64] ;  /* 0x0000000c02007981 */ /* 0x0000a2000c1e1900 */
[----:B------:R-:W3:Y:S02]  /*1d70*/  S2R R31, SR_TID.X ;  /* 0x00000000001f7919 */ /* 0x000ee40000002100 */
[C---:B---3--:R-:W-:Y:S02]  /*1d80*/  LOP3.LUT R30, R31.reuse, 0x1f, RZ, 0xc0, !PT ;  /* 0x0000001f1f1e7812 */ /* 0x048fe400078ec0ff */
[----:B------:R-:W-:-:S05]  /*1d90*/  LOP3.LUT R5, R31, 0x3e0, RZ, 0xc0, !PT ;  /* 0x000003e01f057812 */ /* 0x000fca00078ec0ff */
[----:B------:R-:W-:-:S04]  /*1da0*/  IMAD R30, R5, 0x13, R30 ;  /* 0x00000013051e7824 */ /* 0x000fc800078e021e */
[C---:B------:R-:W-:Y:S01]  /*1db0*/  VIADD R4, R30.reuse, 0x20 ;  /* 0x000000201e047836 */ /* 0x040fe20000000000 */
[C---:B------:R-:W-:Y:S01]  /*1dc0*/  ISETP.GE.U32.AND P1, PT, R30.reuse, UR7, PT ;  /* 0x000000071e007c0c */ /* 0x040fe2000bf26070 */
[C---:B------:R-:W-:Y:S01]  /*1dd0*/  VIADD R5, R30.reuse, 0x40 ;  /* 0x000000401e057836 */ /* 0x040fe20000000000 */
[C---:B0-----:R-:W-:Y:S01]  /*1de0*/  LEA R2, P0, R30.reuse, UR4, 0x2 ;  /* 0x000000041e027c11 */ /* 0x041fe2000f8010ff */
[----:B------:R-:W-:Y:S01]  /*1df0*/  VIADD R3, R30, 0x80 ;  /* 0x000000801e037836 */ /* 0x000fe20000000000 */
[----:B------:R-:W-:Y:S01]  /*1e00*/  ISETP.GE.U32.AND P2, PT, R4, UR7, PT ;  /* 0x0000000704007c0c */ /* 0x000fe2000bf46070 */
[C---:B------:R-:W-:Y:S01]  /*1e10*/  VIADD R4, R30.reuse, 0xa0 ;  /* 0x000000a01e047836 */ /* 0x040fe20000000000 */
[----:B------:R-:W-:Y:S01]  /*1e20*/  ISETP.GE.U32.AND P3, PT, R5, UR7, PT ;  /* 0x0000000705007c0c */ /* 0x000fe2000bf66070 */
[----:B------:R-:W-:Y:S01]  /*1e30*/  VIADD R5, R30, 0xc0 ;  /* 0x000000c01e057836 */ /* 0x000fe20000000000 */
[----:B------:R-:W-:Y:S01]  /*1e40*/  ISETP.GE.U32.AND P5, PT, R3, UR7, PT ;  /* 0x0000000703007c0c */ /* 0x000fe2000bfa6070 */
[----:B------:R-:W-:Y:S01]  /*1e50*/  IMAD.X R3, RZ, RZ, UR5, P0 ;  /* 0x00000005ff037e24 */ /* 0x000fe200080e06ff */
[----:B------:R-:W-:Y:S01]  /*1e60*/  ISETP.GE.U32.AND P6, PT, R4, UR7, PT ;  /* 0x0000000704007c0c */ /* 0x000fe2000bfc6070 */
[C---:B------:R-:W-:Y:S01]  /*1e70*/  VIADD R6, R30.reuse, 0x60 ;  /* 0x000000601e067836 */ /* 0x040fe20000000000 */
[----:B------:R-:W-:Y:S01]  /*1e80*/  ISETP.GE.U32.AND P0, PT, R5, UR7, PT ;  /* 0x0000000705007c0c */ /* 0x000fe2000bf06070 */
[----:B------:R-:W-:-:S02]  /*1e90*/  VIADD R5, R30, 0xe0 ;  /* 0x000000e01e057836 */ /* 0x000fc40000000000 */
[----:B------:R-:W-:Y:S01]  /*1ea0*/  VIADD R37, R30, 0x100 ;  /* 0x000001001e257836 */ /* 0x000fe20000000000 */
[----:B------:R-:W-:Y:S01]  /*1eb0*/  ISETP.GE.U32.AND P4, PT, R6, UR7, PT ;  /* 0x0000000706007c0c */ /* 0x000fe2000bf86070 */
[C---:B------:R-:W-:Y:S02]  /*1ec0*/  VIADD R7, R30.reuse, 0x140 ;  /* 0x000001401e077836 */ /* 0x040fe40000000000 */
[C---:B------:R-:W-:Y:S02]  /*1ed0*/  VIADD R36, R30.reuse, 0x120 ;  /* 0x000001201e247836 */ /* 0x040fe40000000000 */
[C---:B------:R-:W-:Y:S02]  /*1ee0*/  VIADD R35, R30.reuse, 0x220 ;  /* 0x000002201e237836 */ /* 0x040fe40000000000 */
[----:B------:R-:W-:Y:S02]  /*1ef0*/  VIADD R34, R30, 0x240 ;  /* 0x000002401e227836 */ /* 0x000fe40000000000 */
[----:B--2---:R-:W-:-:S02]  /*1f00*/  IMAD.MOV.U32 R4, RZ, RZ, R0 ;  /* 0x000000ffff047224 */ /* 0x004fc400078e0000 */
[----:B------:R-:W2:Y:S02]  /*1f10*/  @!P1 LDG.E R0, desc[UR12][R2.64] ;  /* 0x0000000c02009981 */ /* 0x000ea4000c1e1900 */
[--C-:B------:R-:W-:Y:S01]  /*1f20*/  IMAD.MOV.U32 R12, RZ, RZ, R4.reuse ;  /* 0x000000ffff0c7224 */ /* 0x100fe200078e0004 */
[----:B------:R-:W-:Y:S01]  /*1f30*/  ISETP.GE.U32.AND P1, PT, R5, UR7, PT ;  /* 0x0000000705007c0c */ /* 0x000fe2000bf26070 */
[--C-:B------:R-:W-:Y:S02]  /*1f40*/  IMAD.MOV.U32 R8, RZ, RZ, R4.reuse ;  /* 0x000000ffff087224 */ /* 0x100fe400078e0004 */
[C---:B------:R-:W-:Y:S02]  /*1f50*/  VIADD R5, R30.reuse, 0x160 ;  /* 0x000001601e057836 */ /* 0x040fe40000000000 */
[--C-:B------:R-:W-:Y:S01]  /*1f60*/  IMAD.MOV.U32 R6, RZ, RZ, R4.reuse ;  /* 0x000000ffff067224 */ /* 0x100fe200078e0004 */
[----:B------:R-:W3:Y:S01]  /*1f70*/  @!P5 LDG.E R12, desc[UR12][R2.64+0x200] ;  /* 0x0002000c020cd981 */ /* 0x000ee2000c1e1900 */
[--C-:B------:R-:W-:Y:S01]  /*1f80*/  IMAD.MOV.U32 R14, RZ, RZ, R4.reuse ;  /* 0x000000ffff0e7224 */ /* 0x100fe200078e0004 */
[----:B------:R-:W-:Y:S01]  /*1f90*/  ISETP.GE.U32.AND P5, PT, R37, UR7, PT ;  /* 0x0000000725007c0c */ /* 0x000fe2000bfa6070 */
[----:B------:R-:W-:Y:S01]  /*1fa0*/  IMAD.MOV.U32 R16, RZ, RZ, R4 ;  /* 0x000000ffff107224 */ /* 0x000fe200078e0004 */
[----:B------:R-:W4:Y:S01]  /*1fb0*/  @!P3 LDG.E R8, desc[UR12][R2.64+0x100] ;  /* 0x0001000c0208b981 */ /* 0x000f22000c1e1900 */
[----:B------:R-:W-:Y:S01]  /*1fc0*/  ISETP.GE.U32.AND P3, PT, R5, UR7, PT ;  /* 0x0000000705007c0c */ /* 0x000fe2000bf66070 */
[----:B------:R-:W-:-:S02]  /*1fd0*/  VIADD R5, R30, 0x1a0 ;  /* 0x000001a01e057836 */ /* 0x000fc40000000000 */
[----:B------:R-:W4:Y:S01]  /*1fe0*/  @!P2 LDG.E R6, desc[UR12][R2.64+0x80] ;  /* 0x0000800c0206a981 */ /* 0x000f22000c1e1900 */
[----:B------:R-:W-:Y:S01]  /*1ff0*/  ISETP.GE.U32.AND P2, PT, R7, UR7, PT ;  /* 0x0000000707007c0c */ /* 0x000fe2000bf46070 */
[--C-:B------:R-:W-:Y:S02]  /*2000*/  IMAD.MOV.U32 R10, RZ, RZ, R4.reuse ;  /* 0x000000ffff0a7224 */ /* 0x100fe400078e0004 */
[----:B------:R-:W4:Y:S01]  /*2010*/  @!P6 LDG.E R14, desc[UR12][R2.64+0x280] ;  /* 0x0002800c020ee981 */ /* 0x000f22000c1e1900 */
[----:B------:R-:W-:Y:S01]  /*2020*/  ISETP.GE.U32.AND P6, PT, R36, UR7, PT ;  /* 0x0000000724007c0c */ /* 0x000fe2000bfc6070 */
[----:B------:R-:W-:Y:S02]  /*2030*/  IMAD.MOV.U32 R20, RZ, RZ, R4 ;  /* 0x000000ffff147224 */ /* 0x000fe400078e0004 */
[----:B------:R-:W4:Y:S01]  /*2040*/  @!P0 LDG.E R16, desc[UR12][R2.64+0x300] ;  /* 0x0003000c02108981 */ /* 0x000f22000c1e1900 */
[----:B------:R-:W-:Y:S01]  /*2050*/  ISETP.GE.U32.AND P0, PT, R5, UR7, PT ;  /* 0x0000000705007c0c */ /* 0x000fe2000bf06070 */
[----:B------:R-:W-:-:S02]  /*2060*/  VIADD R7, R30, 0x180 ;  /* 0x000001801e077836 */ /* 0x000fc40000000000 */
[C---:B------:R-:W-:Y:S01]  /*2070*/  VIADD R5, R30.reuse, 0x1e0 ;  /* 0x000001e01e057836 */ /* 0x040fe20000000000 */
[----:B------:R-:W4:Y:S01]  /*2080*/  @!P4 LDG.E R10, desc[UR12][R2.64+0x180] ;  /* 0x0001800c020ac981 */ /* 0x000f22000c1e1900 */
[--C-:B------:R-:W-:Y:S01]  /*2090*/  IMAD.MOV.U32 R18, RZ, RZ, R4.reuse ;  /* 0x000000ffff127224 */ /* 0x100fe200078e0004 */
[----:B------:R-:W-:Y:S01]  /*20a0*/  ISETP.GE.U32.AND P4, PT, R7, UR7, PT ;  /* 0x0000000707007c0c */ /* 0x000fe2000bf86070 */
[--C-:B------:R-:W-:Y:S01]  /*20b0*/  IMAD.MOV.U32 R22, RZ, RZ, R4.reuse ;  /* 0x000000ffff167224 */ /* 0x100fe200078e0004 */
[----:B------:R-:W4:Y:S01]  /*20c0*/  @!P5 LDG.E R20, desc[UR12][R2.64+0x400] ;  /* 0x0004000c0214d981 */ /* 0x000f22000c1e1900 */
[--C-:B------:R-:W-:Y:S01]  /*20d0*/  IMAD.MOV.U32 R24, RZ, RZ, R4.reuse ;  /* 0x000000ffff187224 */ /* 0x100fe200078e0004 */
[----:B------:R-:W-:Y:S01]  /*20e0*/  ISETP.GE.U32.AND P5, PT, R5, UR7, PT ;  /* 0x0000000705007c0c */ /* 0x000fe2000bfa6070 */
[----:B------:R-:W-:Y:S01]  /*20f0*/  IMAD.MOV.U32 R26, RZ, RZ, R4 ;  /* 0x000000ffff1a7224 */ /* 0x000fe200078e0004 */
[----:B------:R-:W4:Y:S01]  /*2100*/  @!P1 LDG.E R18, desc[UR12][R2.64+0x380] ;  /* 0x0003800c02129981 */ /* 0x000f22000c1e1900 */
[----:B------:R-:W-:-:S02]  /*2110*/  VIADD R7, R30, 0x1c0 ;  /* 0x000001c01e077836 */ /* 0x000fc40000000000 */
[----:B------:R-:W-:Y:S01]  /*2120*/  VIADD R5, R30, 0x200 ;  /* 0x000002001e057836 */ /* 0x000fe20000000000 */
[----:B------:R-:W4:Y:S02]  /*2130*/  @!P6 LDG.E R22, desc[UR12][R2.64+0x480] ;  /* 0x0004800c0216e981 */ /* 0x000f24000c1e1900 */
[----:B------:R-:W-:Y:S02]  /*2140*/  ISETP.GE.U32.AND P1, PT, R7, UR7, PT ;  /* 0x0000000707007c0c */ /* 0x000fe4000bf26070 */
[----:B------:R-:W4:Y:S01]  /*2150*/  @!P2 LDG.E R24, desc[UR12][R2.64+0x500] ;  /* 0x0005000c0218a981 */ /* 0x000f22000c1e1900 */
[----:B------:R-:W-:Y:S02]  /*2160*/  ISETP.GE.U32.AND P6, PT, R5, UR7, PT ;  /* 0x0000000705007c0c */ /* 0x000fe4000bfc6070 */
[----:B------:R-:W-:Y:S01]  /*2170*/  ISETP.GE.U32.AND P2, PT, R35, UR7, PT ;  /* 0x0000000723007c0c */ /* 0x000fe2000bf46070 */
[----:B------:R-:W4:Y:S01]  /*2180*/  @!P3 LDG.E R26, desc[UR12][R2.64+0x580] ;  /* 0x0005800c021ab981 */ /* 0x000f22000c1e1900 */
[----:B------:R-:W-:Y:S01]  /*2190*/  ISETP.GE.U32.AND P3, PT, R34, UR7, PT ;  /* 0x0000000722007c0c */ /* 0x000fe2000bf66070 */
[----:B------:R-:W-:-:S02]  /*21a0*/  IMAD.MOV.U32 R28, RZ, RZ, R4 ;  /* 0x000000ffff1c7224 */ /* 0x000fc400078e0004 */
[--C-:B------:R-:W-:Y:S02]  /*21b0*/  IMAD.MOV.U32 R40, RZ, RZ, R4.reuse ;  /* 0x000000ffff287224 */ /* 0x100fe400078e0004 */
[--C-:B------:R-:W-:Y:S02]  /*21c0*/  IMAD.MOV.U32 R42, RZ, RZ, R4.reuse ;  /* 0x000000ffff2a7224 */ /* 0x100fe400078e0004 */
[--C-:B------:R-:W-:Y:S01]  /*21d0*/  IMAD.MOV.U32 R44, RZ, RZ, R4.reuse ;  /* 0x000000ffff2c7224 */ /* 0x100fe200078e0004 */
[----:B------:R-:W4:Y:S01]  /*21e0*/  @!P4 LDG.E R28, desc[UR12][R2.64+0x600] ;  /* 0x0006000c021cc981 */ /* 0x000f22000c1e1900 */
[--C-:B------:R-:W-:Y:S02]  /*21f0*/  IMAD.MOV.U32 R5, RZ, RZ, R4.reuse ;  /* 0x000000ffff057224 */ /* 0x100fe400078e0004 */
[----:B------:R-:W-:Y:S01]  /*2200*/  IMAD.MOV.U32 R7, RZ, RZ, R4 ;  /* 0x000000ffff077224 */ /* 0x000fe200078e0004 */
[----:B------:R-:W4:Y:S04]  /*2210*/  @!P0 LDG.E R40, desc[UR12][R2.64+0x680] ;  /* 0x0006800c02288981 */ /* 0x000f28000c1e1900 */
[----:B------:R-:W4:Y:S04]  /*2220*/  @!P1 LDG.E R42, desc[UR12][R2.64+0x700] ;  /* 0x0007000c022a9981 */ /* 0x000f28000c1e1900 */
[----:B------:R-:W4:Y:S04]  /*2230*/  @!P5 LDG.E R44, desc[UR12][R2.64+0x780] ;  /* 0x0007800c022cd981 */ /* 0x000f28000c1e1900 */
[----:B------:R-:W4:Y:S04]  /*2240*/  @!P6 LDG.E R5, desc[UR12][R2.64+0x800] ;  /* 0x0008000c0205e981 */ /* 0x000f28000c1e1900 */
[----:B------:R-:W4:Y:S04]  /*2250*/  @!P2 LDG.E R7, desc[UR12][R2.64+0x880] ;  /* 0x0008800c0207a981 */ /* 0x000f28000c1e1900 */
[----:B------:R-:W4:Y:S01]  /*2260*/  @!P3 LDG.E R4, desc[UR12][R2.64+0x900] ;  /* 0x0009000c0204b981 */ /* 0x000f22000c1e1900 */
[----:B------:R-:W0:Y:S01]  /*2270*/  S2R R38, SR_LANEID ;  /* 0x0000000000267919 */ /* 0x000e220000000000 */
[----:B------:R-:W1:Y:S01]  /*2280*/  S2UR UR5, SR_CgaCtaId ;  /* 0x00000000000579c3 */ /* 0x000e620000008800 */
[----:B------:R-:W-:Y:S01]  /*2290*/  SHF.R.U32.HI R41, RZ, 0x5, R31 ;  /* 0x00000005ff297819 */ /* 0x000fe2000001161f */
[----:B------:R-:W-:-:S02]  /*22a0*/  UMOV UR4, 0x400 ;  /* 0x0000040000047882 */ /* 0x000fc40000000000 */
[----:B-1----:R-:W-:Y:S02]  /*22b0*/  ULEA UR4, UR5, UR4, 0x18 ;  /* 0x0000000405047291 */ /* 0x002fe4000f8ec0ff */
[----:B0-----:R-:W-:-:S05]  /*22c0*/  IMAD R29, R41, 0x260, R38 ;  /* 0x00000260291d7824 */ /* 0x001fca00078e0226 */
[----:B------:R-:W-:Y:S01]  /*22d0*/  LEA R29, R29, UR4, 0x2 ;  /* 0x000000041d1d7c11 */ /* 0x000fe2000f8e10ff */
[----:B------:R-:W-:-:S04]  /*22e0*/  UISETP.NE.AND UP0, UPT, UR6, URZ, UPT ;  /* 0x000000ff0600728c */ /* 0x000fc8000bf05270 */
[----:B--2---:R-:W-:Y:S04]  /*22f0*/  STS [R29], R0 ;  /* 0x000000001d007388 */ /* 0x004fe80000000800 */
[----:B---3--:R-:W-:Y:S04]  /*2300*/  STS [R29+0x200], R12 ;  /* 0x0002000c1d007388 */ /* 0x008fe80000000800 */
[----:B----4-:R0:W-:Y:S04]  /*2310*/  STS [R29+0x100], R8 ;  /* 0x000100081d007388 */ /* 0x0101e80000000800 */
[----:B------:R1:W-:Y:S01]  /*2320*/  STS [R29+0x80], R6 ;  /* 0x000080061d007388 */ /* 0x0003e20000000800 */
[----:B0-----:R-:W-:-:S03]  /*2330*/  IMAD R8, R38, 0x48, R29 ;  /* 0x0000004826087824 */ /* 0x001fc600078e021d */
        /* <DEDUP_REMOVED lines=16> */
[----:B------:R1:W0:Y:S04]  /*2440*/  LDS R32, [R8] ;  /* 0x0000000008207984 */ /* 0x0002280000000800 */
        /* <DEDUP_REMOVED lines=19> */
[----:B--234-:R-:W-:Y:S05]  /*2580*/  BRA.U UP0, `(.L_x_241) ;  /* 0x0000000500047547 */ /* 0x01cfea000b800000 */
[----:B01----:R-:W-:Y:S02]  /*2590*/  IADD3 R8, PT, PT, R28, R33, R32 ;  /* 0x000000211c087210 */ /* 0x003fe40007ffe020 */
[----:B------:R-:W-:Y:S02]  /*25a0*/  ISETP.NE.AND P1, PT, R38, 0x1f, PT ;  /* 0x0000001f2600780c */ /* 0x000fe40003f25270 */
[----:B------:R-:W-:Y:S02]  /*25b0*/  IADD3 R8, PT, PT, R26, R27, R8 ;  /* 0x0000001b1a087210 */ /* 0x000fe40007ffe008 */
[----:B------:R-:W-:Y:S02]  /*25c0*/  ISETP.NE.AND P2, PT, R41, 0xc, PT ;  /* 0x0000000c2900780c */ /* 0x000fe40003f45270 */
        /* <DEDUP_REMOVED lines=47> */
[----:B------:R-:W-:-:S04]  /*28c0*/  ISETP.NE.AND P0, PT, R41, 0x8, PT ;  /* 0x000000082900780c */ /* 0x000fc80003f05270 */
[----:B------:R-:W-:Y:S02]  /*28d0*/  SEL R8, R15, R8, !P0 ;  /* 0x000000080f087207 */ /* 0x000fe40004000000 */
[C---:B------:R-:W-:Y:S02]  /*28e0*/  ISETP.NE.AND P0, PT, R41.reuse, 0xa, PT ;  /* 0x0000000a2900780c */ /* 0x040fe40003f05270 */
[----:B------:R-:W-:Y:S02]  /*28f0*/  SEL R8, R16, R8, !P1 ;  /* 0x0000000810087207 */ /* 0x000fe40004800000 */
[----:B------:R-:W-:Y:S02]  /*2900*/  ISETP.NE.AND P1, PT, R41, 0xb, PT ;  /* 0x0000000b2900780c */ /* 0x000fe40003f25270 */
[----:B------:R-:W-:Y:S02]  /*2910*/  SEL R8, R17, R8, !P0 ;  /* 0x0000000811087207 */ /* 0x000fe40004000000 */
[----:B------:R-:W-:-:S02]  /*2920*/  ISETP.GE.U32.AND P0, PT, R31, 0x20, PT ;  /* 0x000000201f00780c */ /* 0x000fc40003f06070 */
[----:B------:R-:W-:Y:S01]  /*2930*/  SEL R8, R18, R8, !P1 ;  /* 0x0000000812087207 */ /* 0x000fe20004800000 */
[----:B------:R-:W-:Y:S01]  /*2940*/  @!P2 IMAD.IADD R8, R19, 0x1, R18 ;  /* 0x000000011308a824 */ /* 0x000fe200078e0212 */
[----:B------:R-:W-:-:S04]  /*2950*/  ISETP.NE.AND P1, PT, R38, RZ, PT ;  /* 0x000000ff2600720c */ /* 0x000fc80003f25270 */
[----:B------:R-:W-:Y:S02]  /*2960*/  SEL R40, R40, RZ, P1 ;  /* 0x000000ff28287207 */ /* 0x000fe40000800000 */
[----:B------:R-:W-:-:S04]  /*2970*/  SEL R8, R8, RZ, P0 ;  /* 0x000000ff08087207 */ /* 0x000fc80000000000 */
[----:B-----5:R-:W-:Y:S01]  /*2980*/  IADD3 R39, PT, PT, R8, R40, R39 ;  /* 0x0000002808277210 */ /* 0x020fe20007ffe027 */
[----:B------:R-:W-:Y:S06]  /*2990*/  BRA `(.L_x_242) ;  /* 0x0000000c00547947 */ /* 0x000fec0003800000 */
.L_x_241:
[----:B01----:R-:W-:Y:S02]  /*29a0*/  IADD3 R8, PT, PT, R28, R33, R32 ;  /* 0x000000211c087210 */ /* 0x003fe40007ffe020 */
[----:B------:R-:W-:Y:S02]  /*29b0*/  ISETP.NE.AND P1, PT, R38, 0x1f, PT ;  /* 0x0000001f2600780c */ /* 0x000fe40003f25270 */
        /* <DEDUP_REMOVED lines=9> */
[----:B-----5:R-:W-:-:S05]  /*2a50*/  IADD3 R39, PT, PT, R9, R0, R8 ;  /* 0x0000000009277210 */ /* 0x020fca0007ffe008 */
        /* <DEDUP_REMOVED lines=28> */
[----:B------:R-:W-:Y:S01]  /*2c20*/  IMAD.IADD R14, R14, 0x1, R13 ;  /* 0x000000010e0e7824 */ /* 0x000fe200078e020d */
[----:B------:R-:W0:Y:S02]  /*2c30*/  LDS R11, [UR4+0x40] ;  /* 0x00004004ff0b7984 */ /* 0x000e240008000800 */
        /* <DEDUP_REMOVED lines=14> */
[----:B------:R-:W-:-:S04]  /*2d20*/  ISETP.NE.AND P0, PT, R41, 0xa, PT ;  /* 0x0000000a2900780c */ /* 0x000fc80003f05270 */
[----:B------:R-:W-:Y:S01]  /*2d30*/  SEL R8, R17, R8, !P0 ;  /* 0x0000000811087207 */ /* 0x000fe20004000000 */
[----:B------:R-:W-:Y:S01]  /*2d40*/  IMAD.IADD R17, R40, 0x1, -R39 ;  /* 0x0000000128117824 */ /* 0x000fe200078e0a27 */
[----:B------:R-:W-:-:S04]  /*2d50*/  ISETP.NE.AND P0, PT, R41, 0xb, PT ;  /* 0x0000000b2900780c */ /* 0x000fc80003f05270 */
[----:B------:R-:W-:Y:S02]  /*2d60*/  SEL R8, R18, R8, !P0 ;  /* 0x0000000812087207 */ /* 0x000fe40004000000 */
[----:B------:R-:W-:Y:S01]  /*2d70*/  ISETP.GT.U32.AND P0, PT, R31, 0x1f, PT ;  /* 0x0000001f1f00780c */ /* 0x000fe20003f04070 */
[----:B0-----:R-:W-:Y:S01]  /*2d80*/  IMAD.IADD R11, R19, 0x1, R11 ;  /* 0x00000001130b7824 */ /* 0x001fe200078e020b */
        /* <DEDUP_REMOVED lines=22> */
.L_x_288:
[----:B------:R-:W-:Y:S05]  /*2ef0*/  @!P0 BRA `(.L_x_245) ;  /* 0x0000000000248947 */ /* 0x000fea0003800000 */
[----:B------:R-:W-:-:S07]  /*2f00*/  IMAD.MOV.U32 R14, RZ, RZ, 0x1de ;  /* 0x000001deff0e7424 */ /* 0x000fce00078e00ff */
.L_x_247:
[----:B------:R-:W-:Y:S05]  /*2f10*/  NANOSLEEP R14 ;  /* 0x0000000e0000735d */ /* 0x000fea0003800000 */
[----:B------:R-:W2:Y:S01]  /*2f20*/  LD.E.64.STRONG.GPU R8, desc[UR12][R12.64+0x100] ;  /* 0x0001000c0c087980 */ /* 0x000ea2000c10fb00 */
[----:B------:R-:W-:Y:S01]  /*2f30*/  UMOV UR5, 0xffffffff ;  /* 0xffffffff00057882 */ /* 0x000fe20000000000 */
[----:B------:R-:W-:Y:S02]  /*2f40*/  SHF.R.U32.HI R14, RZ, 0x1, R14 ;  /* 0x00000001ff0e7819 */ /* 0x000fe4000001160e */
[----:B--2---:R-:W-:Y:S01]  /*2f50*/  ISETP.NE.AND P0, PT, R8, 0x63, PT ;  /* 0x000000630800780c */ /* 0x004fe20003f05270 */
[----:B------:R-:W-:-:S12]  /*2f60*/  BRA.DIV UR5, `(.L_x_246) ;  /* 0x0000001a05607947 */ /* 0x000fd8000b800000 */
[----:B------:R-:W-:-:S13]  /*2f70*/  VOTE.ANY P0, !P0 ;  /* 0x0000000000ff7806 */ /* 0x000fda0004000100 */
.L_x_291:
[----:B------:R-:W-:Y:S05]  /*2f80*/  @P0 BRA `(.L_x_247) ;  /* 0xfffffffc00e00947 */ /* 0x000fea000383ffff */
.L_x_245:
[----:B------:R-:W-:Y:S01]  /*2f90*/  UMOV UR5, 0xffffffff ;  /* 0xffffffff00057882 */ /* 0x000fe20000000000 */
[----:B------:R-:W-:Y:S02]  /*2fa0*/  ISETP.NE.AND P2, PT, R8, 0x65, PT ;  /* 0x000000650800780c */ /* 0x000fe40003f45270 */
[----:B------:R-:W-:Y:S11]  /*2fb0*/  BRA.DIV UR5, `(.L_x_248) ;  /* 0x0000001a056c7947 */ /* 0x000ff6000b800000 */
[----:B------:R-:W0:Y:S01]  /*2fc0*/  S2R R19, SR_GEMASK ;  /* 0x0000000000137919 */ /* 0x000e220000003c00 */
[----:B------:R-:W-:-:S04]  /*2fd0*/  VOTE.ANY R10, PT, !P2 ;  /* 0x00000000000a7806 */ /* 0x000fc800050e0100 */
[----:B0-----:R-:W-:-:S05]  /*2fe0*/  LOP3.LUT R10, R10, 0x80000000, R19, 0xec, !PT ;  /* 0x800000000a0a7812 */ /* 0x001fca00078eec13 */
[----:B------:R-:W-:-:S05]  /*2ff0*/  VIADD R13, R10, 0xffffffff ;  /* 0xffffffff0a0d7836 */ /* 0x000fca0000000000 */
[----:B------:R-:W-:Y:S01]  /*3000*/  LOP3.LUT R13, R10, R13, RZ, 0xc, !PT ;  /* 0x0000000d0a0d7212 */ /* 0x000fe200078e0cff */
[----:B------:R-:W-:-:S03]  /*3010*/  VIADD R10, R38, 0x2 ;  /* 0x00000002260a7836 */ /* 0x000fc60000000000 */
[----:B------:R-:W0:Y:S02]  /*3020*/  POPC R15, R13 ;  /* 0x0000000d000f7309 */ /* 0x000e240000000000 */
[----:B0-----:R-:W0:Y:S01]  /*3030*/  SHFL.DOWN PT, R16, R9, 0x1, R15 ;  /* 0x0820000009107989 */ /* 0x001e2200000e000f */
[----:B------:R-:W-:-:S04]  /*3040*/  ISETP.GE.AND P0, PT, R38, R15, PT ;  /* 0x0000000f2600720c */ /* 0x000fc80003f06270 */
[----:B0-----:R-:W-:Y:S02]  /*3050*/  SEL R16, R16, RZ, !P0 ;  /* 0x000000ff10107207 */ /* 0x001fe40004000000 */
[----:B------:R-:W-:Y:S01]  /*3060*/  ISETP.GT.AND P0, PT, R10, R15, PT ;  /* 0x0000000f0a00720c */ /* 0x000fe20003f04270 */
[----:B------:R-:W-:Y:S02]  /*3070*/  VIADD R10, R38, 0x4 ;  /* 0x00000004260a7836 */ /* 0x000fe40000000000 */
[----:B------:R-:W-:-:S05]  /*3080*/  IMAD.IADD R12, R16, 0x1, R9 ;  /* 0x00000001100c7824 */ /* 0x000fca00078e0209 */
[----:B------:R-:W0:Y:S02]  /*3090*/  SHFL.DOWN PT, R16, R12, 0x2, R15 ;  /* 0x084000000c107989 */ /* 0x000e2400000e000f */
[----:B0-----:R-:W-:Y:S02]  /*30a0*/  SEL R39, R16, RZ, !P0 ;  /* 0x000000ff10277207 */ /* 0x001fe40004000000 */
[----:B------:R-:W-:Y:S01]  /*30b0*/  ISETP.GT.AND P0, PT, R10, R15, PT ;  /* 0x0000000f0a00720c */ /* 0x000fe20003f04270 */
[----:B------:R-:W-:Y:S02]  /*30c0*/  VIADD R10, R38, 0x8 ;  /* 0x00000008260a7836 */ /* 0x000fe40000000000 */
[----:B------:R-:W-:Y:S02]  /*30d0*/  IMAD.IADD R40, R12, 0x1, R39 ;  /* 0x000000010c287824 */ /* 0x000fe400078e0227 */
[----:B------:R-:W0:Y:S03]  /*30e0*/  LDC.64 R12, c[0x0][0x390] ;  /* 0x0000e400ff0c7b82 */ /* 0x000e260000000a00 */
[----:B------:R-:W1:Y:S02]  /*30f0*/  SHFL.DOWN PT, R16, R40, 0x4, R15 ;  /* 0x0880000028107989 */ /* 0x000e6400000e000f */
[----:B-1----:R-:W-:-:S02]  /*3100*/  SEL R9, R16, RZ, !P0 ;  /* 0x000000ff10097207 */ /* 0x002fc40004000000 */
[----:B------:R-:W-:-:S03]  /*3110*/  ISETP.GT.AND P0, PT, R10, R15, PT ;  /* 0x0000000f0a00720c */ /* 0x000fc60003f04270 */
[----:B------:R-:W-:Y:S01]  /*3120*/  IMAD.IADD R9, R40, 0x1, R9 ;  /* 0x0000000128097824 */ /* 0x000fe200078e0209 */
[----:B0-----:R-:W-:-:S04]  /*3130*/  IADD3 R40, P3, PT, R12, 0x100, RZ ;  /* 0x000001000c287810 */ /* 0x001fc80007f7e0ff */
[----:B------:R-:W0:Y:S01]  /*3140*/  SHFL.DOWN PT, R16, R9, 0x8, R15 ;  /* 0x0900000009107989 */ /* 0x000e2200000e000f */
[----:B------:R-:W-:Y:S01]  /*3150*/  IMAD.X R41, RZ, RZ, R13, P3 ;  /* 0x000000ffff297224 */ /* 0x000fe200018e060d */
[----:B0-----:R-:W-:Y:S02]  /*3160*/  SEL R16, R16, RZ, !P0 ;  /* 0x000000ff10107207 */ /* 0x001fe40004000000 */
[----:B------:R-:W-:Y:S01]  /*3170*/  ISETP.NE.AND P0, PT, R8, 0x65, PT ;  /* 0x000000650800780c */ /* 0x000fe20003f05270 */
[----:B------:R-:W-:Y:S02]  /*3180*/  VIADD R8, R38, 0x10 ;  /* 0x0000001026087836 */ /* 0x000fe40000000000 */
[----:B------:R-:W-:-:S03]  /*3190*/  IMAD.IADD R44, R9, 0x1, R16 ;  /* 0x00000001092c7824 */ /* 0x000fc600078e0210 */
[----:B------:R-:W-:Y:S02]  /*31a0*/  ISETP.GT.AND P2, PT, R8, R15, PT ;  /* 0x0000000f0800720c */ /* 0x000fe40003f44270 */
[----:B------:R-:W0:Y:S05]  /*31b0*/  SHFL.DOWN PT, R16, R44, 0x10, R15 ;  /* 0x0a0000002c107989 */ /* 0x000e2a00000e000f */
[----:B------:R-:W-:Y:S02]  /*31c0*/  VOTE.ALL P0, P0 ;  /* 0x0000000000ff7806 */ /* 0x000fe40000000000 */
[----:B0-----:R-:W-:-:S05]  /*31d0*/  SEL R9, R16, RZ, !P2 ;  /* 0x000000ff10097207 */ /* 0x001fca0005000000 */
[----:B------:R-:W-:-:S07]  /*31e0*/  IMAD.IADD R12, R44, 0x1, R9 ;  /* 0x000000012c0c7824 */ /* 0x000fce00078e0209 */
.L_x_300:
[----:B------:R-:W-:Y:S05]  /*31f0*/  @!P0 BRA `(.L_x_249) ;  /* 0x0000000000dc8947 */ /* 0x000fea0003800000 */
[----:B------:R-:W-:-:S07]  /*3200*/  IMAD.MOV.U32 R39, RZ, RZ, 0x1de ;  /* 0x000001deff277424 */ /* 0x000fce00078e00ff */
.L_x_255:
        /* <DEDUP_REMOVED lines=8> */
.L_x_303:
[----:B------:R-:W-:Y:S05]  /*3290*/  @!P0 BRA `(.L_x_251) ;  /* 0x0000000000248947 */ /* 0x000fea0003800000 */
[----:B------:R-:W-:-:S07]  /*32a0*/  IMAD.MOV.U32 R13, RZ, RZ, R39 ;  /* 0x000000ffff0d7224 */ /* 0x000fce00078e0027 */
.L_x_253:
[----:B------:R-:W-:Y:S05]  /*32b0*/  NANOSLEEP R13 ;  /* 0x0000000d0000735d */ /* 0x000fea0003800000 */
[----:B------:R-:W2:Y:S01]  /*32c0*/  LD.E.64.STRONG.GPU R8, desc[UR12][R14.64+-0x100] ;  /* 0xffff000c0e087980 */ /* 0x000ea2000c10fb00 */
[----:B------:R-:W-:Y:S01]  /*32d0*/  UMOV UR5, 0xffffffff ;  /* 0xffffffff00057882 */ /* 0x000fe20000000000 */
[----:B------:R-:W-:Y:S02]  /*32e0*/  SHF.R.U32.HI R13, RZ, 0x1, R13 ;  /* 0x00000001ff0d7819 */ /* 0x000fe4000001160d */
[----:B--2---:R-:W-:Y:S01]  /*32f0*/  ISETP.NE.AND P0, PT, R8, 0x63, PT ;  /* 0x000000630800780c */ /* 0x004fe20003f05270 */
[----:B------:R-:W-:-:S12]  /*3300*/  BRA.DIV UR5, `(.L_x_252) ;  /* 0x0000001a05bc7947 */ /* 0x000fd8000b800000 */
[----:B------:R-:W-:-:S13]  /*3310*/  VOTE.ANY P0, !P0 ;  /* 0x0000000000ff7806 */ /* 0x000fda0004000100 */
.L_x_306:
[----:B------:R-:W-:Y:S05]  /*3320*/  @P0 BRA `(.L_x_253) ;  /* 0xfffffffc00e00947 */ /* 0x000fea000383ffff */
.L_x_251:
[----:B------:R-:W-:Y:S01]  /*3330*/  UMOV UR5, 0xffffffff ;  /* 0xffffffff00057882 */ /* 0x000fe20000000000 */
[----:B------:R-:W-:Y:S02]  /*3340*/  ISETP.NE.AND P0, PT, R8, 0x65, PT ;  /* 0x000000650800780c */ /* 0x000fe40003f05270 */
[----:B------:R-:W-:Y:S11]  /*3350*/  BRA.DIV UR5, `(.L_x_254) ;  /* 0x0000001a05c87947 */ /* 0x000ff6000b800000 */
[----:B------:R-:W-:Y:S01]  /*3360*/  VOTE.ANY R10, PT, !P0 ;  /* 0x00000000000a7806 */ /* 0x000fe200040e0100 */
[----:B------:R-:W-:-:S03]  /*3370*/  VIADD R18, R18, 0xffffffe0 ;  /* 0xffffffe012127836 */ /* 0x000fc60000000000 */
[----:B------:R-:W-:-:S05]  /*3380*/  LOP3.LUT R10, R10, 0x80000000, R19, 0xec, !PT ;  /* 0x800000000a0a7812 */ /* 0x000fca00078eec13 */
        /* <DEDUP_REMOVED lines=14> */
[----:B------:R-:W-:-:S05]  /*3470*/  IMAD.IADD R45, R44, 0x1, R45 ;  /* 0x000000012c2d7824 */ /* 0x000fca00078e022d */
[----:B------:R-:W0:Y:S02]  /*3480*/  SHFL.DOWN PT, R16, R45, 0x4, R15 ;  /* 0x088000002d107989 */ /* 0x000e2400000e000f */
[----:B0-----:R-:W-:Y:S02]  /*3490*/  SEL R16, R16, RZ, !P0 ;  /* 0x000000ff10107207 */ /* 0x001fe40004000000 */
[----:B------:R-:W-:-:S03]  /*34a0*/  ISETP.GT.AND P0, PT, R10, R15, PT ;  /* 0x0000000f0a00720c */ /* 0x000fc60003f04270 */
[----:B------:R-:W-:-:S05]  /*34b0*/  IMAD.IADD R9, R45, 0x1, R16 ;  /* 0x000000012d097824 */ /* 0x000fca00078e0210 */
[----:B------:R-:W0:Y:S02]  /*34c0*/  SHFL.DOWN PT, R16, R9, 0x8, R15 ;  /* 0x0900000009107989 */ /* 0x000e2400000e000f */
[----:B0-----:R-:W-:Y:S02]  /*34d0*/  SEL R16, R16, RZ, !P0 ;  /* 0x000000ff10107207 */ /* 0x001fe40004000000 */
[----:B------:R-:W-:Y:S01]  /*34e0*/  ISETP.NE.AND P0, PT, R8, 0x65, PT ;  /* 0x000000650800780c */ /* 0x000fe20003f05270 */
[----:B------:R-:W-:Y:S02]  /*34f0*/  VIADD R8, R38, 0x10 ;  /* 0x0000001026087836 */ /* 0x000fe40000000000 */
[----:B------:R-:W-:-:S03]  /*3500*/  IMAD.IADD R44, R9, 0x1, R16 ;  /* 0x00000001092c7824 */ /* 0x000fc600078e0210 */
[----:B------:R-:W-:Y:S02]  /*3510*/  ISETP.GT.AND P2, PT, R8, R15, PT ;  /* 0x0000000f0800720c */ /* 0x000fe40003f44270 */
[----:B------:R-:W0:Y:S05]  /*3520*/  SHFL.DOWN PT, R16, R44, 0x10, R15 ;  /* 0x0a0000002c107989 */ /* 0x000e2a00000e000f */
[----:B------:R-:W-:Y:S02]  /*3530*/  VOTE.ALL P0, P0 ;  /* 0x0000000000ff7806 */ /* 0x000fe40000000000 */
[----:B0-----:R-:W-:-:S04]  /*3540*/  SEL R13, R16, RZ, !P2 ;  /* 0x000000ff100d7207 */ /* 0x001fc80005000000 */
[----:B------:R-:W-:-:S07]  /*3550*/  IADD3 R12, PT, PT, R44, R13, R12 ;  /* 0x0000000d2c0c7210 */ /* 0x000fce0007ffe00c */
.L_x_315:
[----:B------:R-:W-:Y:S05]  /*3560*/  @P0 BRA `(.L_x_255) ;  /* 0xfffffffc00280947 */ /* 0x000fea000383ffff */
.L_x_249:
[----:B------:R-:W-:Y:S01]  /*3570*/  ISETP.NE.AND P0, PT, R38, RZ, PT ;  /* 0x000000ff2600720c */ /* 0x000fe20003f05270 */
[----:B------:R-:W0:Y:S01]  /*3580*/  @!P1 S2R R9, SR_CgaCtaId ;  /* 0x0000000000099919 */ /* 0x000e220000008800 */
[----:B------:R-:W-:Y:S01]  /*3590*/  @!P1 MOV R8, 0x400 ;  /* 0x0000040000089802 */ /* 0x000fe20000000f00 */
[----:B------:R-:W-:Y:S02]  /*35a0*/  @!P1 IMAD.IADD R11, R11, 0x1, R12 ;  /* 0x000000010b0b9824 */ /* 0x000fe400078e020c */
[----:B------:R-:W-:-:S05]  /*35b0*/  @!P1 IMAD.MOV.U32 R10, RZ, RZ, 0x65 ;  /* 0x00000065ff0a9424 */ /* 0x000fca00078e00ff */
[----:B------:R1:W-:Y:S03]  /*35c0*/  @!P1 ST.E.64.STRONG.GPU desc[UR12][R42.64+0x100], R10 ;  /* 0x0001000a2a009985 */ /* 0x0003e6000c10fb0c */
[----:B------:R-:W-:Y:S01]  /*35d0*/  @!P0 MOV R13, 0x400 ;  /* 0x00000400000d8802 */ /* 0x000fe20000000f00 */
[----:B------:R-:W2:Y:S01]  /*35e0*/  @!P0 S2R R14, SR_CgaCtaId ;  /* 0x00000000000e8919 */ /* 0x000ea20000008800 */
[----:B0-----:R-:W-:Y:S01]  /*35f0*/  @!P1 LEA R9, R9, R8, 0x18 ;  /* 0x0000000809099211 */ /* 0x001fe200078ec0ff */
[----:B------:R-:W-:Y:S02]  /*3600*/  IMAD.MOV.U32 R8, RZ, RZ, R17 ;  /* 0x000000ffff087224 */ /* 0x000fe400078e0011 */
[----:B------:R-:W-:Y:S02]  /*3610*/  @!P0 IMAD.MOV.U32 R8, RZ, RZ, R12 ;  /* 0x000000ffff088224 */ /* 0x000fe400078e000c */
[----:B------:R1:W-:Y:S04]  /*3620*/  @!P1 STS [R9+0x8], R11 ;  /* 0x0000080b09009388 */ /* 0x0003e80000000800 */
[----:B------:R1:W-:Y:S01]  /*3630*/  @!P1 STS [R9+0x4], R12 ;  /* 0x0000040c09009388 */ /* 0x0003e20000000800 */
[----:B--2---:R-:W-:-:S05]  /*3640*/  @!P0 LEA R13, R14, R13, 0x18 ;  /* 0x0000000d0e0d8211 */ /* 0x004fca00078ec0ff */
[----:B------:R1:W-:Y:S02]  /*3650*/  @!P0 STS [R13+0x54], R12 ;  /* 0x0000540c0d008388 */ /* 0x0003e40000000800 */
.L_x_243:
        /* <DEDUP_REMOVED lines=9> */
.L_x_242:
[----:B------:R-:W-:Y:S01]  /*36f0*/  IMAD.IADD R32, R32, 0x1, R39 ;  /* 0x0000000120207824 */ /* 0x000fe200078e0227 */
[----:B------:R-:W0:Y:S01]  /*3700*/  S2R R8, SR_LANEID ;  /* 0x0000000000087919 */ /* 0x000e220000000000 */
[----:B------:R-:W-:Y:S02]  /*3710*/  BAR.SYNC.DEFER_BLOCKING 0x0 ;  /* 0x0000000000007b1d */ /* 0x000fe40000010000 */
[----:B------:R-:W-:Y:S01]  /*3720*/  IMAD.IADD R33, R33, 0x1, R32 ;  /* 0x0000000121217824 */ /* 0x000fe200078e0220 */
[----:B------:R-:W-:Y:S01]  /*3730*/  ISETP.NE.AND P0, PT, R31, RZ, PT ;  /* 0x000000ff1f00720c */ /* 0x000fe20003f05270 */
[----:B------:R-:W-:Y:S02]  /*3740*/  IMAD.U32 R12, RZ, RZ, UR7 ;  /* 0x00000007ff0c7e24 */ /* 0x000fe4000f8e00ff */
[----:B------:R-:W-:Y:S01]  /*3750*/  IMAD.IADD R28, R28, 0x1, R33 ;  /* 0x000000011c1c7824 */ /* 0x000fe200078e0221 */
[----:B------:R-:W1:Y:S03]  /*3760*/  LDCU.64 UR8, c[0x0][0x388] ;  /* 0x00007100ff0877ac */ /* 0x000e660008000a00 */
[----:B------:R-:W-:-:S04]  /*3770*/  IMAD.IADD R27, R27, 0x1, R28 ;  /* 0x000000011b1b7824 */ /* 0x000fc800078e021c */
[----:B------:R-:W-:-:S04]  /*3780*/  IMAD.IADD R26, R26, 0x1, R27 ;  /* 0x000000011a1a7824 */ /* 0x000fc800078e021b */
[----:B------:R-:W-:-:S04]  /*3790*/  IMAD.IADD R25, R25, 0x1, R26 ;  /* 0x0000000119197824 */ /* 0x000fc800078e021a */
[----:B------:R-:W-:-:S04]  /*37a0*/  IMAD.IADD R24, R24, 0x1, R25 ;  /* 0x0000000118187824 */ /* 0x000fc800078e0219 */
[----:B------:R-:W-:Y:S02]  /*37b0*/  IMAD.IADD R23, R23, 0x1, R24 ;  /* 0x0000000117177824 */ /* 0x000fe400078e0218 */
[----:B0-----:R-:W-:Y:S02]  /*37c0*/  IMAD R8, R8, 0x48, R29 ;  /* 0x0000004808087824 */ /* 0x001fe400078e021d */
[----:B------:R-:W-:-:S03]  /*37d0*/  IMAD.IADD R22, R22, 0x1, R23 ;  /* 0x0000000116167824 */ /* 0x000fc600078e0217 */
[----:B------:R-:W-:Y:S01]  /*37e0*/  STS [R8], R39 ;  /* 0x0000002708007388 */ /* 0x000fe20000000800 */
[----:B------:R-:W-:-:S03]  /*37f0*/  IMAD.IADD R21, R21, 0x1, R22 ;  /* 0x0000000115157824 */ /* 0x000fc600078e0216 */
[----:B------:R-:W-:Y:S01]  /*3800*/  STS [R8+0x4], R32 ;  /* 0x0000042008007388 */ /* 0x000fe20000000800 */
        /* <DEDUP_REMOVED lines=24> */
[----:B------:R0:W-:Y:S01]  /*3990*/  STS [R8+0x48], R0 ;  /* 0x0000480008007388 */ /* 0x0001e20000000800 */
[----:B------:R-:W-:-:S03]  /*39a0*/  NOP ;  /* 0x0000000000007918 */ /* 0x000fc60000000000 */
[----:B------:R-:W-:Y:S04]  /*39b0*/  LDS R39, [R29] ;  /* 0x000000001d277984 */ /* 0x000fe80000000800 */
        /* <DEDUP_REMOVED lines=18> */
[----:B------:R2:W-:Y:S01]  /*3ae0*/  @!P0 STS [UR4+0x7b80], R12 ;  /* 0x007b800cff008988 */ /* 0x0005e20008000804 */
[----:B------:R-:W-:Y:S01]  /*3af0*/  BAR.SYNC.DEFER_BLOCKING 0x0 ;  /* 0x0000000000007b1d */ /* 0x000fe20000010000 */
[----:B0-----:R-:W-:-:S05]  /*3b00*/  IADD3 R0, P0, PT, R30, UR10, RZ ;  /* 0x0000000a1e007c10 */ /* 0x001fca000ff1e0ff */
[----:B------:R-:W0:Y:S01]  /*3b10*/  S2R R2, SR_TID.X ;  /* 0x0000000000027919 */ /* 0x000e220000002100 */
[----:B------:R-:W3:Y:S01]  /*3b20*/  LDS R31, [UR4+0x7b80] ;  /* 0x007b8004ff1f7984 */ /* 0x000ee20008000800 */
[C---:B0-----:R-:W-:Y:S02]  /*3b30*/  LOP3.LUT R3, R2.reuse, 0x3e0, RZ, 0xc0, !PT ;  /* 0x000003e002037812 */ /* 0x041fe400078ec0ff */
[----:B------:R-:W-:-:S05]  /*3b40*/  LOP3.LUT R2, R2, 0x1f, RZ, 0xc0, !PT ;  /* 0x0000001f02027812 */ /* 0x000fca00078ec0ff */
[----:B------:R-:W-:Y:S02]  /*3b50*/  IMAD R8, R3, 0x13, R2 ;  /* 0x0000001303087824 */ /* 0x000fe400078e0202 */
[----:B------:R-:W-:Y:S01]  /*3b60*/  IMAD.X R3, RZ, RZ, UR11, P0 ;  /* 0x0000000bff037e24 */ /* 0x000fe200080e06ff */
[----:B-1----:R-:W-:Y:S01]  /*3b70*/  LEA R2, P0, R0, UR8, 0x2 ;  /* 0x0000000800027c11 */ /* 0x002fe2000f8010ff */
[C---:B------:R-:W-:Y:S02]  /*3b80*/  VIADD R10, R8.reuse, 0x20 ;  /* 0x00000020080a7836 */ /* 0x040fe40000000000 */
[----:B--2---:R-:W-:Y:S01]  /*3b90*/  VIADD R12, R8, 0xa0 ;  /* 0x000000a0080c7836 */ /* 0x004fe20000000000 */
[----:B------:R-:W-:Y:S01]  /*3ba0*/  LEA.HI.X R3, R0, UR9, R3, 0x2, P0 ;  /* 0x0000000900037c11 */ /* 0x000fe200080f1403 */
[----:B------:R-:W-:Y:S01]  /*3bb0*/  VIADD R0, R8, 0x40 ;  /* 0x0000004008007836 */ /* 0x000fe20000000000 */
[-C--:B---3--:R-:W-:Y:S02]  /*3bc0*/  ISETP.GE.AND P1, PT, R30, R31.reuse, PT ;  /* 0x0000001f1e00720c */ /* 0x088fe40003f26270 */
        /* <DEDUP_REMOVED lines=9> */
[----:B------:R0:W-:Y:S01]  /*3c60*/  @!P1 STG.E desc[UR12][R2.64], R39 ;  /* 0x0000002702009986 */ /* 0x0001e2000c10190c */
[-C--:B------:R-:W-:Y:S01]  /*3c70*/  ISETP.GE.AND P0, PT, R10, R31.reuse, PT ;  /* 0x0000001f0a00720c */ /* 0x080fe20003f06270 */
[----:B------:R-:W-:Y:S01]  /*3c80*/  VIADD R10, R8, 0x160 ;  /* 0x00000160080a7836 */ /* 0x000fe20000000000 */
[-C--:B------:R-:W-:Y:S01]  /*3c90*/  ISETP.GE.AND P1, PT, R0, R31.reuse, PT ;  /* 0x0000001f0000720c */ /* 0x080fe20003f26270 */
[----:B------:R-:W-:Y:S01]  /*3ca0*/  VIADD R0, R8, 0x140 ;  /* 0x0000014008007836 */ /* 0x000fe20000000000 */
[----:B------:R0:W-:Y:S01]  /*3cb0*/  @!P2 STG.E desc[UR12][R2.64+0x80], R41 ;  /* 0x000080290200a986 */ /* 0x0001e2000c10190c */
[----:B------:R-:W-:-:S03]  /*3cc0*/  ISETP.GE.AND P2, PT, R37, R31, PT ;  /* 0x0000001f2500720c */ /* 0x000fc60003f46270 */
[----:B------:R0:W-:Y:S01]  /*3cd0*/  @!P3 STG.E desc[UR12][R2.64+0x100], R43 ;  /* 0x0001002b0200b986 */ /* 0x0001e2000c10190c */
[----:B------:R-:W-:-:S03]  /*3ce0*/  ISETP.GE.AND P3, PT, R36, R31, PT ;  /* 0x0000001f2400720c */ /* 0x000fc60003f66270 */
        /* <DEDUP_REMOVED lines=32> */
.L_x_229:
[----:B------:R-:W-:Y:S01]  /*3ef0*/  BSSY B1, `(.L_x_256) ;  /* 0x0000006000017945 */ /* 0x000fe20003800000 */
[----:B------:R-:W-:Y:S01]  /*3f00*/  PLOP3.LUT P0, PT, P0, PT, PT, 0x8, 0x80 ;  /* 0x000000000080781c */ /* 0x000fe2000070e170 */
[----:B------:R-:W-:-:S12]  /*3f10*/  IMAD.MOV.U32 R10, RZ, RZ, -0x1 ;  /* 0xffffffffff0a7424 */ /* 0x000fd800078e00ff */
[----:B------:R-:W-:Y:S05]  /*3f20*/  WARPSYNC.COLLECTIVE R10, `(.L_x_257) ;  /* 0x000000000a087348 */ /* 0x000fea0003c00000 */
[----:B------:R-:W-:Y:S01]  /*3f30*/  VOTE.ANY P0, P0 ;  /* 0x0000000000ff7806 */ /* 0x000fe20000000100 */
[----:B------:R-:W-:-:S12]  /*3f40*/  ENDCOLLECTIVE ;  /* 0x000000000000791b */ /* 0x000fd80003800000 */
.L_x_257:
[----:B------:R-:W-:Y:S05]  /*3f50*/  BSYNC B1 ;  /* 0x0000000000017941 */ /* 0x000fea0003800000 */
.L_x_256:
[----:B------:R-:W-:Y:S05]  /*3f60*/  BRA `(.L_x_258) ;  /* 0xffffffd000287947 */ /* 0x000fea000383ffff */
.L_x_231:
[----:B------:R-:W-:Y:S01]  /*3f70*/  BSSY B1, `(.L_x_259) ;  /* 0x0000006000017945 */ /* 0x000fe20003800000 */
[----:B------:R-:W-:Y:S01]  /*3f80*/  PLOP3.LUT P0, PT, P0, PT, PT, 0x8, 0x80 ;  /* 0x000000000080781c */ /* 0x000fe2000070e170 */
[----:B------:R-:W-:-:S12]  /*3f90*/  IMAD.MOV.U32 R10, RZ, RZ, -0x1 ;  /* 0xffffffffff0a7424 */ /* 0x000fd800078e00ff */
[----:B------:R-:W-:Y:S05]  /*3fa0*/  WARPSYNC.COLLECTIVE R10, `(.L_x_260) ;  /* 0x000000000a087348 */ /* 0x000fea0003c00000 */
[----:B------:R-:W-:Y:S01]  /*3fb0*/  VOTE.ANY P0, P0 ;  /* 0x0000000000ff7806 */ /* 0x000fe20000000100 */
[----:B------:R-:W-:-:S12]  /*3fc0*/  ENDCOLLECTIVE ;  /* 0x000000000000791b */ /* 0x000fd80003800000 */
.L_x_260:
[----:B------:R-:W-:Y:S05]  /*3fd0*/  BSYNC B1 ;  /* 0x0000000000017941 */ /* 0x000fea0003800000 */
.L_x_259:
[----:B------:R-:W-:Y:S05]  /*3fe0*/  BRA `(.L_x_261) ;  /* 0xffffffd0002c7947 */ /* 0x000fea000383ffff */
.L_x_233:
[----:B------:R-:W0:Y:S01]  /*3ff0*/  S2R R8, SR_GEMASK ;  /* 0x0000000000087919 */ /* 0x000e220000003c00 */
[----:B------:R-:W-:Y:S01]  /*4000*/  BSSY B1, `(.L_x_262) ;  /* 0x0000006000017945 */ /* 0x000fe20003800000 */
[----:B------:R-:W-:Y:S01]  /*4010*/  PLOP3.LUT P2, PT, P0, PT, PT, 0x8, 0x80 ;  /* 0x000000000080781c */ /* 0x000fe2000074e170 */
[----:B------:R-:W-:-:S12]  /*4020*/  IMAD.MOV.U32 R10, RZ, RZ, -0x1 ;  /* 0xffffffffff0a7424 */ /* 0x000fd800078e00ff */
[----:B0-----:R-:W-:Y:S05]  /*4030*/  WARPSYNC.COLLECTIVE R10, `(.L_x_263) ;  /* 0x000000000a087348 */ /* 0x001fea0003c00000 */
[----:B------:R-:W-:Y:S01]  /*4040*/  VOTE.ANY R10, PT, P2 ;  /* 0x00000000000a7806 */ /* 0x000fe200010e0100 */
[----:B0-----:R-:W-:Y:S06]  /*4050*/  ENDCOLLECTIVE ;  /* 0x000000000000791b */ /* 0x001fec0003800000 */
.L_x_263:
[----:B------:R-:W-:Y:S05]  /*4060*/  BSYNC B1 ;  /* 0x0000000000017941 */ /* 0x000fea0003800000 */
.L_x_262:
[----:B------:R-:W-:Y:S01]  /*4070*/  LOP3.LUT R10, R10, 0x80000000, R8, 0xec, !PT ;  /* 0x800000000a0a7812 */ /* 0x000fe200078eec08 */
[----:B------:R-:W-:Y:S01]  /*4080*/  IMAD.MOV.U32 R14, RZ, RZ, 0x1 ;  /* 0x00000001ff0e7424 */ /* 0x000fe200078e00ff */
[----:B------:R-:W-:Y:S01]  /*4090*/  ISETP.NE.AND P0, PT, R12, 0x65, PT ;  /* 0x000000650c00780c */ /* 0x000fe20003f05270 */
[C---:B------:R-:W-:Y:S02]  /*40a0*/  VIADD R38, R37.reuse, 0x2 ;  /* 0x0000000225267836 */ /* 0x040fe40000000000 */
[C---:B------:R-:W-:Y:S02]  /*40b0*/  VIADD R11, R10.reuse, 0xffffffff ;  /* 0xffffffff0a0b7836 */ /* 0x040fe40000000000 */
[C---:B------:R-:W-:Y:S02]  /*40c0*/  VIADD R19, R37.reuse, 0x4 ;  /* 0x0000000425137836 */ /* 0x040fe40000000000 */
[----:B------:R-:W-:Y:S01]  /*40d0*/  VIADD R39, R37, 0x10 ;  /* 0x0000001025277836 */ /* 0x000fe20000000000 */
[----:B------:R-:W-:Y:S01]  /*40e0*/  LOP3.LUT R11, R10, R11, RZ, 0xc, !PT ;  /* 0x0000000b0a0b7212 */ /* 0x000fe200078e0cff */
[----:B------:R-:W-:-:S03]  /*40f0*/  IMAD.MOV.U32 R10, RZ, RZ, -0x1 ;  /* 0xffffffffff0a7424 */ /* 0x000fc600078e00ff */
[----:B------:R0:W1:Y:S04]  /*4100*/  POPC R15, R11 ;  /* 0x0000000b000f7309 */ /* 0x0000680000000000 */
[----:B01----:R-:W-:Y:S05]  /*4110*/  WARPSYNC.COLLECTIVE R10, `(.L_x_264) ;  /* 0x000000000a087348 */ /* 0x003fea0003c00000 */
[----:B-1----:R1:W2:Y:S02]  /*4120*/  SHFL.DOWN P2, R16, R13, R14, R15 ;  /* 0x0800000e0d107389 */ /* 0x0022a4000004000f */
[----:B012---:R-:W-:Y:S05]  /*4130*/  ENDCOLLECTIVE ;  /* 0x000000000000791b */ /* 0x007fea0003800000 */
.L_x_264:
[----:B------:R-:W-:Y:S01]  /*4140*/  IMAD.MOV.U32 R14, RZ, RZ, 0x2 ;  /* 0x00000002ff0e7424 */ /* 0x000fe200078e00ff */
[----:B------:R-:W-:-:S04]  /*4150*/  ISETP.GE.AND P2, PT, R37, R15, PT ;  /* 0x0000000f2500720c */ /* 0x000fc80003f46270 */
[----:B------:R-:W-:-:S05]  /*4160*/  SEL R16, R16, RZ, !P2 ;  /* 0x000000ff10107207 */ /* 0x000fca0005000000 */
[----:B------:R-:W-:-:S04]  /*4170*/  IMAD.IADD R36, R16, 0x1, R13 ;  /* 0x0000000110247824 */ /* 0x000fc800078e020d */
[----:B------:R-:W-:-:S07]  /*4180*/  IMAD.MOV.U32 R13, RZ, RZ, R36 ;  /* 0x000000ffff0d7224 */ /* 0x000fce00078e0024 */
[----:B------:R-:W-:Y:S05]  /*4190*/  WARPSYNC.COLLECTIVE R10, `(.L_x_265) ;  /* 0x000000000a087348 */ /* 0x000fea0003c00000 */
[----:B------:R0:W1:Y:S02]  /*41a0*/  SHFL.DOWN P2, R16, R13, R14, R15 ;  /* 0x0800000e0d107389 */ /* 0x000064000004000f */
[----:B01----:R-:W-:Y:S05]  /*41b0*/  ENDCOLLECTIVE ;  /* 0x000000000000791b */ /* 0x003fea0003800000 */
.L_x_265:
[----:B------:R-:W-:Y:S01]  /*41c0*/  IMAD.MOV.U32 R14, RZ, RZ, 0x4 ;  /* 0x00000004ff0e7424 */ /* 0x000fe200078e00ff */
[----:B------:R-:W-:-:S04]  /*41d0*/  ISETP.GT.AND P2, PT, R38, R15, PT ;  /* 0x0000000f2600720c */ /* 0x000fc80003f44270 */
[----:B------:R-:W-:-:S05]  /*41e0*/  SEL R11, R16, RZ, !P2 ;  /* 0x000000ff100b7207 */ /* 0x000fca0005000000 */
[----:B------:R-:W-:Y:S02]  /*41f0*/  IMAD.IADD R40, R36, 0x1, R11 ;  /* 0x0000000124287824 */ /* 0x000fe400078e020b */
[----:B------:R-:W-:Y:S02]  /*4200*/  VIADD R36, R37, 0x8 ;  /* 0x0000000825247836 */ /* 0x000fe40000000000 */
[----:B------:R-:W-:-:S07]  /*4210*/  IMAD.MOV.U32 R13, RZ, RZ, R40 ;  /* 0x000000ffff0d7224 */ /* 0x000fce00078e0028 */
[----:B------:R-:W-:Y:S05]  /*4220*/  WARPSYNC.COLLECTIVE R10, `(.L_x_266) ;  /* 0x000000000a087348 */ /* 0x000fea0003c00000 */
[----:B------:R0:W1:Y:S02]  /*4230*/  SHFL.DOWN P2, R16, R13, R14, R15 ;  /* 0x0800000e0d107389 */ /* 0x000064000004000f */
[----:B01----:R-:W-:Y:S05]  /*4240*/  ENDCOLLECTIVE ;  /* 0x000000000000791b */ /* 0x003fea0003800000 */
.L_x_266:
[----:B------:R-:W-:Y:S01]  /*4250*/  IMAD.MOV.U32 R14, RZ, RZ, 0x8 ;  /* 0x00000008ff0e7424 */ /* 0x000fe200078e00ff */
[----:B------:R-:W-:-:S04]  /*4260*/  ISETP.GT.AND P2, PT, R19, R15, PT ;  /* 0x0000000f1300720c */ /* 0x000fc80003f44270 */
[----:B------:R-:W-:-:S05]  /*4270*/  SEL R11, R16, RZ, !P2 ;  /* 0x000000ff100b7207 */ /* 0x000fca0005000000 */
[----:B------:R-:W-:-:S04]  /*4280*/  IMAD.IADD R42, R40, 0x1, R11 ;  /* 0x00000001282a7824 */ /* 0x000fc800078e020b */
[----:B------:R-:W-:-:S07]  /*4290*/  IMAD.MOV.U32 R13, RZ, RZ, R42 ;  /* 0x000000ffff0d7224 */ /* 0x000fce00078e002a */
[----:B------:R-:W-:Y:S05]  /*42a0*/  WARPSYNC.COLLECTIVE R10, `(.L_x_267) ;  /* 0x000000000a087348 */ /* 0x000fea0003c00000 */
[----:B------:R0:W1:Y:S02]  /*42b0*/  SHFL.DOWN P2, R16, R13, R14, R15 ;  /* 0x0800000e0d107389 */ /* 0x000064000004000f */
[----:B01----:R-:W-:Y:S05]  /*42c0*/  ENDCOLLECTIVE ;  /* 0x000000000000791b */ /* 0x003fea0003800000 */
.L_x_267:
        /* <DEDUP_REMOVED lines=8> */
.L_x_268:
[----:B------:R-:W-:Y:S05]  /*4350*/  WARPSYNC.COLLECTIVE R10, `(.L_x_269) ;  /* 0x000000000a087348 */ /* 0x000fea0003c00000 */
[----:B------:R-:W-:Y:S01]  /*4360*/  VOTE.ALL P0, P0 ;  /* 0x0000000000ff7806 */ /* 0x000fe20000000000 */
[----:B------:R-:W-:-:S12]  /*4370*/  ENDCOLLECTIVE ;  /* 0x000000000000791b */ /* 0x000fd80003800000 */
.L_x_269:
[----:B------:R-:W0:Y:S01]  /*4380*/  LDC.64 R12, c[0x0][0x390] ;  /* 0x0000e400ff0c7b82 */ /* 0x000e220000000a00 */
[----:B------:R-:W-:-:S04]  /*4390*/  ISETP.GT.AND P2, PT, R39, R15, PT ;  /* 0x0000000f2700720c */ /* 0x000fc80003f44270 */
[----:B------:R-:W-:-:S05]  /*43a0*/  SEL R16, R16, RZ, !P2 ;  /* 0x000000ff10107207 */ /* 0x000fca0005000000 */
[----:B------:R-:W-:Y:S01]  /*43b0*/  IMAD.IADD R40, R41, 0x1, R16 ;  /* 0x0000000129287824 */ /* 0x000fe200078e0210 */
[----:B0-----:R-:W-:-:S05]  /*43c0*/  IADD3 R42, P2, PT, R12, 0x100, RZ ;  /* 0x000001000c2a7810 */ /* 0x001fca0007f5e0ff */
[----:B------:R-:W-:Y:S01]  /*43d0*/  IMAD.X R43, RZ, RZ, R13, P2 ;  /* 0x000000ffff2b7224 */ /* 0x000fe200010e060d */
[----:B------:R-:W-:Y:S07]  /*43e0*/  BRA `(.L_x_270) ;  /* 0xffffffcc00c87947 */ /* 0x000fee000383ffff */
.L_x_235:
[----:B------:R-:W-:Y:S01]  /*43f0*/  BSSY B1, `(.L_x_271) ;  /* 0x0000006000017945 */ /* 0x000fe20003800000 */
[----:B------:R-:W-:Y:S01]  /*4400*/  PLOP3.LUT P0, PT, P0, PT, PT, 0x8, 0x80 ;  /* 0x000000000080781c */ /* 0x000fe2000070e170 */
[----:B------:R-:W-:-:S12]  /*4410*/  IMAD.MOV.U32 R10, RZ, RZ, -0x1 ;  /* 0xffffffffff0a7424 */ /* 0x000fd800078e00ff */
[----:B------:R-:W-:Y:S05]  /*4420*/  WARPSYNC.COLLECTIVE R10, `(.L_x_272) ;  /* 0x000000000a087348 */ /* 0x000fea0003c00000 */
[----:B------:R-:W-:Y:S01]  /*4430*/  VOTE.ANY P0, P0 ;  /* 0x0000000000ff7806 */ /* 0x000fe20000000100 */
[----:B------:R-:W-:-:S12]  /*4440*/  ENDCOLLECTIVE ;  /* 0x000000000000791b */ /* 0x000fd80003800000 */
.L_x_272:
[----:B------:R-:W-:Y:S05]  /*4450*/  BSYNC B1 ;  /* 0x0000000000017941 */ /* 0x000fea0003800000 */
.L_x_271:
[----:B------:R-:W-:Y:S05]  /*4460*/  BRA `(.L_x_273) ;  /* 0xffffffcc00d07947 */ /* 0x000fea000383ffff */
.L_x_237:
[----:B------:R-:W-:Y:S01]  /*4470*/  BSSY B1, `(.L_x_274) ;  /* 0x0000006000017945 */ /* 0x000fe20003800000 */
[----:B------:R-:W-:Y:S01]  /*4480*/  PLOP3.LUT P0, PT, P0, PT, PT, 0x8, 0x80 ;  /* 0x000000000080781c */ /* 0x000fe2000070e170 */
[----:B------:R-:W-:-:S12]  /*4490*/  IMAD.MOV.U32 R10, RZ, RZ, -0x1 ;  /* 0xffffffffff0a7424 */ /* 0x000fd800078e00ff */
[----:B------:R-:W-:Y:S05]  /*44a0*/  WARPSYNC.COLLECTIVE R10, `(.L_x_275) ;  /* 0x000000000a087348 */ /* 0x000fea0003c00000 */
[----:B------:R-:W-:Y:S01]  /*44b0*/  VOTE.ANY P0, P0 ;  /* 0x0000000000ff7806 */ /* 0x000fe20000000100 */
[----:B------:R-:W-:-:S12]  /*44c0*/  ENDCOLLECTIVE ;  /* 0x000000000000791b */ /* 0x000fd80003800000 */
.L_x_275:
[----:B------:R-:W-:Y:S05]  /*44d0*/  BSYNC B1 ;  /* 0x0000000000017941 */ /* 0x000fea0003800000 */
.L_x_274:
[----:B------:R-:W-:Y:S05]  /*44e0*/  BRA `(.L_x_276) ;  /* 0xffffffcc00d47947 */ /* 0x000fea000383ffff */
.L_x_239:
[----:B------:R-:W-:Y:S01]  /*44f0*/  BSSY B1, `(.L_x_277) ;  /* 0x0000006000017945 */ /* 0x000fe20003800000 */
[----:B------:R-:W-:Y:S01]  /*4500*/  PLOP3.LUT P2, PT, P0, PT, PT, 0x8, 0x80 ;  /* 0x000000000080781c */ /* 0x000fe2000074e170 */
[----:B------:R-:W-:-:S12]  /*4510*/  IMAD.MOV.U32 R10, RZ, RZ, -0x1 ;  /* 0xffffffffff0a7424 */ /* 0x000fd800078e00ff */
[----:B------:R-:W-:Y:S05]  /*4520*/  WARPSYNC.COLLECTIVE R10, `(.L_x_278) ;  /* 0x000000000a087348 */ /* 0x000fea0003c00000 */
[----:B------:R-:W-:Y:S01]  /*4530*/  VOTE.ANY R10, PT, P2 ;  /* 0x00000000000a7806 */ /* 0x000fe200010e0100 */
[----:B------:R-:W-:Y:S06]  /*4540*/  ENDCOLLECTIVE ;  /* 0x000000000000791b */ /* 0x000fec0003800000 */
.L_x_278:
[----:B------:R-:W-:Y:S05]  /*4550*/  BSYNC B1 ;  /* 0x0000000000017941 */ /* 0x000fea0003800000 */
.L_x_277:
[----:B------:R-:W-:Y:S01]  /*4560*/  LOP3.LUT R10, R10, 0x80000000, R8, 0xec, !PT ;  /* 0x800000000a0a7812 */ /* 0x000fe200078eec08 */
[----:B------:R-:W-:Y:S02]  /*4570*/  IMAD.MOV.U32 R14, RZ, RZ, 0x1 ;  /* 0x00000001ff0e7424 */ /* 0x000fe400078e00ff */
[----:B------:R-:W-:Y:S02]  /*4580*/  VIADD R18, R18, 0xffffffe0 ;  /* 0xffffffe012127836 */ /* 0x000fe40000000000 */
[----:B------:R-:W-:-:S05]  /*4590*/  VIADD R15, R10, 0xffffffff ;  /* 0xffffffff0a0f7836 */ /* 0x000fca0000000000 */
[----:B------:R-:W-:Y:S01]  /*45a0*/  LOP3.LUT R15, R10, R15, RZ, 0xc, !PT ;  /* 0x0000000f0a0f7212 */ /* 0x000fe200078e0cff */
[----:B------:R-:W-:-:S05]  /*45b0*/  IMAD.MOV.U32 R10, RZ, RZ, -0x1 ;  /* 0xffffffffff0a7424 */ /* 0x000fca00078e00ff */
[----:B------:R-:W0:Y:S02]  /*45c0*/  POPC R15, R15 ;  /* 0x0000000f000f7309 */ /* 0x000e240000000000 */
[----:B0-----:R-:W-:Y:S05]  /*45d0*/  WARPSYNC.COLLECTIVE R10, `(.L_x_279) ;  /* 0x000000000a087348 */ /* 0x001fea0003c00000 */
[----:B0-----:R0:W1:Y:S02]  /*45e0*/  SHFL.DOWN P2, R16, R13, R14, R15 ;  /* 0x0800000e0d107389 */ /* 0x001064000004000f */
[----:B01----:R-:W-:Y:S05]  /*45f0*/  ENDCOLLECTIVE ;  /* 0x000000000000791b */ /* 0x003fea0003800000 */
.L_x_279:
[----:B------:R-:W-:Y:S01]  /*4600*/  ISETP.GE.AND P0, PT, R37, R15, PT ;  /* 0x0000000f2500720c */ /* 0x000fe20003f06270 */
[----:B------:R-:W-:-:S03]  /*4610*/  IMAD.MOV.U32 R14, RZ, RZ, 0x2 ;  /* 0x00000002ff0e7424 */ /* 0x000fc600078e00ff */
[----:B------:R-:W-:Y:S02]  /*4620*/  SEL R16, R16, RZ, !P0 ;  /* 0x000000ff10107207 */ /* 0x000fe40004000000 */
[----:B------:R-:W-:-:S03]  /*4630*/  ISETP.GT.AND P0, PT, R38, R15, PT ;  /* 0x0000000f2600720c */ /* 0x000fc60003f04270 */
[----:B------:R-:W-:-:S04]  /*4640*/  IMAD.IADD R41, R16, 0x1, R13 ;  /* 0x0000000110297824 */ /* 0x000fc800078e020d */
[----:B------:R-:W-:-:S07]  /*4650*/  IMAD.MOV.U32 R13, RZ, RZ, R41 ;  /* 0x000000ffff0d7224 */ /* 0x000fce00078e0029 */
[----:B------:R-:W-:Y:S05]  /*4660*/  WARPSYNC.COLLECTIVE R10, `(.L_x_280) ;  /* 0x000000000a087348 */ /* 0x000fea0003c00000 */
[----:B------:R0:W1:Y:S02]  /*4670*/  SHFL.DOWN P2, R16, R13, R14, R15 ;  /* 0x0800000e0d107389 */ /* 0x000064000004000f */
[----:B01----:R-:W-:Y:S05]  /*4680*/  ENDCOLLECTIVE ;  /* 0x000000000000791b */ /* 0x003fea0003800000 */
.L_x_280:
[----:B------:R-:W-:Y:S01]  /*4690*/  IMAD.MOV.U32 R14, RZ, RZ, 0x4 ;  /* 0x00000004ff0e7424 */ /* 0x000fe200078e00ff */
[----:B------:R-:W-:Y:S02]  /*46a0*/  SEL R16, R16, RZ, !P0 ;  /* 0x000000ff10107207 */ /* 0x000fe40004000000 */
[----:B------:R-:W-:-:S03]  /*46b0*/  ISETP.GT.AND P0, PT, R19, R15, PT ;  /* 0x0000000f1300720c */ /* 0x000fc60003f04270 */
[----:B------:R-:W-:-:S04]  /*46c0*/  IMAD.IADD R41, R41, 0x1, R16 ;  /* 0x0000000129297824 */ /* 0x000fc800078e0210 */
[----:B------:R-:W-:-:S07]  /*46d0*/  IMAD.MOV.U32 R13, RZ, RZ, R41 ;  /* 0x000000ffff0d7224 */ /* 0x000fce00078e0029 */
[----:B------:R-:W-:Y:S05]  /*46e0*/  WARPSYNC.COLLECTIVE R10, `(.L_x_281) ;  /* 0x000000000a087348 */ /* 0x000fea0003c00000 */
[----:B------:R0:W1:Y:S02]  /*46f0*/  SHFL.DOWN P2, R16, R13, R14, R15 ;  /* 0x0800000e0d107389 */ /* 0x000064000004000f */
[----:B01----:R-:W-:Y:S05]  /*4700*/  ENDCOLLECTIVE ;  /* 0x000000000000791b */ /* 0x003fea0003800000 */
.L_x_281:
[----:B------:R-:W-:Y:S01]  /*4710*/  IMAD.MOV.U32 R14, RZ, RZ, 0x8 ;  /* 0x00000008ff0e7424 */ /* 0x000fe200078e00ff */
[----:B------:R-:W-:Y:S02]  /*4720*/  SEL R16, R16, RZ, !P0 ;  /* 0x000000ff10107207 */ /* 0x000fe40004000000 */
[----:B------:R-:W-:-:S03]  /*4730*/  ISETP.GT.AND P0, PT, R36, R15, PT ;  /* 0x0000000f2400720c */ /* 0x000fc60003f04270 */
[----:B------:R-:W-:-:S10]  /*4740*/  IMAD.IADD R13, R41, 0x1, R16 ;  /* 0x00000001290d7824 */ /* 0x000fd400078e0210 */
[----:B------:R-:W-:Y:S05]  /*4750*/  WARPSYNC.COLLECTIVE R10, `(.L_x_282) ;  /* 0x000000000a087348 */ /* 0x000fea0003c00000 */
[----:B------:R0:W1:Y:S02]  /*4760*/  SHFL.DOWN P2, R16, R13, R14, R15 ;  /* 0x0800000e0d107389 */ /* 0x000064000004000f */
[----:B01----:R-:W-:Y:S05]  /*4770*/  ENDCOLLECTIVE ;  /* 0x000000000000791b */ /* 0x003fea0003800000 */
.L_x_282:
        /* <DEDUP_REMOVED lines=8> */
.L_x_283:
[----:B------:R-:W-:Y:S02]  /*4800*/  SEL R16, R16, RZ, !P0 ;  /* 0x000000ff10107207 */ /* 0x000fe40004000000 */
[----:B------:R-:W-:Y:S02]  /*4810*/  ISETP.NE.AND P0, PT, R12, 0x65, PT ;  /* 0x000000650c00780c */ /* 0x000fe40003f05270 */
[----:B------:R-:W-:-:S11]  /*4820*/  IADD3 R40, PT, PT, R41, R16, R40 ;  /* 0x0000001029287210 */ /* 0x000fd60007ffe028 */
[----:B------:R-:W-:Y:S05]  /*4830*/  WARPSYNC.COLLECTIVE R10, `(.L_x_284) ;  /* 0x000000000a087348 */ /* 0x000fea0003c00000 */
[----:B------:R-:W-:Y:S01]  /*4840*/  VOTE.ALL P0, P0 ;  /* 0x0000000000ff7806 */ /* 0x000fe20000000000 */
[----:B------:R-:W-:-:S12]  /*4850*/  ENDCOLLECTIVE ;  /* 0x000000000000791b */ /* 0x000fd80003800000 */
.L_x_284:
[----:B------:R-:W-:Y:S05]  /*4860*/  BRA `(.L_x_285) ;  /* 0xffffffcc00747947 */ /* 0x000fea000383ffff */
.L_x_244:
[----:B------:R-:W-:Y:S01]  /*4870*/  BSSY B0, `(.L_x_286) ;  /* 0x0000006000007945 */ /* 0x000fe20003800000 */
[----:B------:R-:W-:Y:S01]  /*4880*/  PLOP3.LUT P0, PT, P0, PT, PT, 0x8, 0x80 ;  /* 0x000000000080781c */ /* 0x000fe2000070e170 */
[----:B------:R-:W-:-:S12]  /*4890*/  IMAD.MOV.U32 R10, RZ, RZ, -0x1 ;  /* 0xffffffffff0a7424 */ /* 0x000fd800078e00ff */
[----:B------:R-:W-:Y:S05]  /*48a0*/  WARPSYNC.COLLECTIVE R10, `(.L_x_287) ;  /* 0x000000000a087348 */ /* 0x000fea0003c00000 */
[----:B------:R-:W-:Y:S01]  /*48b0*/  VOTE.ANY P0, P0 ;  /* 0x0000000000ff7806 */ /* 0x000fe20000000100 */
[----:B------:R-:W-:-:S12]  /*48c0*/  ENDCOLLECTIVE ;  /* 0x000000000000791b */ /* 0x000fd80003800000 */
.L_x_287:
[----:B------:R-:W-:Y:S05]  /*48d0*/  BSYNC B0 ;  /* 0x0000000000007941 */ /* 0x000fea0003800000 */
.L_x_286:
[----:B------:R-:W-:Y:S05]  /*48e0*/  BRA `(.L_x_288) ;  /* 0xffffffe400807947 */ /* 0x000fea000383ffff */
.L_x_246:
[----:B------:R-:W-:Y:S01]  /*48f0*/  BSSY B0, `(.L_x_289) ;  /* 0x0000006000007945 */ /* 0x000fe20003800000 */
[----:B------:R-:W-:Y:S01]  /*4900*/  PLOP3.LUT P0, PT, P0, PT, PT, 0x8, 0x80 ;  /* 0x000000000080781c */ /* 0x000fe2000070e170 */
[----:B------:R-:W-:-:S12]  /*4910*/  IMAD.MOV.U32 R10, RZ, RZ, -0x1 ;  /* 0xffffffffff0a7424 */ /* 0x000fd800078e00ff */
[----:B------:R-:W-:Y:S05]  /*4920*/  WARPSYNC.COLLECTIVE R10, `(.L_x_290) ;  /* 0x000000000a087348 */ /* 0x000fea0003c00000 */
[----:B------:R-:W-:Y:S01]  /*4930*/  VOTE.ANY P0, P0 ;  /* 0x0000000000ff7806 */ /* 0x000fe20000000100 */
[----:B------:R-:W-:-:S12]  /*4940*/  ENDCOLLECTIVE ;  /* 0x000000000000791b */ /* 0x000fd80003800000 */
.L_x_290:
[----:B------:R-:W-:Y:S05]  /*4950*/  BSYNC B0 ;  /* 0x0000000000007941 */ /* 0x000fea0003800000 */
.L_x_289:
[----:B------:R-:W-:Y:S05]  /*4960*/  BRA `(.L_x_291) ;  /* 0xffffffe400847947 */ /* 0x000fea000383ffff */
.L_x_248:
[----:B------:R-:W0:Y:S01]  /*4970*/  S2R R19, SR_GEMASK ;  /* 0x0000000000137919 */ /* 0x000e220000003c00 */
[----:B------:R-:W-:Y:S01]  /*4980*/  BSSY B0, `(.L_x_292) ;  /* 0x0000007000007945 */ /* 0x000fe20003800000 */
[----:B------:R-:W-:Y:S01]  /*4990*/  ISETP.NE.AND P0, PT, R8, 0x65, PT ;  /* 0x000000650800780c */ /* 0x000fe20003f05270 */
[----:B------:R-:W-:Y:S01]  /*49a0*/  IMAD.MOV.U32 R10, RZ, RZ, -0x1 ;  /* 0xffffffffff0a7424 */ /* 0x000fe200078e00ff */
[----:B------:R-:W-:-:S13]  /*49b0*/  PLOP3.LUT P2, PT, P2, PT, PT, 0x8, 0x80 ;  /* 0x000000000080781c */ /* 0x000fda000174e170 */
[----:B0-----:R-:W-:Y:S05]  /*49c0*/  WARPSYNC.COLLECTIVE R10, `(.L_x_293) ;  /* 0x000000000a087348 */ /* 0x001fea0003c00000 */
[----:B------:R-:W-:Y:S01]  /*49d0*/  VOTE.ANY R10, PT, P2 ;  /* 0x00000000000a7806 */ /* 0x000fe200010e0100 */
[----:B0-----:R-:W-:Y:S06]  /*49e0*/  ENDCOLLECTIVE ;  /* 0x000000000000791b */ /* 0x001fec0003800000 */
.L_x_293:
[----:B------:R-:W-:Y:S05]  /*49f0*/  BSYNC B0 ;  /* 0x0000000000007941 */ /* 0x000fea0003800000 */
.L_x_292:
[----:B------:R-:W-:Y:S01]  /*4a00*/  LOP3.LUT R10, R10, 0x80000000, R19, 0xec, !PT ;  /* 0x800000000a0a7812 */ /* 0x000fe200078eec13 */
[----:B------:R-:W-:-:S04]  /*4a10*/  IMAD.MOV.U32 R14, RZ, RZ, 0x1 ;  /* 0x00000001ff0e7424 */ /* 0x000fc800078e00ff */
[----:B------:R-:W-:-:S05]  /*4a20*/  VIADD R13, R10, 0xffffffff ;  /* 0xffffffff0a0d7836 */ /* 0x000fca0000000000 */
[----:B------:R-:W-:Y:S01]  /*4a30*/  LOP3.LUT R8, R10, R13, RZ, 0xc, !PT ;  /* 0x0000000d0a087212 */ /* 0x000fe200078e0cff */
[----:B------:R-:W-:Y:S02]  /*4a40*/  IMAD.MOV.U32 R13, RZ, RZ, R9 ;  /* 0x000000ffff0d7224 */ /* 0x000fe400078e0009 */
[----:B------:R-:W-:Y:S01]  /*4a50*/  IMAD.MOV.U32 R10, RZ, RZ, -0x1 ;  /* 0xffffffffff0a7424 */ /* 0x000fe200078e00ff */
[----:B------:R0:W1:Y:S02]  /*4a60*/  POPC R15, R8 ;  /* 0x00000008000f7309 */ /* 0x0000640000000000 */
[----:B0-----:R-:W-:-:S07]  /*4a70*/  VIADD R8, R38, 0x4 ;  /* 0x0000000426087836 */ /* 0x001fce0000000000 */
[----:B-1----:R-:W-:Y:S05]  /*4a80*/  WARPSYNC.COLLECTIVE R10, `(.L_x_294) ;  /* 0x000000000a087348 */ /* 0x002fea0003c00000 */
[----:B-1----:R0:W1:Y:S02]  /*4a90*/  SHFL.DOWN P2, R16, R13, R14, R15 ;  /* 0x0800000e0d107389 */ /* 0x002064000004000f */
[----:B01----:R-:W-:Y:S05]  /*4aa0*/  ENDCOLLECTIVE ;  /* 0x000000000000791b */ /* 0x003fea0003800000 */
.L_x_294:
[----:B------:R-:W-:Y:S01]  /*4ab0*/  IMAD.MOV.U32 R14, RZ, RZ, 0x2 ;  /* 0x00000002ff0e7424 */ /* 0x000fe200078e00ff */
[----:B------:R-:W-:-:S04]  /*4ac0*/  ISETP.GE.AND P2, PT, R38, R15, PT ;  /* 0x0000000f2600720c */ /* 0x000fc80003f46270 */
[----:B------:R-:W-:Y:S01]  /*4ad0*/  SEL R12, R16, RZ, !P2 ;  /* 0x000000ff100c7207 */ /* 0x000fe20005000000 */
[----:B------:R-:W-:-:S04]  /*4ae0*/  VIADD R16, R38, 0x2 ;  /* 0x0000000226107836 */ /* 0x000fc80000000000 */
[----:B------:R-:W-:Y:S01]  /*4af0*/  IMAD.IADD R12, R12, 0x1, R9 ;  /* 0x000000010c0c7824 */ /* 0x000fe200078e0209 */
[----:B------:R-:W-:-:S03]  /*4b00*/  ISETP.GT.AND P3, PT, R16, R15, PT ;  /* 0x0000000f1000720c */ /* 0x000fc60003f64270 */
[----:B------:R-:W-:-:S10]  /*4b10*/  IMAD.MOV.U32 R13, RZ, RZ, R12 ;  /* 0x000000ffff0d7224 */ /* 0x000fd400078e000c */
[----:B------:R-:W-:Y:S05]  /*4b20*/  WARPSYNC.COLLECTIVE R10, `(.L_x_295) ;  /* 0x000000000a087348 */ /* 0x000fea0003c00000 */
[----:B------:R0:W1:Y:S02]  /*4b30*/  SHFL.DOWN P2, R16, R13, R14, R15 ;  /* 0x0800000e0d107389 */ /* 0x000064000004000f */
[----:B01----:R-:W-:Y:S05]  /*4b40*/  ENDCOLLECTIVE ;  /* 0x000000000000791b */ /* 0x003fea0003800000 */
.L_x_295:
[----:B------:R-:W-:Y:S01]  /*4b50*/  IMAD.MOV.U32 R14, RZ, RZ, 0x4 ;  /* 0x00000004ff0e7424 */ /* 0x000fe200078e00ff */
[----:B------:R-:W-:Y:S02]  /*4b60*/  SEL R9, R16, RZ, !P3 ;  /* 0x000000ff10097207 */ /* 0x000fe40005800000 */
[----:B------:R-:W-:Y:S01]  /*4b70*/  ISETP.GT.AND P3, PT, R8, R15, PT ;  /* 0x0000000f0800720c */ /* 0x000fe20003f64270 */
[----:B------:R-:W-:Y:S02]  /*4b80*/  VIADD R8, R38, 0x8 ;  /* 0x0000000826087836 */ /* 0x000fe40000000000 */
[----:B------:R-:W-:-:S04]  /*4b90*/  IMAD.IADD R40, R12, 0x1, R9 ;  /* 0x000000010c287824 */ /* 0x000fc800078e0209 */
[----:B------:R-:W-:-:S07]  /*4ba0*/  IMAD.MOV.U32 R13, RZ, RZ, R40 ;  /* 0x000000ffff0d7224 */ /* 0x000fce00078e0028 */
[----:B------:R-:W-:Y:S05]  /*4bb0*/  WARPSYNC.COLLECTIVE R10, `(.L_x_296) ;  /* 0x000000000a087348 */ /* 0x000fea0003c00000 */
[----:B------:R0:W1:Y:S02]  /*4bc0*/  SHFL.DOWN P2, R16, R13, R14, R15 ;  /* 0x0800000e0d107389 */ /* 0x000064000004000f */
[----:B01----:R-:W-:Y:S05]  /*4bd0*/  ENDCOLLECTIVE ;  /* 0x000000000000791b */ /* 0x003fea0003800000 */
.L_x_296:
        /* <DEDUP_REMOVED lines=9> */
.L_x_297:
[----:B------:R-:W-:Y:S01]  /*4c70*/  IMAD.MOV.U32 R14, RZ, RZ, 0x10 ;  /* 0x00000010ff0e7424 */ /* 0x000fe200078e00ff */
[----:B------:R-:W-:-:S05]  /*4c80*/  SEL R16, R16, RZ, !P3 ;  /* 0x000000ff10107207 */ /* 0x000fca0005800000 */
[----:B------:R-:W-:-:S04]  /*4c90*/  IMAD.IADD R44, R9, 0x1, R16 ;  /* 0x00000001092c7824 */ /* 0x000fc800078e0210 */
[----:B------:R-:W-:-:S07]  /*4ca0*/  IMAD.MOV.U32 R13, RZ, RZ, R44 ;  /* 0x000000ffff0d7224 */ /* 0x000fce00078e002c */
[----:B------:R-:W-:Y:S05]  /*4cb0*/  WARPSYNC.COLLECTIVE R10, `(.L_x_298) ;  /* 0x000000000a087348 */ /* 0x000fea0003c00000 */
[----:B------:R0:W1:Y:S02]  /*4cc0*/  SHFL.DOWN P2, R16, R13, R14, R15 ;  /* 0x0800000e0d107389 */ /* 0x000064000004000f */
[----:B01----:R-:W-:Y:S05]  /*4cd0*/  ENDCOLLECTIVE ;  /* 0x000000000000791b */ /* 0x003fea0003800000 */
.L_x_298:
[----:B------:R-:W-:Y:S05]  /*4ce0*/  WARPSYNC.COLLECTIVE R10, `(.L_x_299) ;  /* 0x000000000a087348 */ /* 0x000fea0003c00000 */
[----:B------:R-:W-:Y:S01]  /*4cf0*/  VOTE.ALL P0, P0 ;  /* 0x0000000000ff7806 */ /* 0x000fe20000000000 */
[----:B------:R-:W-:-:S12]  /*4d00*/  ENDCOLLECTIVE ;  /* 0x000000000000791b */ /* 0x000fd80003800000 */
.L_x_299:
[----:B------:R-:W-:-:S04]  /*4d10*/  ISETP.GT.AND P2, PT, R8, R15, PT ;  /* 0x0000000f0800720c */ /* 0x000fc80003f44270 */
[----:B------:R-:W-:-:S05]  /*4d20*/  SEL R9, R16, RZ, !P2 ;  /* 0x000000ff10097207 */ /* 0x000fca0005000000 */
[----:B------:R-:W-:Y:S02]  /*4d30*/  IMAD.IADD R12, R44, 0x1, R9 ;  /* 0x000000012c0c7824 */ /* 0x000fe400078e0209 */
[----:B------:R-:W0:Y:S02]  /*4d40*/  LDC.64 R8, c[0x0][0x390] ;  /* 0x0000e400ff087b82 */ /* 0x000e240000000a00 */
[----:B0-----:R-:W-:-:S05]  /*4d50*/  IADD3 R40, P2, PT, R8, 0x100, RZ ;  /* 0x0000010008287810 */ /* 0x001fca0007f5e0ff */
[----:B------:R-:W-:Y:S01]  /*4d60*/  IMAD.X R41, RZ, RZ, R9, P2 ;  /* 0x000000ffff297224 */ /* 0x000fe200010e0609 */
[----:B------:R-:W-:Y:S07]  /*4d70*/  BRA `(.L_x_300) ;  /* 0xffffffe4001c7947 */ /* 0x000fee000383ffff */
.L_x_250:
[----:B------:R-:W-:Y:S01]  /*4d80*/  BSSY B0, `(.L_x_301) ;  /* 0x0000006000007945 */ /* 0x000fe20003800000 */
[----:B------:R-:W-:Y:S01]  /*4d90*/  PLOP3.LUT P0, PT, P0, PT, PT, 0x8, 0x80 ;  /* 0x000000000080781c */ /* 0x000fe2000070e170 */
[----:B------:R-:W-:-:S12]  /*4da0*/  IMAD.MOV.U32 R10, RZ, RZ, -0x1 ;  /* 0xffffffffff0a7424 */ /* 0x000fd800078e00ff */
[----:B------:R-:W-:Y:S05]  /*4db0*/  WARPSYNC.COLLECTIVE R10, `(.L_x_302) ;  /* 0x000000000a087348 */ /* 0x000fea0003c00000 */
[----:B------:R-:W-:Y:S01]  /*4dc0*/  VOTE.ANY P0, P0 ;  /* 0x0000000000ff7806 */ /* 0x000fe20000000100 */
[----:B------:R-:W-:-:S12]  /*4dd0*/  ENDCOLLECTIVE ;  /* 0x000000000000791b */ /* 0x000fd80003800000 */
.L_x_302:
[----:B------:R-:W-:Y:S05]  /*4de0*/  BSYNC B0 ;  /* 0x0000000000007941 */ /* 0x000fea0003800000 */
.L_x_301:
[----:B------:R-:W-:Y:S05]  /*4df0*/  BRA `(.L_x_303) ;  /* 0xffffffe400247947 */ /* 0x000fea000383ffff */
.L_x_252:
[----:B------:R-:W-:Y:S01]  /*4e00*/  BSSY B0, `(.L_x_304) ;  /* 0x0000006000007945 */ /* 0x000fe20003800000 */
[----:B------:R-:W-:Y:S01]  /*4e10*/  PLOP3.LUT P0, PT, P0, PT, PT, 0x8, 0x80 ;  /* 0x000000000080781c */ /* 0x000fe2000070e170 */
[----:B------:R-:W-:-:S12]  /*4e20*/  IMAD.MOV.U32 R10, RZ, RZ, -0x1 ;  /* 0xffffffffff0a7424 */ /* 0x000fd800078e00ff */
[----:B------:R-:W-:Y:S05]  /*4e30*/  WARPSYNC.COLLECTIVE R10, `(.L_x_305) ;  /* 0x000000000a087348 */ /* 0x000fea0003c00000 */
[----:B------:R-:W-:Y:S01]  /*4e40*/  VOTE.ANY P0, P0 ;  /* 0x0000000000ff7806 */ /* 0x000fe20000000100 */
[----:B------:R-:W-:-:S12]  /*4e50*/  ENDCOLLECTIVE ;  /* 0x000000000000791b */ /* 0x000fd80003800000 */
.L_x_305:
[----:B------:R-:W-:Y:S05]  /*4e60*/  BSYNC B0 ;  /* 0x0000000000007941 */ /* 0x000fea0003800000 */
.L_x_304:
[----:B------:R-:W-:Y:S05]  /*4e70*/  BRA `(.L_x_306) ;  /* 0xffffffe400287947 */ /* 0x000fea000383ffff */
.L_x_254:
[----:B------:R-:W-:Y:S01]  /*4e80*/  BSSY B0, `(.L_x_307) ;  /* 0x0000006000007945 */ /* 0x000fe20003800000 */
[----:B------:R-:W-:Y:S01]  /*4e90*/  PLOP3.LUT P2, PT, P0, PT, PT, 0x8, 0x80 ;  /* 0x000000000080781c */ /* 0x000fe2000074e170 */
[----:B------:R-:W-:-:S12]  /*4ea0*/  IMAD.MOV.U32 R10, RZ, RZ, -0x1 ;  /* 0xffffffffff0a7424 */ /* 0x000fd800078e00ff */
[----:B------:R-:W-:Y:S05]  /*4eb0*/  WARPSYNC.COLLECTIVE R10, `(.L_x_308) ;  /* 0x000000000a087348 */ /* 0x000fea0003c00000 */
[----:B------:R-:W-:Y:S01]  /*4ec0*/  VOTE.ANY R10, PT, P2 ;  /* 0x00000000000a7806 */ /* 0x000fe200010e0100 */
[----:B------:R-:W-:Y:S06]  /*4ed0*/  ENDCOLLECTIVE ;  /* 0x000000000000791b */ /* 0x000fec0003800000 */
.L_x_308:
[----:B------:R-:W-:Y:S05]  /*4ee0*/  BSYNC B0 ;  /* 0x0000000000007941 */ /* 0x000fea0003800000 */
.L_x_307:
[----:B------:R-:W-:Y:S01]  /*4ef0*/  LOP3.LUT R10, R10, 0x80000000, R19, 0xec, !PT ;  /* 0x800000000a0a7812 */ /* 0x000fe200078eec13 */
[----:B------:R-:W-:Y:S02]  /*4f00*/  IMAD.MOV.U32 R14, RZ, RZ, 0x1 ;  /* 0x00000001ff0e7424 */ /* 0x000fe400078e00ff */
[----:B------:R-:W-:Y:S02]  /*4f10*/  VIADD R18, R18, 0xffffffe0 ;  /* 0xffffffe012127836 */ /* 0x000fe40000000000 */
[----:B------:R-:W-:-:S05]  /*4f20*/  VIADD R13, R10, 0xffffffff ;  /* 0xffffffff0a0d7836 */ /* 0x000fca0000000000 */
[----:B------:R-:W-:Y:S01]  /*4f30*/  LOP3.LUT R45, R10, R13, RZ, 0xc, !PT ;  /* 0x0000000d0a2d7212 */ /* 0x000fe200078e0cff */
[----:B------:R-:W-:Y:S02]  /*4f40*/  IMAD.MOV.U32 R13, RZ, RZ, R9 ;  /* 0x000000ffff0d7224 */ /* 0x000fe400078e0009 */
[----:B------:R-:W-:Y:S01]  /*4f50*/  IMAD.MOV.U32 R10, RZ, RZ, -0x1 ;  /* 0xffffffffff0a7424 */ /* 0x000fe200078e00ff */
[----:B------:R0:W1:Y:S06]  /*4f60*/  POPC R15, R45 ;  /* 0x0000002d000f7309 */ /* 0x00006c0000000000 */
[----:B01----:R-:W-:Y:S05]  /*4f70*/  WARPSYNC.COLLECTIVE R10, `(.L_x_309) ;  /* 0x000000000a087348 */ /* 0x003fea0003c00000 */
[----:B-1----:R1:W2:Y:S02]  /*4f80*/  SHFL.DOWN P2, R16, R13, R14, R15 ;  /* 0x0800000e0d107389 */ /* 0x0022a4000004000f */
[----:B012---:R-:W-:Y:S05]  /*4f90*/  ENDCOLLECTIVE ;  /* 0x000000000000791b */ /* 0x007fea0003800000 */
.L_x_309:
[----:B------:R-:W-:Y:S01]  /*4fa0*/  ISETP.GE.AND P0, PT, R38, R15, PT ;  /* 0x0000000f2600720c */ /* 0x000fe20003f06270 */
[----:B------:R-:W-:-:S03]  /*4fb0*/  IMAD.MOV.U32 R14, RZ, RZ, 0x2 ;  /* 0x00000002ff0e7424 */ /* 0x000fc600078e00ff */
[----:B------:R-:W-:-:S05]  /*4fc0*/  SEL R16, R16, RZ, !P0 ;  /* 0x000000ff10107207 */ /* 0x000fca0004000000 */
[----:B------:R-:W-:Y:S02]  /*4fd0*/  IMAD.IADD R44, R16, 0x1, R9 ;  /* 0x00000001102c7824 */ /* 0x000fe400078e0209 */
[----:B------:R-:W-:Y:S02]  /*4fe0*/  VIADD R16, R38, 0x2 ;  /* 0x0000000226107836 */ /* 0x000fe40000000000 */
[----:B------:R-:W-:-:S03]  /*4ff0*/  IMAD.MOV.U32 R13, RZ, RZ, R44 ;  /* 0x000000ffff0d7224 */ /* 0x000fc600078e002c */
[----:B------:R-:W-:-:S13]  /*5000*/  ISETP.GT.AND P0, PT, R16, R15, PT ;  /* 0x0000000f1000720c */ /* 0x000fda0003f04270 */
[----:B------:R-:W-:Y:S05]  /*5010*/  WARPSYNC.COLLECTIVE R10, `(.L_x_310) ;  /* 0x000000000a087348 */ /* 0x000fea0003c00000 */
[----:B------:R0:W1:Y:S02]  /*5020*/  SHFL.DOWN P2, R16, R13, R14, R15 ;  /* 0x0800000e0d107389 */ /* 0x000064000004000f */
[----:B01----:R-:W-:Y:S05]  /*5030*/  ENDCOLLECTIVE ;  /* 0x000000000000791b */ /* 0x003fea0003800000 */
.L_x_310:
[----:B------:R-:W-:Y:S01]  /*5040*/  IMAD.MOV.U32 R14, RZ, RZ, 0x4 ;  /* 0x00000004ff0e7424 */ /* 0x000fe200078e00ff */
        /* <DEDUP_REMOVED lines=8> */
.L_x_311:
[----:B------:R-:W-:Y:S01]  /*50d0*/  IMAD.MOV.U32 R14, RZ, RZ, 0x8 ;  /* 0x00000008ff0e7424 */ /* 0x000fe200078e00ff */
        /* <DEDUP_REMOVED lines=8> */
.L_x_312:
        /* <DEDUP_REMOVED lines=9> */
.L_x_313:
[----:B------:R-:W-:Y:S02]  /*51f0*/  SEL R9, R16, RZ, !P0 ;  /* 0x000000ff10097207 */ /* 0x000fe40004000000 */
[----:B------:R-:W-:Y:S02]  /*5200*/  ISETP.NE.AND P0, PT, R8, 0x65, PT ;  /* 0x000000650800780c */ /* 0x000fe40003f05270 */
[----:B------:R-:W-:-:S11]  /*5210*/  IADD3 R12, PT, PT, R44, R9, R12 ;  /* 0x000000092c0c7210 */ /* 0x000fd60007ffe00c */
[----:B------:R-:W-:Y:S05]  /*5220*/  WARPSYNC.COLLECTIVE R10, `(.L_x_314) ;  /* 0x000000000a087348 */ /* 0x000fea0003c00000 */
[----:B------:R-:W-:Y:S01]  /*5230*/  VOTE.ALL P0, P0 ;  /* 0x0000000000ff7806 */ /* 0x000fe20000000000 */
[----:B------:R-:W-:-:S12]  /*5240*/  ENDCOLLECTIVE ;  /* 0x000000000000791b */ /* 0x000fd80003800000 */
.L_x_314:
[----:B------:R-:W-:Y:S05]  /*5250*/  BRA `(.L_x_315) ;  /* 0xffffffe000c07947 */ /* 0x000fea000383ffff */
.L_x_316:
        /* <DEDUP_REMOVED lines=10> */
.L_x_447:


//--------------------- .text._ZN3cub18CUB_300001_SM_10006detail4scan16DeviceScanKernelINS2_10policy_hubIiiijN4cuda3std3__44plusIvEEE10Policy1000EN6thrust24THRUST_300001_SM_1000_NS10device_ptrIiEESF_NS0_13ScanTileStateIiLb1EEES9_NS1_10InputValueIiPiEEjiLb0EiEEvT0_T1_T2_iT3_T4_T5_ --------------------------
	.section	.text._ZN3cub18CUB_300001_SM_10006detail4scan16DeviceScanKernelINS2_10policy_hubIiiijN4cuda3std3__44plusIvEEE10Policy1000EN6thrust24THRUST_300001_SM_1000_NS10device_ptrIiEESF_NS0_13ScanTileStateIiLb1EEES9_NS1_10InputValueIiPiEEjiLb0EiEEvT0_T1_T2_iT3_T4_T5_,"ax",@progbits
	.align	128
        .global         _ZN3cub18CUB_300001_SM_10006detail4scan16DeviceScanKernelINS2_10policy_hubIiiijN4cuda3std3__44plusIvEEE10Policy1000EN6thrust24THRUST_300001_SM_1000_NS10device_ptrIiEESF_NS0_13ScanTileStateIiLb1EEES9_NS1_10InputValueIiPiEEjiLb0EiEEvT0_T1_T2_iT3_T4_T5_
        .type           _ZN3cub18CUB_300001_SM_10006detail4scan16DeviceScanKernelINS2_10policy_hubIiiijN4cuda3std3__44plusIvEEE10Policy1000EN6thrust24THRUST_300001_SM_1000_NS10device_ptrIiEESF_NS0_13ScanTileStateIiLb1EEES9_NS1_10InputValueIiPiEEjiLb0EiEEvT0_T1_T2_iT3_T4_T5_,@function
        .size           _ZN3cub18CUB_300001_SM_10006detail4scan16DeviceScanKernelINS2_10policy_hubIiiijN4cuda3std3__44plusIvEEE10Policy1000EN6thrust24THRUST_300001_SM_1000_NS10device_ptrIiEESF_NS0_13ScanTileStateIiLb1EEES9_NS1_10InputValueIiPiEEjiLb0EiEEvT0_T1_T2_iT3_T4_T5_,(.L_x_448 - _ZN3cub18CUB_300001_SM_10006detail4scan16DeviceScanKernelINS2_10policy_hubIiiijN4cuda3std3__44plusIvEEE10Policy1000EN6thrust24THRUST_300001_SM_1000_NS10device_ptrIiEESF_NS0_13ScanTileStateIiLb1EEES9_NS1_10InputValueIiPiEEjiLb0EiEEvT0_T1_T2_iT3_T4_T5_)
        .other          _ZN3cub18CUB_300001_SM_10006detail4scan16DeviceScanKernelINS2_10policy_hubIiiijN4cuda3std3__44plusIvEEE10Policy1000EN6thrust24THRUST_300001_SM_1000_NS10device_ptrIiEESF_NS0_13ScanTileStateIiLb1EEES9_NS1_10InputValueIiPiEEjiLb0EiEEvT0_T1_T2_iT3_T4_T5_,@"STO_CUDA_ENTRY STV_DEFAULT"
_ZN3cub18CUB_300001_SM_10006detail4scan16DeviceScanKernelINS2_10policy_hubIiiijN4cuda3std3__44plusIvEEE10Policy1000EN6thrust24THRUST_300001_SM_1000_NS10device_ptrIiEESF_NS0_13ScanTileStateIiLb1EEES9_NS1_10InputValueIiPiEEjiLb0EiEEvT0_T1_T2_iT3_T4_T5_:
.text._ZN3cub18CUB_300001_SM_10006detail4scan16DeviceScanKernelINS2_10policy_hubIiiijN4cuda3std3__44plusIvEEE10Policy1000EN6thrust24THRUST_300001_SM_1000_NS10device_ptrIiEESF_NS0_13ScanTileStateIiLb1EEES9_NS1_10InputValueIiPiEEjiLb0EiEEvT0_T1_T2_iT3_T4_T5_:
[----:B------:R-:W-:Y:S01]  /*0000*/  LDC R1, c[0x0][0x37c] ;  /* 0x0000df00ff017b82 */ /* 0x000fe20000000800 */
[----:B------:R-:W0:Y:S07]  /*0010*/  LDCU UR4, c[0x0][0x3a0] ;  /* 0x00007400ff0477ac */ /* 0x000e2e0008000800 */
[----:B------:R-:W1:Y:S01]  /*0020*/  LDC R42, c[0x0][0x398] ;  /* 0x0000e600ff2a7b82 */ /* 0x000e620000000800 */
[----:B------:R-:W2:Y:S01]  /*0030*/  LDCU.64 UR8, c[0x0][0x358] ;  /* 0x00006b00ff0877ac */ /* 0x000ea20008000a00 */
[----:B------:R-:W3:Y:S01]  /*0040*/  LDCU UR5, c[0x0][0x3b0] ;  /* 0x00007600ff0577ac */ /* 0x000ee20008000800 */
[----:B0-----:R-:W-:-:S06]  /*0050*/  UPRMT UR4, UR4, 0x7770, URZ ;  /* 0x0000777004047896 */ /* 0x001fcc00080000ff */
[----:B------:R-:W-:-:S13]  /*0060*/  ISETP.NE.AND P0, PT, RZ, UR4, PT ;  /* 0x00000004ff007c0c */ /* 0x000fda000bf05270 */
[----:B------:R-:W2:Y:S02]  /*0070*/  @P0 LDC.64 R2, c[0x0][0x3a8] ;  /* 0x0000ea00ff020b82 */ /* 0x000ea40000000a00 */
[----:B--2---:R0:W5:Y:S06]  /*0080*/  @P0 LDG.E R44, desc[UR8][R2.64] ;  /* 0x00000008022c0981 */ /* 0x00416c000c1e1900 */
[----:B------:R-:W1:Y:S02]  /*0090*/  S2UR UR4, SR_CTAID.X ;  /* 0x00000000000479c3 */ /* 0x000e640000002500 */
[----:B-1----:R-:W-:-:S04]  /*00a0*/  VIADD R42, R42, UR4 ;  /* 0x000000042a2a7c36 */ /* 0x002fc80008000000 */
[----:B------:R-:W-:-:S05]  /*00b0*/  IMAD R7, R42, 0x2100, RZ ;  /* 0x000021002a077824 */ /* 0x000fca00078e02ff */
[----:B---3--:R-:W-:Y:S01]  /*00c0*/  IADD3 R0, PT, PT, -R7, UR5, RZ ;  /* 0x0000000507007c10 */ /* 0x008fe2000fffe1ff */
[----:B------:R-:W1:Y:S03]  /*00d0*/  @!P0 LDC R44, c[0x0][0x3a8] ;  /* 0x0000ea00ff2c8b82 */ /* 0x000e660000000800 */
[----:B------:R-:W-:-:S13]  /*00e0*/  ISETP.GE.U32.AND P0, PT, R0, 0x2101, PT ;  /* 0x000021010000780c */ /* 0x000fda0003f06070 */
[----:B0-----:R-:W-:Y:S05]  /*00f0*/  @!P0 BRA `(.L_x_317) ;  /* 0x0000001c00ac8947 */ /* 0x001fea0003800000 */
[----:B------:R-:W0:Y:S01]  /*0100*/  S2R R16, SR_TID.X ;  /* 0x0000000000107919 */ /* 0x000e220000002100 */
[----:B------:R-:W2:Y:S01]  /*0110*/  LDCU.64 UR4, c[0x0][0x380] ;  /* 0x00007000ff0477ac */ /* 0x000ea20008000a00 */
[C---:B0-----:R-:W-:Y:S02]  /*0120*/  LOP3.LUT R0, R16.reuse, 0x1f, RZ, 0xc0, !PT ;  /* 0x0000001f10007812 */ /* 0x041fe400078ec0ff */
[----:B------:R-:W-:-:S05]  /*0130*/  LOP3.LUT R3, R16, 0x3e0, RZ, 0xc0, !PT ;  /* 0x000003e010037812 */ /* 0x000fca00078ec0ff */
[----:B------:R-:W-:-:S05]  /*0140*/  IMAD R0, R3, 0x16, R0 ;  /* 0x0000001603007824 */ /* 0x000fca00078e0200 */
[----:B------:R-:W-:-:S05]  /*0150*/  IADD3 R0, P0, PT, R7, R0, RZ ;  /* 0x0000000007007210 */ /* 0x000fca0007f1e0ff */
[----:B------:R-:W-:Y:S02]  /*0160*/  IMAD.X R3, RZ, RZ, RZ, P0 ;  /* 0x000000ffff037224 */ /* 0x000fe400000e06ff */
        /* <DEDUP_REMOVED lines=30> */
[----:B------:R-:W-:Y:S01]  /*0350*/  ISETP.NE.AND P0, PT, R42, RZ, PT ;  /* 0x000000ff2a00720c */ /* 0x000fe20003f05270 */
        /* <DEDUP_REMOVED lines=28> */
[----:B------:R0:W1:Y:S04]  /*0520*/  LDS.64 R36, [R27] ;  /* 0x000000001b247984 */ /* 0x0000680000000a00 */
[----:B------:R0:W2:Y:S04]  /*0530*/  LDS.64 R34, [R27+0x8] ;  /* 0x000008001b227984 */ /* 0x0000a80000000a00 */
[----:B------:R0:W3:Y:S04]  /*0540*/  LDS.64 R32, [R27+0x10] ;  /* 0x000010001b207984 */ /* 0x0000e80000000a00 */
[----:B------:R0:W4:Y:S04]  /*0550*/  LDS.64 R18, [R27+0x18] ;  /* 0x000018001b127984 */ /* 0x0001280000000a00 */
[----:B------:R0:W0:Y:S04]  /*0560*/  LDS.64 R14, [R27+0x20] ;  /* 0x000020001b0e7984 */ /* 0x0000280000000a00 */
[----:B------:R0:W0:Y:S04]  /*0570*/  LDS.64 R12, [R27+0x28] ;  /* 0x000028001b0c7984 */ /* 0x0000280000000a00 */
[----:B------:R0:W0:Y:S04]  /*0580*/  LDS.64 R10, [R27+0x30] ;  /* 0x000030001b0a7984 */ /* 0x0000280000000a00 */
[----:B------:R0:W0:Y:S04]  /*0590*/  LDS.64 R8, [R27+0x38] ;  /* 0x000038001b087984 */ /* 0x0000280000000a00 */
[----:B------:R0:W0:Y:S04]  /*05a0*/  LDS.64 R6, [R27+0x40] ;  /* 0x000040001b067984 */ /* 0x0000280000000a00 */
[----:B------:R0:W0:Y:S04]  /*05b0*/  LDS.64 R4, [R27+0x48] ;  /* 0x000048001b047984 */ /* 0x0000280000000a00 */
[----:B------:R0:W0:Y:S01]  /*05c0*/  LDS.64 R2, [R27+0x50] ;  /* 0x000050001b027984 */ /* 0x0000220000000a00 */
[----:B------:R-:W-:Y:S06]  /*05d0*/  BAR.SYNC.DEFER_BLOCKING 0x0 ;  /* 0x0000000000007b1d */ /* 0x000fec0000010000 */
[----:B-1----:R-:W-:Y:S05]  /*05e0*/  @P0 BRA `(.L_x_319) ;  /* 0x00000004001c0947 */ /* 0x002fea0003800000 */
[----:B0-2---:R-:W-:Y:S02]  /*05f0*/  IADD3 R17, PT, PT, R34, R37, R36 ;  /* 0x0000002522117210 */ /* 0x005fe40007ffe024 */
[C---:B------:R-:W-:Y:S02]  /*0600*/  ISETP.NE.AND P1, PT, R39.reuse, 0x1f, PT ;  /* 0x0000001f2700780c */ /* 0x040fe40003f25270 */
[----:B---3--:R-:W-:Y:S02]  /*0610*/  IADD3 R17, PT, PT, R32, R35, R17 ;  /* 0x0000002320117210 */ /* 0x008fe40007ffe011 */
[----:B------:R-:W-:Y:S02]  /*0620*/  ISETP.NE.AND P2, PT, R39, RZ, PT ;  /* 0x000000ff2700720c */ /* 0x000fe40003f45270 */
[----:B----4-:R-:W-:-:S04]  /*0630*/  IADD3 R17, PT, PT, R18, R33, R17 ;  /* 0x0000002112117210 */ /* 0x010fc80007ffe011 */
[----:B------:R-:W-:-:S03]  /*0640*/  IADD3 R17, PT, PT, R14, R19, R17 ;  /* 0x000000130e117210 */ /* 0x000fc60007ffe011 */
[----:B------:R-:W-:Y:S02]  /*0650*/  @!P1 LEA R43, R40, UR4, 0x2 ;  /* 0x00000004282b9c11 */ /* 0x000fe4000f8e10ff */
[----:B------:R-:W-:-:S04]  /*0660*/  IADD3 R17, PT, PT, R12, R15, R17 ;  /* 0x0000000f0c117210 */ /* 0x000fc80007ffe011 */
[----:B------:R-:W-:-:S04]  /*0670*/  IADD3 R17, PT, PT, R10, R13, R17 ;  /* 0x0000000d0a117210 */ /* 0x000fc80007ffe011 */
[----:B------:R-:W-:-:S04]  /*0680*/  IADD3 R17, PT, PT, R8, R11, R17 ;  /* 0x0000000b08117210 */ /* 0x000fc80007ffe011 */
[----:B------:R-:W-:-:S04]  /*0690*/  IADD3 R17, PT, PT, R6, R9, R17 ;  /* 0x0000000906117210 */ /* 0x000fc80007ffe011 */
[----:B------:R-:W-:-:S04]  /*06a0*/  IADD3 R17, PT, PT, R4, R7, R17 ;  /* 0x0000000704117210 */ /* 0x000fc80007ffe011 */
[----:B------:R-:W-:-:S05]  /*06b0*/  IADD3 R20, PT, PT, R2, R5, R17 ;  /* 0x0000000502147210 */ /* 0x000fca0007ffe011 */
        /* <DEDUP_REMOVED lines=38> */
[----:B------:R-:W-:Y:S02]  /*0920*/  SEL R20, R26, R20, !P0 ;  /* 0x000000141a147207 */ /* 0x000fe40004000000 */
[----:B------:R-:W-:-:S04]  /*0930*/  ISETP.NE.AND P0, PT, R40, 0x8, PT ;  /* 0x000000082800780c */ /* 0x000fc80003f05270 */
[----:B------:R-:W-:Y:S02]  /*0940*/  SEL R20, R27, R20, !P0 ;  /* 0x000000141b147207 */ /* 0x000fe40004000000 */
[----:B------:R-:W-:Y:S02]  /*0950*/  ISETP.NE.AND P0, PT, R40, 0xa, PT ;  /* 0x0000000a2800780c */ /* 0x000fe40003f05270 */
[----:B------:R-:W-:Y:S02]  /*0960*/  SEL R20, R28, R20, !P1 ;  /* 0x000000141c147207 */ /* 0x000fe40004800000 */
[----:B------:R-:W-:Y:S02]  /*0970*/  ISETP.NE.AND P1, PT, R40, 0xb, PT ;  /* 0x0000000b2800780c */ /* 0x000fe40003f25270 */
[----:B------:R-:W-:Y:S01]  /*0980*/  SEL R20, R29, R20, !P0 ;  /* 0x000000141d147207 */ /* 0x000fe20004000000 */
[----:B------:R-:W-:Y:S01]  /*0990*/  IMAD.IADD R29, R30, 0x1, R29 ;  /* 0x000000011e1d7824 */ /* 0x000fe200078e021d */
[----:B------:R-:W-:-:S04]  /*09a0*/  ISETP.GE.U32.AND P0, PT, R16, 0x20, PT ;  /* 0x000000201000780c */ /* 0x000fc80003f06070 */
[----:B------:R-:W-:Y:S02]  /*09b0*/  SEL R20, R29, R20, !P1 ;  /* 0x000000141d147207 */ /* 0x000fe40004800000 */
[----:B------:R-:W-:Y:S02]  /*09c0*/  ISETP.NE.AND P1, PT, R16, RZ, PT ;  /* 0x000000ff1000720c */ /* 0x000fe40003f25270 */
[----:B------:R-:W-:Y:S02]  /*09d0*/  SEL R16, R3, RZ, P2 ;  /* 0x000000ff03107207 */ /* 0x000fe40001000000 */
[----:B------:R-:W-:Y:S02]  /*09e0*/  SEL R3, R20, RZ, P0 ;  /* 0x000000ff14037207 */ /* 0x000fe40000000000 */
[--C-:B-----5:R-:W-:Y:S02]  /*09f0*/  IADD3 R31, PT, PT, R29, R31, R44.reuse ;  /* 0x0000001f1d1f7210 */ /* 0x120fe40007ffe02c */
[----:B------:R-:W-:-:S05]  /*0a00*/  IADD3 R44, PT, PT, R3, R16, R44 ;  /* 0x00000010032c7210 */ /* 0x000fca0007ffe02c */
[----:B------:R-:W-:Y:S05]  /*0a10*/  @P1 BRA `(.L_x_320) ;  /* 0x0000000c00f41947 */ /* 0x000fea0003800000 */
[----:B------:R-:W0:Y:S01]  /*0a20*/  LDC.64 R16, c[0x0][0x390] ;  /* 0x0000e400ff107b82 */ /* 0x000e220000000a00 */
[----:B------:R-:W-:-:S05]  /*0a30*/  IMAD.MOV.U32 R30, RZ, RZ, 0x65 ;  /* 0x00000065ff1e7424 */ /* 0x000fca00078e00ff */
[----:B0-----:R0:W-:Y:S01]  /*0a40*/  ST.E.64.STRONG.GPU desc[UR8][R16.64+0x100], R30 ;  /* 0x0001001e10007985 */ /* 0x0011e2000c10fb08 */
[----:B------:R-:W-:Y:S05]  /*0a50*/  BRA `(.L_x_320) ;  /* 0x0000000c00e47947 */ /* 0x000fea0003800000 */
.L_x_319:
        /* <DEDUP_REMOVED lines=57> */
[----:B------:R-:W-:Y:S02]  /*0df0*/  ISETP.NE.AND P0, PT, R40, 0xa, PT ;  /* 0x0000000a2800780c */ /* 0x000fe40003f05270 */
[----:B------:R-:W-:Y:S02]  /*0e00*/  SEL R20, R28, R20, !P1 ;  /* 0x000000141c147207 */ /* 0x000fe40004800000 */
[----:B------:R-:W-:Y:S02]  /*0e10*/  ISETP.NE.AND P1, PT, R40, 0xb, PT ;  /* 0x0000000b2800780c */ /* 0x000fe40003f25270 */
[----:B------:R-:W-:Y:S02]  /*0e20*/  SEL R20, R29, R20, !P0 ;  /* 0x000000141d147207 */ /* 0x000fe40004000000 */
[----:B------:R-:W-:-:S02]  /*0e30*/  ISETP.GT.U32.AND P0, PT, R16, 0x1f, PT ;  /* 0x0000001f1000780c */ /* 0x000fc40003f04070 */
[----:B------:R-:W-:Y:S02]  /*0e40*/  SEL R20, R30, R20, !P1 ;  /* 0x000000141e147207 */ /* 0x000fe40004800000 */
[----:B------:R-:W-:-:S03]  /*0e50*/  ISETP.GE.U32.AND P1, PT, R16, 0x20, PT ;  /* 0x000000201000780c */ /* 0x000fc60003f26070 */
[----:B------:R-:W-:-:S05]  /*0e60*/  IMAD.IADD R20, R20, 0x1, R17 ;  /* 0x0000000114147824 */ /* 0x000fca00078e0211 */
[----:B------:R-:W-:Y:S01]  /*0e70*/  SEL R23, R3, R20, !P1 ;  /* 0x0000001403177207 */ /* 0x000fe20004800000 */
[----:B------:R-:W-:Y:S06]  /*0e80*/  @P0 BRA `(.L_x_321) ;  /* 0x0000000800b00947 */ /* 0x000fec0003800000 */
[----:B------:R-:W0:Y:S01]  /*0e90*/  LDC.64 R20, c[0x0][0x390] ;  /* 0x0000e400ff147b82 */ /* 0x000e220000000a00 */
[----:B------:R-:W-:Y:S02]  /*0ea0*/  ISETP.NE.AND P1, PT, R16, RZ, PT ;  /* 0x000000ff1000720c */ /* 0x000fe40003f25270 */
[----:B------:R-:W-:-:S05]  /*0eb0*/  LOP3.LUT R3, RZ, R16, RZ, 0x33, !PT ;  /* 0x00000010ff037212 */ /* 0x000fca00078e33ff */
[----:B------:R-:W-:-:S06]  /*0ec0*/  IMAD.IADD R40, R42, 0x1, R3 ;  /* 0x000000012a287824 */ /* 0x000fcc00078e0203 */
        /* <DEDUP_REMOVED lines=11> */
.L_x_351:
[----:B------:R-:W-:Y:S05]  /*0f80*/  @!P0 BRA `(.L_x_323) ;  /* 0x0000000000748947 */ /* 0x000fea0003800000 */
[----:B------:R-:W-:-:S07]  /*0f90*/  IMAD.MOV.U32 R3, RZ, RZ, 0x3b8 ;  /* 0x000003b8ff037424 */ /* 0x000fce00078e00ff */
.L_x_325:
[----:B------:R-:W-:Y:S02]  /*0fa0*/  VIADD R27, R3, 0x1 ;  /* 0x00000001031b7836 */ /* 0x000fe40000000000 */
[----:B------:R-:W-:Y:S02]  /*0fb0*/  IMAD R42, R42, 0x41a7, RZ ;  /* 0x000041a72a2a7824 */ /* 0x000fe400078e02ff */
[----:B------:R-:W0:Y:S01]  /*0fc0*/  I2F.U32.RP R22, R27 ;  /* 0x0000001b00167306 */ /* 0x000e220000209000 */
[----:B------:R-:W-:Y:S01]  /*0fd0*/  IMAD.MOV R29, RZ, RZ, -R27 ;  /* 0x000000ffff1d7224 */ /* 0x000fe200078e0a1b */
[----:B------:R-:W-:Y:S02]  /*0fe0*/  ISETP.NE.U32.AND P2, PT, R27, RZ, PT ;  /* 0x000000ff1b00720c */ /* 0x000fe40003f45070 */
[----:B------:R-:W-:-:S04]  /*0ff0*/  LOP3.LUT R42, R42, 0x7fffffff, RZ, 0xc0, !PT ;  /* 0x7fffffff2a2a7812 */ /* 0x000fc800078ec0ff */
[----:B0-----:R-:W0:Y:S02]  /*1000*/  MUFU.RCP R22, R22 ;  /* 0x0000001600167308 */ /* 0x001e240000001000 */
[----:B0-----:R-:W-:-:S06]  /*1010*/  VIADD R20, R22, 0xffffffe ;  /* 0x0ffffffe16147836 */ /* 0x001fcc0000000000 */
[----:B------:R0:W1:Y:S02]  /*1020*/  F2I.FTZ.U32.TRUNC.NTZ R21, R20 ;  /* 0x0000001400157305 */ /* 0x000064000021f000 */
[----:B0-----:R-:W-:Y:S02]  /*1030*/  IMAD.MOV.U32 R20, RZ, RZ, RZ ;  /* 0x000000ffff147224 */ /* 0x001fe400078e00ff */
[----:B-1----:R-:W-:-:S04]  /*1040*/  IMAD R29, R29, R21, RZ ;  /* 0x000000151d1d7224 */ /* 0x002fc800078e02ff */
[----:B------:R-:W-:-:S06]  /*1050*/  IMAD.HI.U32 R21, R21, R29, R20 ;  /* 0x0000001d15157227 */ /* 0x000fcc00078e0014 */
[----:B------:R-:W-:-:S04]  /*1060*/  IMAD.HI.U32 R21, R21, R42, RZ ;  /* 0x0000002a15157227 */ /* 0x000fc800078e00ff */
[----:B------:R-:W-:-:S04]  /*1070*/  IMAD.MOV R21, RZ, RZ, -R21 ;  /* 0x000000ffff157224 */ /* 0x000fc800078e0a15 */
[----:B------:R-:W-:-:S05]  /*1080*/  IMAD R22, R27, R21, R42 ;  /* 0x000000151b167224 */ /* 0x000fca00078e022a */
[----:B------:R-:W-:-:S13]  /*1090*/  ISETP.GE.U32.AND P0, PT, R22, R27, PT ;  /* 0x0000001b1600720c */ /* 0x000fda0003f06070 */
[----:B------:R-:W-:-:S05]  /*10a0*/  @P0 IMAD.IADD R22, R22, 0x1, -R27 ;  /* 0x0000000116160824 */ /* 0x000fca00078e0a1b */
[----:B------:R-:W-:-:S13]  /*10b0*/  ISETP.GE.U32.AND P0, PT, R22, R27, PT ;  /* 0x0000001b1600720c */ /* 0x000fda0003f06070 */
[----:B------:R-:W-:Y:S01]  /*10c0*/  @P0 IMAD.IADD R22, R22, 0x1, -R27 ;  /* 0x0000000116160824 */ /* 0x000fe200078e0a1b */
[----:B------:R-:W-:-:S04]  /*10d0*/  @!P2 LOP3.LUT R22, RZ, R27, RZ, 0x33, !PT ;  /* 0x0000001bff16a212 */ /* 0x000fc800078e33ff */
[----:B------:R-:W-:Y:S05]  /*10e0*/  NANOSLEEP R22 ;  /* 0x000000160000735d */ /* 0x000fea0003800000 */
[----:B------:R-:W2:Y:S01]  /*10f0*/  LD.E.64.STRONG.GPU R26, desc[UR8][R16.64+0x100] ;  /* 0x00010008101a7980 */ /* 0x000ea2000c10fb00 */
[----:B------:R-:W-:Y:S01]  /*1100*/  UMOV UR5, 0xffffffff ;  /* 0xffffffff00057882 */ /* 0x000fe20000000000 */
[----:B------:R-:W-:Y:S02]  /*1110*/  SHF.R.U32.HI R3, RZ, 0x1, R3 ;  /* 0x00000001ff037819 */ /* 0x000fe40000011603 */
[----:B--2---:R-:W-:Y:S01]  /*1120*/  ISETP.NE.AND P0, PT, R26, 0x63, PT ;  /* 0x000000631a00780c */ /* 0x004fe20003f05270 */
[----:B------:R-:W-:-:S12]  /*1130*/  BRA.DIV UR5, `(.L_x_324) ;  /* 0x0000003605187947 */ /* 0x000fd8000b800000 */
[----:B------:R-:W-:-:S13]  /*1140*/  VOTE.ANY P0, !P0 ;  /* 0x0000000000ff7806 */ /* 0x000fda0004000100 */
.L_x_354:
[----:B------:R-:W-:Y:S05]  /*1150*/  @P0 BRA `(.L_x_325) ;  /* 0xfffffffc00900947 */ /* 0x000fea000383ffff */
.L_x_323:
[----:B------:R-:W-:Y:S01]  /*1160*/  UMOV UR5, 0xffffffff ;  /* 0xffffffff00057882 */ /* 0x000fe20000000000 */
[----:B------:R-:W-:Y:S02]  /*1170*/  ISETP.NE.AND P0, PT, R26, 0x65, PT ;  /* 0x000000651a00780c */ /* 0x000fe40003f05270 */
[----:B------:R-:W-:Y:S11]  /*1180*/  BRA.DIV UR5, `(.L_x_326) ;  /* 0x0000003605247947 */ /* 0x000ff6000b800000 */
[----:B------:R-:W0:Y:S01]  /*1190*/  S2R R30, SR_GEMASK ;  /* 0x00000000001e7919 */ /* 0x000e220000003c00 */
[----:B------:R-:W-:Y:S01]  /*11a0*/  VOTE.ANY R21, PT, !P0 ;  /* 0x0000000000157806 */ /* 0x000fe200040e0100 */
[C---:B------:R-:W-:Y:S02]  /*11b0*/  VIADD R41, R39.reuse, 0x2 ;  /* 0x0000000227297836 */ /* 0x040fe40000000000 */
[C---:B------:R-:W-:Y:S02]  /*11c0*/  VIADD R43, R39.reuse, 0x4 ;  /* 0x00000004272b7836 */ /* 0x040fe40000000000 */
[C---:B------:R-:W-:Y:S02]  /*11d0*/  VIADD R44, R39.reuse, 0x8 ;  /* 0x00000008272c7836 */ /* 0x040fe40000000000 */
[----:B------:R-:W-:Y:S01]  /*11e0*/  VIADD R45, R39, 0x10 ;  /* 0x00000010272d7836 */ /* 0x000fe20000000000 */
[----:B0-----:R-:W-:-:S05]  /*11f0*/  LOP3.LUT R21, R21, 0x80000000, R30, 0xec, !PT ;  /* 0x8000000015157812 */ /* 0x001fca00078eec1e */
[----:B------:R-:W-:-:S05]  /*1200*/  VIADD R16, R21, 0xffffffff ;  /* 0xffffffff15107836 */ /* 0x000fca0000000000 */
[----:B------:R-:W-:-:S04]  /*1210*/  LOP3.LUT R16, R21, R16, RZ, 0xc, !PT ;  /* 0x0000001015107212 */ /* 0x000fc800078e0cff */
[----:B------:R0:W1:Y:S02]  /*1220*/  POPC R20, R16 ;  /* 0x0000001000147309 */ /* 0x0000640000000000 */
[----:B0-----:R-:W0:Y:S01]  /*1230*/  LDC.64 R16, c[0x0][0x390] ;  /* 0x0000e400ff107b82 */ /* 0x001e220000000a00 */
[----:B-1----:R-:W1:Y:S01]  /*1240*/  SHFL.DOWN PT, R22, R27, 0x1, R20 ;  /* 0x082000001b167989 */ /* 0x002e6200000e0014 */
[-C--:B------:R-:W-:Y:S02]  /*1250*/  ISETP.GE.AND P0, PT, R39, R20.reuse, PT ;  /* 0x000000142700720c */ /* 0x080fe40003f06270 */
[----:B------:R-:W-:Y:S02]  /*1260*/  ISETP.GT.AND P2, PT, R45, R20, PT ;  /* 0x000000142d00720c */ /* 0x000fe40003f44270 */
[----:B0-----:R-:W-:Y:S02]  /*1270*/  IADD3 R28, P3, PT, R16, 0x100, RZ ;  /* 0x00000100101c7810 */ /* 0x001fe40007f7e0ff */
[----:B-1----:R-:W-:-:S02]  /*1280*/  SEL R22, R22, RZ, !P0 ;  /* 0x000000ff16167207 */ /* 0x002fc40004000000 */
[----:B------:R-:W-:-:S03]  /*1290*/  ISETP.GT.AND P0, PT, R41, R20, PT ;  /* 0x000000142900720c */ /* 0x000fc60003f04270 */
[----:B------:R-:W-:-:S05]  /*12a0*/  IMAD.IADD R3, R22, 0x1, R27 ;  /* 0x0000000116037824 */ /* 0x000fca00078e021b */
[----:B------:R-:W0:Y:S02]  /*12b0*/  SHFL.DOWN PT, R22, R3, 0x2, R20 ;  /* 0x0840000003167989 */ /* 0x000e2400000e0014 */
[----:B0-----:R-:W-:Y:S02]  /*12c0*/  SEL R22, R22, RZ, !P0 ;  /* 0x000000ff16167207 */ /* 0x001fe40004000000 */
[----:B------:R-:W-:-:S03]  /*12d0*/  ISETP.GT.AND P0, PT, R43, R20, PT ;  /* 0x000000142b00720c */ /* 0x000fc60003f04270 */
[----:B------:R-:W-:Y:S02]  /*12e0*/  IMAD.IADD R29, R3, 0x1, R22 ;  /* 0x00000001031d7824 */ /* 0x000fe400078e0216 */
[----:B------:R-:W-:-:S03]  /*12f0*/  IMAD.X R3, RZ, RZ, R17, P3 ;  /* 0x000000ffff037224 */ /* 0x000fc600018e0611 */
        /* <DEDUP_REMOVED lines=10> */
[----:B0-----:R-:W-:-:S05]  /*13a0*/  SEL R22, R22, RZ, !P2 ;  /* 0x000000ff16167207 */ /* 0x001fca0005000000 */
[----:B------:R-:W-:-:S07]  /*13b0*/  IMAD.IADD R46, R47, 0x1, R22 ;  /* 0x000000012f2e7824 */ /* 0x000fce00078e0216 */
.L_x_363:
[----:B------:R-:W-:Y:S05]  /*13c0*/  @!P0 BRA `(.L_x_327) ;  /* 0x0000000400248947 */ /* 0x000fea0003800000 */
[----:B------:R-:W-:-:S07]  /*13d0*/  IMAD.MOV.U32 R29, RZ, RZ, 0x3b8 ;  /* 0x000003b8ff1d7424 */ /* 0x000fce00078e00ff */
.L_x_333:
[----:B------:R-:W-:Y:S02]  /*13e0*/  IMAD.MOV.U32 R16, RZ, RZ, R28 ;  /* 0x000000ffff107224 */ /* 0x000fe400078e001c */
[----:B------:R-:W-:Y:S02]  /*13f0*/  IMAD.MOV.U32 R17, RZ, RZ, R3 ;  /* 0x000000ffff117224 */ /* 0x000fe400078e0003 */
        /* <DEDUP_REMOVED lines=8> */
.L_x_366:
[----:B------:R-:W-:Y:S05]  /*1480*/  @!P0 BRA `(.L_x_329) ;  /* 0x0000000000748947 */ /* 0x000fea0003800000 */
[----:B------:R-:W-:-:S07]  /*1490*/  IMAD.MOV.U32 R22, RZ, RZ, R29 ;  /* 0x000000ffff167224 */ /* 0x000fce00078e001d */
.L_x_331:
        /* <DEDUP_REMOVED lines=27> */
.L_x_369:
[----:B------:R-:W-:Y:S05]  /*1650*/  @P0 BRA `(.L_x_331) ;  /* 0xfffffffc00900947 */ /* 0x000fea000383ffff */
.L_x_329:
[----:B------:R-:W-:Y:S01]  /*1660*/  UMOV UR5, 0xffffffff ;  /* 0xffffffff00057882 */ /* 0x000fe20000000000 */
[----:B------:R-:W-:Y:S02]  /*1670*/  ISETP.NE.AND P0, PT, R26, 0x65, PT ;  /* 0x000000651a00780c */ /* 0x000fe40003f05270 */
[----:B------:R-:W-:Y:S11]  /*1680*/  BRA.DIV UR5, `(.L_x_332) ;  /* 0x0000003605287947 */ /* 0x000ff6000b800000 */
[----:B------:R-:W-:Y:S01]  /*1690*/  VOTE.ANY R21, PT, !P0 ;  /* 0x0000000000157806 */ /* 0x000fe200040e0100 */
[----:B------:R-:W-:-:S03]  /*16a0*/  VIADD R40, R40, 0xffffffe0 ;  /* 0xffffffe028287836 */ /* 0x000fc60000000000 */
[----:B------:R-:W-:-:S05]  /*16b0*/  LOP3.LUT R21, R21, 0x80000000, R30, 0xec, !PT ;  /* 0x8000000015157812 */ /* 0x000fca00078eec1e */
        /* <DEDUP_REMOVED lines=25> */
.L_x_378:
[----:B------:R-:W-:Y:S05]  /*1850*/  @P0 BRA `(.L_x_333) ;  /* 0xfffffff800e00947 */ /* 0x000fea000383ffff */
.L_x_327:
        /* <DEDUP_REMOVED lines=8> */
[----:B0-----:R-:W-:-:S05]  /*18e0*/  @!P1 LEA R3, R16, R3, 0x18 ;  /* 0x0000000310039211 */ /* 0x001fca00078ec0ff */
[----:B------:R1:W-:Y:S04]  /*18f0*/  @!P1 STS [R3+0x8], R31 ;  /* 0x0000081f03009388 */ /* 0x0003e80000000800 */
[----:B------:R1:W-:Y:S01]  /*1900*/  @!P1 STS [R3+0x4], R46 ;  /* 0x0000042e03009388 */ /* 0x0003e20000000800 */
[----:B--2---:R-:W-:Y:S01]  /*1910*/  @!P0 LEA R17, R20, R17, 0x18 ;  /* 0x0000001114118211 */ /* 0x004fe200078ec0ff */
[----:B------:R-:W-:Y:S02]  /*1920*/  IMAD.MOV.U32 R20, RZ, RZ, R23 ;  /* 0x000000ffff147224 */ /* 0x000fe400078e0017 */
[----:B------:R-:W-:Y:S02]  /*1930*/  @!P0 IMAD.MOV.U32 R20, RZ, RZ, R46 ;  /* 0x000000ffff148224 */ /* 0x000fe400078e002e */
[----:B------:R1:W-:Y:S05]  /*1940*/  @!P0 STS [R17+0x4c], R46 ;  /* 0x00004c2e11008388 */ /* 0x0003ea0000000800 */
.L_x_321:
[----:B------:R-:W-:Y:S05]  /*1950*/  WARPSYNC.ALL ;  /* 0x0000000000007948 */ /* 0x000fea0003800000 */
[----:B------:R-:W0:Y:S08]  /*1960*/  S2UR UR6, SR_CgaCtaId ;  /* 0x00000000000679c3 */ /* 0x000e300000008800 */
[----:B------:R-:W-:Y:S06]  /*1970*/  BAR.SYNC.DEFER_BLOCKING 0x0 ;  /* 0x0000000000007b1d */ /* 0x000fec0000010000 */
[----:B------:R-:W-:Y:S01]  /*1980*/  UMOV UR5, 0x400 ;  /* 0x0000040000057882 */ /* 0x000fe20000000000 */
[----:B------:R-:W2:Y:S01]  /*1990*/  S2R R16, SR_TID.X ;  /* 0x0000000000107919 */ /* 0x000ea20000002100 */
[----:B0-----:R-:W-:-:S09]  /*19a0*/  ULEA UR5, UR6, UR5, 0x18 ;  /* 0x0000000506057291 */ /* 0x001fd2000f8ec0ff */
[----:B-1----:R-:W0:Y:S01]  /*19b0*/  LDS R3, [UR5+0x4c] ;  /* 0x00004c05ff037984 */ /* 0x002e220008000800 */
[----:B--2---:R-:W-:-:S04]  /*19c0*/  ISETP.NE.AND P0, PT, R16, RZ, PT ;  /* 0x000000ff1000720c */ /* 0x004fc80003f05270 */
[----:B0-----:R-:W-:-:S05]  /*19d0*/  SEL R3, R3, RZ, P0 ;  /* 0x000000ff03037207 */ /* 0x001fca0000000000 */
[----:B------:R-:W-:-:S07]  /*19e0*/  IMAD.IADD R44, R3, 0x1, R20 ;  /* 0x00000001032c7824 */ /* 0x000fce00078e0214 */
.L_x_320:
[----:B------:R-:W-:Y:S05]  /*19f0*/  BSYNC.RECONVERGENT B0 ;  /* 0x0000000000007941 */ /* 0x000fea0003800200 */
.L_x_318:
[----:B------:R-:W-:Y:S01]  /*1a00*/  IMAD.IADD R45, R36, 0x1, R44 ;  /* 0x00000001242d7824 */ /* 0x000fe200078e022c */
[----:B------:R-:W1:Y:S01]  /*1a10*/  S2R R3, SR_TID.X ;  /* 0x0000000000037919 */ /* 0x000e620000002100 */
[----:B------:R-:W2:Y:S01]  /*1a20*/  S2UR UR6, SR_CgaCtaId ;  /* 0x00000000000679c3 */ /* 0x000ea20000008800 */
[----:B------:R-:W-:Y:S01]  /*1a30*/  UMOV UR5, 0x400 ;  /* 0x0000040000057882 */ /* 0x000fe20000000000 */
[----:B0-----:R-:W-:Y:S01]  /*1a40*/  IMAD.IADD R16, R37, 0x1, R45 ;  /* 0x0000000125107824 */ /* 0x001fe200078e022d */
[----:B------:R-:W0:Y:S03]  /*1a50*/  S2R R24, SR_LANEID ;  /* 0x0000000000187919 */ /* 0x000e260000000000 */
[----:B------:R-:W-:Y:S02]  /*1a60*/  IMAD.IADD R17, R34, 0x1, R16 ;  /* 0x0000000122117824 */ /* 0x000fe400078e0210 */
[----:B------:R-:W-:Y:S02]  /*1a70*/  BAR.SYNC.DEFER_BLOCKING 0x0 ;  /* 0x0000000000007b1d */ /* 0x000fe40000010000 */
[----:B------:R-:W-:-:S04]  /*1a80*/  IMAD.IADD R22, R35, 0x1, R17 ;  /* 0x0000000123167824 */ /* 0x000fc800078e0211 */
[----:B------:R-:W-:-:S04]  /*1a90*/  IMAD.IADD R23, R32, 0x1, R22 ;  /* 0x0000000120177824 */ /* 0x000fc800078e0216 */
[----:B------:R-:W-:-:S04]  /*1aa0*/  IMAD.IADD R20, R33, 0x1, R23 ;  /* 0x0000000121147824 */ /* 0x000fc800078e0217 */
[----:B------:R-:W-:Y:S01]  /*1ab0*/  IMAD.IADD R21, R18, 0x1, R20 ;  /* 0x0000000112157824 */ /* 0x000fe200078e0214 */
[----:B--2---:R-:W-:-:S03]  /*1ac0*/  ULEA UR5, UR6, UR5, 0x18 ;  /* 0x0000000506057291 */ /* 0x004fc6000f8ec0ff */
[----:B------:R-:W-:Y:S01]  /*1ad0*/  IMAD.IADD R18, R19, 0x1, R21 ;  /* 0x0000000113127824 */ /* 0x000fe200078e0215 */
[----:B------:R-:W2:Y:S03]  /*1ae0*/  LDCU.64 UR6, c[0x0][0x388] ;  /* 0x00007100ff0677ac */ /* 0x000ea60008000a00 */
[----:B------:R-:W-:Y:S01]  /*1af0*/  IMAD.IADD R19, R14, 0x1, R18 ;  /* 0x000000010e137824 */ /* 0x000fe200078e0212 */
[----:B-1----:R-:W-:-:S03]  /*1b00*/  SHF.R.U32.HI R3, RZ, 0x5, R3 ;  /* 0x00000005ff037819 */ /* 0x002fc60000011603 */
[----:B------:R-:W-:Y:S02]  /*1b10*/  IMAD.IADD R14, R15, 0x1, R19 ;  /* 0x000000010f0e7824 */ /* 0x000fe400078e0213 */
[----:B0-----:R-:W-:Y:S02]  /*1b20*/  IMAD R3, R3, 0x2c0, R24 ;  /* 0x000002c003037824 */ /* 0x001fe400078e0218 */
[----:B------:R-:W-:-:S03]  /*1b30*/  IMAD.IADD R15, R12, 0x1, R14 ;  /* 0x000000010c0f7824 */ /* 0x000fc600078e020e */
[----:B------:R-:W-:Y:S01]  /*1b40*/  LEA R49, R3, UR5, 0x2 ;  /* 0x0000000503317c11 */ /* 0x000fe2000f8e10ff */
[----:B------:R-:W-:Y:S01]  /*1b50*/  IMAD.IADD R12, R13, 0x1, R15 ;  /* 0x000000010d0c7824 */ /* 0x000fe200078e020f */
[----:B--2---:R-:W-:-:S03]  /*1b60*/  IADD3 R38, P0, PT, R38, UR6, RZ ;  /* 0x0000000626267c10 */ /* 0x004fc6000ff1e0ff */
[----:B------:R-:W-:Y:S02]  /*1b70*/  IMAD.IADD R13, R10, 0x1, R12 ;  /* 0x000000010a0d7824 */ /* 0x000fe400078e020c */
[----:B------:R-:W-:Y:S01]  /*1b80*/  IMAD R24, R24, 0x54, R49 ;  /* 0x0000005418187824 */ /* 0x000fe200078e0231 */
[----:B------:R-:W-:Y:S01]  /*1b90*/  IADD3.X R39, PT, PT, R0, UR7, RZ, P0, !PT ;  /* 0x0000000700277c10 */ /* 0x000fe200087fe4ff */
[----:B------:R-:W-:-:S03]  /*1ba0*/  IMAD.IADD R10, R11, 0x1, R13 ;  /* 0x000000010b0a7824 */ /* 0x000fc600078e020d */
[----:B------:R-:W-:Y:S01]  /*1bb0*/  STS.64 [R24], R44 ;  /* 0x0000002c18007388 */ /* 0x000fe20000000a00 */
[----:B------:R-:W-:-:S03]  /*1bc0*/  IMAD.IADD R11, R8, 0x1, R10 ;  /* 0x00000001080b7824 */ /* 0x000fc600078e020a */
[----:B------:R-:W-:Y:S01]  /*1bd0*/  STS.64 [R24+0x8], R16 ;  /* 0x0000081018007388 */ /* 0x000fe20000000a00 */
        /* <DEDUP_REMOVED lines=11> */
[----:B------:R-:W-:Y:S04]  /*1c90*/  STS.64 [R24+0x38], R10 ;  /* 0x0000380a18007388 */ /* 0x000fe80000000a00 */
[----:B------:R-:W-:Y:S04]  /*1ca0*/  STS.64 [R24+0x40], R8 ;  /* 0x0000400818007388 */ /* 0x000fe80000000a00 */
[----:B------:R-:W-:Y:S04]  /*1cb0*/  STS.64 [R24+0x48], R6 ;  /* 0x0000480618007388 */ /* 0x000fe80000000a00 */
[----:B------:R-:W-:Y:S01]  /*1cc0*/  STS.64 [R24+0x50], R4 ;  /* 0x0000500418007388 */ /* 0x000fe20000000a00 */
[----:B------:R-:W-:-:S03]  /*1cd0*/  NOP ;  /* 0x0000000000007918 */ /* 0x000fc60000000000 */
        /* <DEDUP_REMOVED lines=45> */
.L_x_317:
[----:B------:R-:W-:-:S13]  /*1fb0*/  ISETP.NE.AND P0, PT, R0, RZ, PT ;  /* 0x000000ff0000720c */ /* 0x000fda0003f05270 */
[----:B------:R-:W-:Y:S05]  /*1fc0*/  @!P0 EXIT ;  /* 0x000000000000894d */ /* 0x000fea0003800000 */
[----:B------:R-:W0:Y:S02]  /*1fd0*/  LDC.64 R4, c[0x0][0x380] ;  /* 0x0000e000ff047b82 */ /* 0x000e240000000a00 */
[----:B0-----:R-:W-:-:S05]  /*1fe0*/  IMAD.WIDE.U32 R4, R7, 0x4, R4 ;  /* 0x0000000407047825 */ /* 0x001fca00078e0004 */
[----:B------:R0:W2:Y:S01]  /*1ff0*/  LDG.E R6, desc[UR8][R4.64] ;  /* 0x0000000804067981 */ /* 0x0000a2000c1e1900 */
[----:B------:R-:W3:Y:S02]  /*2000*/  S2R R2, SR_TID.X ;  /* 0x0000000000027919 */ /* 0x000ee40000002100 */
[C---:B---3--:R-:W-:Y:S02]  /*2010*/  LOP3.LUT R3, R2.reuse, 0x1f, RZ, 0xc0, !PT ;  /* 0x0000001f02037812 */ /* 0x048fe400078ec0ff */
[----:B------:R-:W-:-:S05]  /*2020*/  LOP3.LUT R8, R2, 0x3e0, RZ, 0xc0, !PT ;  /* 0x000003e002087812 */ /* 0x000fca00078ec0ff */
[----:B------:R-:W-:-:S04]  /*2030*/  IMAD R3, R8, 0x16, R3 ;  /* 0x0000001608037824 */ /* 0x000fc800078e0203 */
[C---:B------:R-:W-:Y:S01]  /*2040*/  VIADD R7, R3.reuse, 0x20 ;  /* 0x0000002003077836 */ /* 0x040fe20000000000 */
[C---:B------:R-:W-:Y:S01]  /*2050*/  ISETP.GE.U32.AND P6, PT, R3.reuse, R0, PT ;  /* 0x000000000300720c */ /* 0x040fe20003fc6070 */
[C---:B------:R-:W-:Y:S01]  /*2060*/  VIADD R9, R3.reuse, 0x40 ;  /* 0x0000004003097836 */ /* 0x040fe20000000000 */
[C---:B0-----:R-:W-:Y:S01]  /*2070*/  LEA R4, P1, R3.reuse, R4, 0x2 ;  /* 0x0000000403047211 */ /* 0x041fe200078210ff */
[----:B------:R-:W-:Y:S01]  /*2080*/  VIADD R11, R3, 0x60 ;  /* 0x00000060030b7836 */ /* 0x000fe20000000000 */
[-C--:B------:R-:W-:Y:S01]  /*2090*/  ISETP.GE.U32.AND P5, PT, R7, R0.reuse, PT ;  /* 0x000000000700720c */ /* 0x080fe20003fa6070 */
[----:B------:R-:W-:Y:S01]  /*20a0*/  VIADD R7, R3, 0x80 ;  /* 0x0000008003077836 */ /* 0x000fe20000000000 */
[-C--:B------:R-:W-:Y:S01]  /*20b0*/  ISETP.GE.U32.AND P0, PT, R9, R0.reuse, PT ;  /* 0x000000000900720c */ /* 0x080fe20003f06070 */
[----:B------:R-:W-:Y:S01]  /*20c0*/  IMAD.X R5, RZ, RZ, R5, P1 ;  /* 0x000000ffff057224 */ /* 0x000fe200008e0605 */
[-C--:B------:R-:W-:Y:S01]  /*20d0*/  ISETP.GE.U32.AND P4, PT, R11, R0.reuse, PT ;  /* 0x000000000b00720c */ /* 0x080fe20003f86070 */
[----:B------:R-:W-:Y:S01]  /*20e0*/  VIADD R9, R3, 0xa0 ;  /* 0x000000a003097836 */ /* 0x000fe20000000000 */
[----:B------:R-:W-:Y:S01]  /*20f0*/  ISETP.GE.U32.AND P3, PT, R7, R0, PT ;  /* 0x000000000700720c */ /* 0x000fe20003f66070 */
[----:B------:R-:W-:-:S03]  /*2100*/  VIADD R7, R3, 0xc0 ;  /* 0x000000c003077836 */ /* 0x000fc60000000000 */
[-C--:B------:R-:W-:Y:S01]  /*2110*/  ISETP.GE.U32.AND P2, PT, R9, R0.reuse, PT ;  /* 0x000000000900720c */ /* 0x080fe20003f46070 */
[----:B------:R-:W-:Y:S01]  /*2120*/  VIADD R9, R3, 0x100 ;  /* 0x0000010003097836 */ /* 0x000fe20000000000 */
[-C--:B------:R-:W-:Y:S01]  /*2130*/  ISETP.GE.U32.AND P1, PT, R7, R0.reuse, PT ;  /* 0x000000000700720c */ /* 0x080fe20003f26070 */
[C---:B------:R-:W-:Y:S02]  /*2140*/  VIADD R7, R3.reuse, 0xe0 ;  /* 0x000000e003077836 */ /* 0x040fe40000000000 */
[----:B------:R-:W-:Y:S02]  /*2150*/  VIADD R39, R3, 0x2a0 ;  /* 0x000002a003277836 */ /* 0x000fe40000000000 */
[----:B--2---:R-:W-:Y:S02]  /*2160*/  IMAD.MOV.U32 R16, RZ, RZ, R6 ;  /* 0x000000ffff107224 */ /* 0x004fe400078e0006 */
[----:B------:R-:W2:Y:S01]  /*2170*/  @!P6 LDG.E R6, desc[UR8][R4.64] ;  /* 0x000000080406e981 */ /* 0x000ea2000c1e1900 */
[----:B------:R-:W-:Y:S01]  /*2180*/  ISETP.GE.U32.AND P6, PT, R7, R0, PT ;  /* 0x000000000700720c */ /* 0x000fe20003fc6070 */
[----:B------:R-:W-:-:S02]  /*2190*/  IMAD.MOV.U32 R10, RZ, RZ, R16 ;  /* 0x000000ffff0a7224 */ /* 0x000fc400078e0010 */
[----:B------:R-:W-:Y:S02]  /*21a0*/  VIADD R7, R3, 0x120 ;  /* 0x0000012003077836 */ /* 0x000fe40000000000 */
[--C-:B------:R-:W-:Y:S02]  /*21b0*/  IMAD.MOV.U32 R12, RZ, RZ, R16.reuse ;  /* 0x000000ffff0c7224 */ /* 0x100fe400078e0010 */
[----:B------:R-:W3:Y:S01]  /*21c0*/  @!P0 LDG.E R10, desc[UR8][R4.64+0x100] ;  /* 0x00010008040a8981 */ /* 0x000ee2000c1e1900 */
[-C--:B------:R-:W-:Y:S01]  /*21d0*/  ISETP.GE.U32.AND P0, PT, R7, R0.reuse, PT ;  /* 0x000000000700720c */ /* 0x080fe20003f06070 */
[----:B------:R-:W-:Y:S02]  /*21e0*/  VIADD R7, R3, 0x140 ;  /* 0x0000014003077836 */ /* 0x000fe40000000000 */
[--C-:B------:R-:W-:Y:S01]  /*21f0*/  IMAD.MOV.U32 R8, RZ, RZ, R16.reuse ;  /* 0x000000ffff087224 */ /* 0x100fe200078e0010 */
[----:B------:R-:W4:Y:S01]  /*2200*/  @!P4 LDG.E R12, desc[UR8][R4.64+0x180] ;  /* 0x00018008040cc981 */ /* 0x000f22000c1e1900 */
[----:B------:R-:W-:Y:S01]  /*2210*/  IMAD.MOV.U32 R18, RZ, RZ, R16 ;  /* 0x000000ffff127224 */ /* 0x000fe200078e0010 */
[----:B------:R-:W-:Y:S01]  /*2220*/  ISETP.GE.U32.AND P4, PT, R7, R0, PT ;  /* 0x000000000700720c */ /* 0x000fe20003f86070 */
[----:B------:R-:W-:-:S02]  /*2230*/  VIADD R7, R3, 0x180 ;  /* 0x0000018003077836 */ /* 0x000fc40000000000 */
[----:B------:R-:W4:Y:S01]  /*2240*/  @!P5 LDG.E R8, desc[UR8][R4.64+0x80] ;  /* 0x000080080408d981 */ /* 0x000f22000c1e1900 */
[-C--:B------:R-:W-:Y:S01]  /*2250*/  ISETP.GE.U32.AND P5, PT, R9, R0.reuse, PT ;  /* 0x000000000900720c */ /* 0x080fe20003fa6070 */
[--C-:B------:R-:W-:Y:S02]  /*2260*/  IMAD.MOV.U32 R20, RZ, RZ, R16.reuse ;  /* 0x000000ffff147224 */ /* 0x100fe400078e0010 */
[----:B------:R-:W4:Y:S01]  /*2270*/  @!P2 LDG.E R18, desc[UR8][R4.64+0x280] ;  /* 0x000280080412a981 */ /* 0x000f22000c1e1900 */
[-C--:B------:R-:W-:Y:S01]  /*2280*/  ISETP.GE.U32.AND P2, PT, R7, R0.reuse, PT ;  /* 0x000000000700720c */ /* 0x080fe20003f46070 */
[C---:B------:R-:W-:Y:S02]  /*2290*/  VIADD R7, R3.reuse, 0x1a0 ;  /* 0x000001a003077836 */ /* 0x040fe40000000000 */
[--C-:B------:R-:W-:Y:S01]  /*22a0*/  IMAD.MOV.U32 R14, RZ, RZ, R16.reuse ;  /* 0x000000ffff0e7224 */ /* 0x100fe200078e0010 */
[----:B------:R-:W4:Y:S01]  /*22b0*/  @!P1 LDG.E R20, desc[UR8][R4.64+0x300] ;  /* 0x0003000804149981 */ /* 0x000f22000c1e1900 */
[----:B------:R-:W-:Y:S01]  /*22c0*/  VIADD R9, R3, 0x160 ;  /* 0x0000016003097836 */ /* 0x000fe20000000000 */
[----:B------:R-:W-:Y:S01]  /*22d0*/  ISETP.GE.U32.AND P1, PT, R7, R0, PT ;  /* 0x000000000700720c */ /* 0x000fe20003f26070 */
[----:B------:R-:W-:-:S02]  /*22e0*/  IMAD.MOV.U32 R24, RZ, RZ, R16 ;  /* 0x000000ffff187224 */ /* 0x000fc400078e0010 */
[----:B------:R-:W-:Y:S01]  /*22f0*/  VIADD R7, R3, 0x1e0 ;  /* 0x000001e003077836 */ /* 0x000fe20000000000 */
[----:B------:R-:W4:Y:S01]  /*2300*/  @!P3 LDG.E R14, desc[UR8][R4.64+0x200] ;  /* 0x00020008040eb981 */ /* 0x000f22000c1e1900 */
[--C-:B------:R-:W-:Y:S01]  /*2310*/  IMAD.MOV.U32 R22, RZ, RZ, R16.reuse ;  /* 0x000000ffff167224 */ /* 0x100fe200078e0010 */
[-C--:B------:R-:W-:Y:S01]  /*2320*/  ISETP.GE.U32.AND P3, PT, R9, R0.reuse, PT ;  /* 0x000000000900720c */ /* 0x080fe20003f66070 */
[----:B------:R-:W-:Y:S01]  /*2330*/  VIADD R9, R3, 0x1c0 ;  /* 0x000001c003097836 */ /* 0x000fe20000000000 */
[----:B------:R-:W4:Y:S01]  /*2340*/  @!P5 LDG.E R24, desc[UR8][R4.64+0x400] ;  /* 0x000400080418d981 */ /* 0x000f22000c1e1900 */
[--C-:B------:R-:W-:Y:S01]  /*2350*/  IMAD.MOV.U32 R26, RZ, RZ, R16.reuse ;  /* 0x000000ffff1a7224 */ /* 0x100fe200078e0010 */
[-C--:B------:R-:W-:Y:S01]  /*2360*/  ISETP.GE.U32.AND P5, PT, R7, R0.reuse, PT ;  /* 0x000000000700720c */ /* 0x080fe20003fa6070 */
[----:B------:R-:W-:Y:S01]  /*2370*/  VIADD R7, R3, 0x200 ;  /* 0x0000020003077836 */ /* 0x000fe20000000000 */
[----:B------:R-:W4:Y:S01]  /*2380*/  @!P6 LDG.E R22, desc[UR8][R4.64+0x380] ;  /* 0x000380080416e981 */ /* 0x000f22000c1e1900 */
[----:B------:R-:W-:Y:S01]  /*2390*/  ISETP.GE.U32.AND P6, PT, R9, R0, PT ;  /* 0x000000000900720c */ /* 0x000fe20003fc6070 */
[----:B------:R-:W-:-:S02]  /*23a0*/  IMAD.MOV.U32 R28, RZ, RZ, R16 ;  /* 0x000000ffff1c7224 */ /* 0x000fc400078e0010 */
[--C-:B------:R-:W-:Y:S01]  /*23b0*/  IMAD.MOV.U32 R30, RZ, RZ, R16.reuse ;  /* 0x000000ffff1e7224 */ /* 0x100fe200078e0010 */
[----:B------:R-:W4:Y:S01]  /*23c0*/  @!P0 LDG.E R26, desc[UR8][R4.64+0x480] ;  /* 0x00048008041a8981 */ /* 0x000f22000c1e1900 */
[-C--:B------:R-:W-:Y:S01]  /*23d0*/  ISETP.GE.U32.AND P0, PT, R7, R0.reuse, PT ;  /* 0x000000000700720c */ /* 0x080fe20003f06070 */
[C---:B------:R-:W-:Y:S02]  /*23e0*/  VIADD R9, R3.reuse, 0x220 ;  /* 0x0000022003097836 */ /* 0x040fe40000000000 */
[----:B------:R-:W-:Y:S01]  /*23f0*/  VIADD R7, R3, 0x240 ;  /* 0x0000024003077836 */ /* 0x000fe20000000000 */
[----:B------:R-:W4:Y:S01]  /*2400*/  @!P4 LDG.E R28, desc[UR8][R4.64+0x500] ;  /* 0x00050008041cc981 */ /* 0x000f22000c1e1900 */
[--C-:B------:R-:W-:Y:S01]  /*2410*/  IMAD.MOV.U32 R32, RZ, RZ, R16.reuse ;  /* 0x000000ffff207224 */ /* 0x100fe200078e0010 */
[-C--:B------:R-:W-:Y:S01]  /*2420*/  ISETP.GE.U32.AND P4, PT, R9, R0.reuse, PT ;  /* 0x000000000900720c */ /* 0x080fe20003f86070 */
[--C-:B------:R-:W-:Y:S01]  /*2430*/  IMAD.MOV.U32 R34, RZ, RZ, R16.reuse ;  /* 0x000000ffff227224 */ /* 0x100fe200078e0010 */
[----:B------:R-:W4:Y:S01]  /*2440*/  @!P3 LDG.E R30, desc[UR8][R4.64+0x580] ;  /* 0x00058008041eb981 */ /* 0x000f22000c1e1900 */
[----:B------:R-:W-:Y:S01]  /*2450*/  IMAD.MOV.U32 R36, RZ, RZ, R16 ;  /* 0x000000ffff247224 */ /* 0x000fe200078e0010 */
[----:B------:R-:W-:Y:S01]  /*2460*/  ISETP.GE.U32.AND P3, PT, R7, R0, PT ;  /* 0x000000000700720c */ /* 0x000fe20003f66070 */
[C---:B------:R-:W-:Y:S01]  /*2470*/  VIADD R7, R3.reuse, 0x260 ;  /* 0x0000026003077836 */ /* 0x040fe20000000000 */
[----:B------:R-:W4:Y:S01]  /*2480*/  @!P2 LDG.E R32, desc[UR8][R4.64+0x600] ;  /* 0x000600080420a981 */ /* 0x000f22000c1e1900 */
[----:B------:R-:W-:-:S03]  /*2490*/  VIADD R9, R3, 0x280 ;  /* 0x0000028003097836 */ /* 0x000fc60000000000 */
[----:B------:R-:W4:Y:S01]  /*24a0*/  @!P1 LDG.E R34, desc[UR8][R4.64+0x680] ;  /* 0x0006800804229981 */ /* 0x000f22000c1e1900 */
[-C--:B------:R-:W-:Y:S02]  /*24b0*/  ISETP.GE.U32.AND P2, PT, R7, R0.reuse, PT ;  /* 0x000000000700720c */ /* 0x080fe40003f46070 */
[-C--:B------:R-:W-:Y:S01]  /*24c0*/  ISETP.GE.U32.AND P1, PT, R9, R0.reuse, PT ;  /* 0x000000000900720c */ /* 0x080fe20003f26070 */
[----:B------:R-:W4:Y:S01]  /*24d0*/  @!P6 LDG.E R36, desc[UR8][R4.64+0x700] ;  /* 0x000700080424e981 */ /* 0x000f22000c1e1900 */
[----:B------:R-:W-:Y:S01]  /*24e0*/  ISETP.GE.U32.AND P6, PT, R39, R0, PT ;  /* 0x000000002700720c */ /* 0x000fe20003fc6070 */
[--C-:B------:R-:W-:Y:S02]  /*24f0*/  IMAD.MOV.U32 R46, RZ, RZ, R16.reuse ;  /* 0x000000ffff2e7224 */ /* 0x100fe400078e0010 */
[--C-:B------:R-:W-:Y:S02]  /*2500*/  IMAD.MOV.U32 R48, RZ, RZ, R16.reuse ;  /* 0x000000ffff307224 */ /* 0x100fe400078e0010 */
[----:B------:R-:W-:-:S02]  /*2510*/  IMAD.MOV.U32 R50, RZ, RZ, R16 ;  /* 0x000000ffff327224 */ /* 0x000fc400078e0010 */
        /* <DEDUP_REMOVED lines=13> */
[----:B------:R-:W-:Y:S01]  /*25f0*/  UMOV UR4, 0x400 ;  /* 0x0000040000047882 */ /* 0x000fe20000000000 */
[----:B------:R-:W-:Y:S01]  /*2600*/  ISETP.NE.AND P0, PT, R42, RZ, PT ;  /* 0x000000ff2a00720c */ /* 0x000fe20003f05270 */
[----:B-1----:R-:W-:-:S02]  /*2610*/  ULEA UR4, UR5, UR4, 0x18 ;  /* 0x0000000405047291 */ /* 0x002fc4000f8ec0ff */
[----:B0-----:R-:W-:-:S05]  /*2620*/  IMAD R41, R43, 0x2c0, R38 ;  /* 0x000002c02b297824 */ /* 0x001fca00078e0226 */
        /* <DEDUP_REMOVED lines=39> */
[----:B------:R-:W-:Y:S02]  /*28a0*/  ISETP.NE.AND P1, PT, R38, 0x1f, PT ;  /* 0x0000001f2600780c */ /* 0x000fe40003f25270 */
[----:B---3--:R-:W-:Y:S02]  /*28b0*/  IADD3 R16, PT, PT, R8, R7, R16 ;  /* 0x0000000708107210 */ /* 0x008fe40007ffe010 */
[----:B------:R-:W-:Y:S02]  /*28c0*/  ISETP.NE.AND P2, PT, R43, 0xb, PT ;  /* 0x0000000b2b00780c */ /* 0x000fe40003f45270 */
        /* <DEDUP_REMOVED lines=52> */
[----:B------:R-:W-:Y:S02]  /*2c10*/  ISETP.NE.AND P1, PT, R38, RZ, PT ;  /* 0x000000ff2600720c */ /* 0x000fe40003f25270 */
[----:B------:R-:W-:Y:S01]  /*2c20*/  SEL R16, R25, R16, !P0 ;  /* 0x0000001019107207 */ /* 0x000fe20004000000 */
[----:B------:R-:W-:Y:S01]  /*2c30*/  @!P2 IMAD.IADD R16, R26, 0x1, R25 ;  /* 0x000000011a10a824 */ /* 0x000fe200078e0219 */
[----:B------:R-:W-:-:S02]  /*2c40*/  ISETP.GE.U32.AND P0, PT, R2, 0x20, PT ;  /* 0x000000200200780c */ /* 0x000fc40003f06070 */
[----:B------:R-:W-:Y:S02]  /*2c50*/  SEL R37, R37, RZ, P1 ;  /* 0x000000ff25257207 */ /* 0x000fe40000800000 */
[----:B------:R-:W-:-:S04]  /*2c60*/  SEL R17, R16, RZ, P0 ;  /* 0x000000ff10117207 */ /* 0x000fc80000000000 */
[----:B-----5:R-:W-:Y:S01]  /*2c70*/  IADD3 R44, PT, PT, R17, R37, R44 ;  /* 0x00000025112c7210 */ /* 0x020fe20007ffe02c */
[----:B------:R-:W-:Y:S06]  /*2c80*/  BRA `(.L_x_335) ;  /* 0x0000000c00e87947 */ /* 0x000fec0003800000 */
.L_x_334:
[----:B0-2---:R-:W-:Y:S02]  /*2c90*/  IADD3 R16, PT, PT, R6, R5, R4 ;  /* 0x0000000506107210 */ /* 0x005fe40007ffe004 */
[----:B------:R-:W-:Y:S02]  /*2ca0*/  ISETP.NE.AND P1, PT, R38, 0x1f, PT ;  /* 0x0000001f2600780c */ /* 0x000fe40003f25270 */
        /* <DEDUP_REMOVED lines=52> */
[----:B------:R-:W-:Y:S01]  /*2ff0*/  SEL R16, R23, R16, !P0 ;  /* 0x0000001017107207 */ /* 0x000fe20004000000 */
[----:B------:R-:W-:Y:S01]  /*3000*/  IMAD.IADD R23, R44, 0x1, -R37 ;  /* 0x000000012c177824 */ /* 0x000fe200078e0a25 */
[C---:B------:R-:W-:Y:S02]  /*3010*/  ISETP.NE.AND P0, PT, R43.reuse, 0xa, PT ;  /* 0x0000000a2b00780c */ /* 0x040fe40003f05270 */
[----:B------:R-:W-:Y:S02]  /*3020*/  SEL R16, R24, R16, !P1 ;  /* 0x0000001018107207 */ /* 0x000fe40004800000 */
[----:B------:R-:W-:Y:S02]  /*3030*/  ISETP.NE.AND P1, PT, R43, 0xb, PT ;  /* 0x0000000b2b00780c */ /* 0x000fe40003f25270 */
[----:B------:R-:W-:Y:S02]  /*3040*/  SEL R16, R25, R16, !P0 ;  /* 0x0000001019107207 */ /* 0x000fe40004000000 */
[----:B------:R-:W-:-:S02]  /*3050*/  ISETP.GT.U32.AND P0, PT, R2, 0x1f, PT ;  /* 0x0000001f0200780c */ /* 0x000fc40003f04070 */
[----:B------:R-:W-:Y:S02]  /*3060*/  SEL R17, R23, RZ, P2 ;  /* 0x000000ff17117207 */ /* 0x000fe40001000000 */
        /* <DEDUP_REMOVED lines=20> */
.L_x_381:
[----:B------:R-:W-:Y:S05]  /*31b0*/  @!P0 BRA `(.L_x_338) ;  /* 0x0000000000748947 */ /* 0x000fea0003800000 */
[----:B------:R-:W-:-:S07]  /*31c0*/  IMAD.MOV.U32 R20, RZ, RZ, 0x3b8 ;  /* 0x000003b8ff147424 */ /* 0x000fce00078e00ff */
.L_x_340:
        /* <DEDUP_REMOVED lines=27> */
.L_x_384:
[----:B------:R-:W-:Y:S05]  /*3380*/  @P0 BRA `(.L_x_340) ;  /* 0xfffffffc00900947 */ /* 0x000fea000383ffff */
.L_x_338:
[----:B------:R-:W-:Y:S01]  /*3390*/  UMOV UR5, 0xffffffff ;  /* 0xffffffff00057882 */ /* 0x000fe20000000000 */
[----:B------:R-:W-:Y:S02]  /*33a0*/  ISETP.NE.AND P0, PT, R18, 0x65, PT ;  /* 0x000000651200780c */ /* 0x000fe40003f05270 */
[----:B------:R-:W-:Y:S11]  /*33b0*/  BRA.DIV UR5, `(.L_x_341) ;  /* 0x0000001e05047947 */ /* 0x000ff6000b800000 */
[----:B------:R-:W0:Y:S01]  /*33c0*/  S2R R26, SR_GEMASK ;  /* 0x00000000001a7919 */ /* 0x000e220000003c00 */
[----:B------:R-:W-:Y:S01]  /*33d0*/  VOTE.ANY R21, PT, !P0 ;  /* 0x0000000000157806 */ /* 0x000fe200040e0100 */
[----:B------:R-:W-:-:S03]  /*33e0*/  VIADD R17, R38, 0x2 ;  /* 0x0000000226117836 */ /* 0x000fc60000000000 */
[----:B0-----:R-:W-:-:S05]  /*33f0*/  LOP3.LUT R21, R21, 0x80000000, R26, 0xec, !PT ;  /* 0x8000000015157812 */ /* 0x001fca00078eec1a */
[----:B------:R-:W-:-:S05]  /*3400*/  VIADD R16, R21, 0xffffffff ;  /* 0xffffffff15107836 */ /* 0x000fca0000000000 */
[----:B------:R-:W-:Y:S01]  /*3410*/  LOP3.LUT R16, R21, R16, RZ, 0xc, !PT ;  /* 0x0000001015107212 */ /* 0x000fe200078e0cff */
[----:B------:R-:W-:-:S03]  /*3420*/  VIADD R21, R38, 0x10 ;  /* 0x0000001026157836 */ /* 0x000fc60000000000 */
[----:B------:R-:W0:Y:S02]  /*3430*/  POPC R20, R16 ;  /* 0x0000001000147309 */ /* 0x000e240000000000 */
[----:B0-----:R-:W0:Y:S01]  /*3440*/  SHFL.DOWN PT, R22, R19, 0x1, R20 ;  /* 0x0820000013167989 */ /* 0x001e2200000e0014 */
[-C--:B------:R-:W-:Y:S02]  /*3450*/  ISETP.GE.AND P0, PT, R38, R20.reuse, PT ;  /* 0x000000142600720c */ /* 0x080fe40003f06270 */
[-C--:B------:R-:W-:Y:S02]  /*3460*/  ISETP.GT.AND P2, PT, R21, R20.reuse, PT ;  /* 0x000000141500720c */ /* 0x080fe40003f44270 */
[----:B0-----:R-:W-:Y:S02]  /*3470*/  SEL R22, R22, RZ, !P0 ;  /* 0x000000ff16167207 */ /* 0x001fe40004000000 */
[----:B------:R-:W-:Y:S01]  /*3480*/  ISETP.GT.AND P0, PT, R17, R20, PT ;  /* 0x000000141100720c */ /* 0x000fe20003f04270 */
[----:B------:R-:W-:-:S02]  /*3490*/  VIADD R17, R38, 0x4 ;  /* 0x0000000426117836 */ /* 0x000fc40000000000 */
        /* <DEDUP_REMOVED lines=8> */
[----:B------:R-:W-:Y:S02]  /*3520*/  ISETP.GT.AND P0, PT, R17, R20, PT ;  /* 0x000000141100720c */ /* 0x000fe40003f04270 */
[----:B------:R-:W0:Y:S01]  /*3530*/  LDC.64 R16, c[0x0][0x390] ;  /* 0x0000e400ff107b82 */ /* 0x000e220000000a00 */
[----:B------:R-:W-:-:S05]  /*3540*/  IMAD.IADD R19, R45, 0x1, R22 ;  /* 0x000000012d137824 */ /* 0x000fca00078e0216 */
[----:B------:R-:W1:Y:S01]  /*3550*/  SHFL.DOWN PT, R22, R19, 0x8, R20 ;  /* 0x0900000013167989 */ /* 0x000e6200000e0014 */
[----:B0-----:R-:W-:-:S05]  /*3560*/  IADD3 R44, P3, PT, R16, 0x100, RZ ;  /* 0x00000100102c7810 */ /* 0x001fca0007f7e0ff */
[----:B------:R-:W-:Y:S01]  /*3570*/  IMAD.X R45, RZ, RZ, R17, P3 ;  /* 0x000000ffff2d7224 */ /* 0x000fe200018e0611 */
[----:B-1----:R-:W-:Y:S02]  /*3580*/  SEL R22, R22, RZ, !P0 ;  /* 0x000000ff16167207 */ /* 0x002fe40004000000 */
[----:B------:R-:W-:-:S03]  /*3590*/  ISETP.NE.AND P0, PT, R18, 0x65, PT ;  /* 0x000000651200780c */ /* 0x000fc60003f05270 */
[----:B------:R-:W-:-:S05]  /*35a0*/  IMAD.IADD R43, R19, 0x1, R22 ;  /* 0x00000001132b7824 */ /* 0x000fca00078e0216 */
[----:B------:R-:W0:Y:S05]  /*35b0*/  SHFL.DOWN PT, R22, R43, 0x10, R20 ;  /* 0x0a0000002b167989 */ /* 0x000e2a00000e0014 */
[----:B------:R-:W-:Y:S02]  /*35c0*/  VOTE.ALL P0, P0 ;  /* 0x0000000000ff7806 */ /* 0x000fe40000000000 */
[----:B0-----:R-:W-:-:S05]  /*35d0*/  SEL R22, R22, RZ, !P2 ;  /* 0x000000ff16167207 */ /* 0x001fca0005000000 */
[----:B------:R-:W-:-:S07]  /*35e0*/  IMAD.IADD R46, R43, 0x1, R22 ;  /* 0x000000012b2e7824 */ /* 0x000fce00078e0216 */
.L_x_393:
[----:B------:R-:W-:Y:S05]  /*35f0*/  @!P0 BRA `(.L_x_342) ;  /* 0x00000004002c8947 */ /* 0x000fea0003800000 */
[----:B------:R-:W-:-:S07]  /*3600*/  IMAD.MOV.U32 R43, RZ, RZ, 0x3b8 ;  /* 0x000003b8ff2b7424 */ /* 0x000fce00078e00ff */
.L_x_348:
        /* <DEDUP_REMOVED lines=8> */
.L_x_396:
[----:B------:R-:W-:Y:S05]  /*3690*/  @!P0 BRA `(.L_x_344) ;  /* 0x0000000000748947 */ /* 0x000fea0003800000 */
[----:B------:R-:W-:-:S07]  /*36a0*/  IMAD.MOV.U32 R20, RZ, RZ, R43 ;  /* 0x000000ffff147224 */ /* 0x000fce00078e002b */
.L_x_346:
        /* <DEDUP_REMOVED lines=27> */
.L_x_399:
[----:B------:R-:W-:Y:S05]  /*3860*/  @P0 BRA `(.L_x_346) ;  /* 0xfffffffc00900947 */ /* 0x000fea000383ffff */
.L_x_344:
[----:B------:R-:W-:Y:S01]  /*3870*/  UMOV UR5, 0xffffffff ;  /* 0xffffffff00057882 */ /* 0x000fe20000000000 */
[----:B------:R-:W-:Y:S02]  /*3880*/  ISETP.NE.AND P0, PT, R18, 0x65, PT ;  /* 0x000000651200780c */ /* 0x000fe40003f05270 */
[----:B------:R-:W-:Y:S11]  /*3890*/  BRA.DIV UR5, `(.L_x_347) ;  /* 0x0000001e05107947 */ /* 0x000ff6000b800000 */
[----:B------:R-:W-:Y:S01]  /*38a0*/  VOTE.ANY R21, PT, !P0 ;  /* 0x0000000000157806 */ /* 0x000fe200040e0100 */
[----:B------:R-:W-:Y:S02]  /*38b0*/  VIADD R17, R38, 0x2 ;  /* 0x0000000226117836 */ /* 0x000fe40000000000 */
[----:B------:R-:W-:Y:S01]  /*38c0*/  VIADD R37, R37, 0xffffffe0 ;  /* 0xffffffe025257836 */ /* 0x000fe20000000000 */
[----:B------:R-:W-:-:S05]  /*38d0*/  LOP3.LUT R21, R21, 0x80000000, R26, 0xec, !PT ;  /* 0x8000000015157812 */ /* 0x000fca00078eec1a */
[----:B------:R-:W-:-:S05]  /*38e0*/  VIADD R16, R21, 0xffffffff ;  /* 0xffffffff15107836 */ /* 0x000fca0000000000 */
[----:B------:R-:W-:-:S04]  /*38f0*/  LOP3.LUT R16, R21, R16, RZ, 0xc, !PT ;  /* 0x0000001015107212 */ /* 0x000fc800078e0cff */
        /* <DEDUP_REMOVED lines=16> */
[----:B------:R-:W-:-:S03]  /*3a00*/  IMAD.IADD R19, R49, 0x1, R22 ;  /* 0x0000000131137824 */ /* 0x000fc600078e0216 */
[----:B------:R-:W-:Y:S02]  /*3a10*/  ISETP.GT.AND P2, PT, R17, R20, PT ;  /* 0x000000141100720c */ /* 0x000fe40003f44270 */
        /* <DEDUP_REMOVED lines=8> */
.L_x_408:
[----:B------:R-:W-:Y:S05]  /*3aa0*/  @P0 BRA `(.L_x_348) ;  /* 0xfffffff800d80947 */ /* 0x000fea000383ffff */
.L_x_342:
        /* <DEDUP_REMOVED lines=15> */
.L_x_336:
        /* <DEDUP_REMOVED lines=9> */
.L_x_335:
[----:B------:R-:W-:Y:S01]  /*3c30*/  IMAD.IADD R45, R4, 0x1, R44 ;  /* 0x00000001042d7824 */ /* 0x000fe200078e022c */
[----:B------:R-:W-:Y:S01]  /*3c40*/  BAR.SYNC.DEFER_BLOCKING 0x0 ;  /* 0x0000000000007b1d */ /* 0x000fe20000010000 */
[----:B------:R-:W-:Y:S02]  /*3c50*/  ISETP.NE.AND P0, PT, R2, RZ, PT ;  /* 0x000000ff0200720c */ /* 0x000fe40003f05270 */
[----:B------:R-:W-:-:S05]  /*3c60*/  IMAD.IADD R4, R5, 0x1, R45 ;  /* 0x0000000105047824 */ /* 0x000fca00078e022d */
[----:B------:R-:W0:Y:S01]  /*3c70*/  S2UR UR5, SR_CTAID.X ;  /* 0x00000000000579c3 */ /* 0x000e220000002500 */
[----:B------:R-:W-:Y:S01]  /*3c80*/  IMAD.IADD R5, R6, 0x1, R4 ;  /* 0x0000000106057824 */ /* 0x000fe200078e0204 */
[----:B------:R-:W1:Y:S03]  /*3c90*/  LDCU.64 UR6, c[0x0][0x388] ;  /* 0x00007100ff0677ac */ /* 0x000e660008000a00 */
[----:B------:R-:W-:-:S04]  /*3ca0*/  IMAD.IADD R6, R7, 0x1, R5 ;  /* 0x0000000107067824 */ /* 0x000fc800078e0205 */
[----:B------:R-:W-:-:S04]  /*3cb0*/  IMAD.IADD R7, R8, 0x1, R6 ;  /* 0x0000000108077824 */ /* 0x000fc800078e0206 */
[----:B------:R-:W-:-:S04]  /*3cc0*/  IMAD.IADD R8, R9, 0x1, R7 ;  /* 0x0000000109087824 */ /* 0x000fc800078e0207 */
[----:B------:R-:W-:Y:S01]  /*3cd0*/  IMAD.IADD R9, R10, 0x1, R8 ;  /* 0x000000010a097824 */ /* 0x000fe200078e0208 */
[----:B------:R-:W-:Y:S03]  /*3ce0*/  STS.64 [R40], R44 ;  /* 0x0000002c28007388 */ /* 0x000fe60000000a00 */
[----:B------:R-:W-:Y:S01]  /*3cf0*/  IMAD.IADD R10, R11, 0x1, R9 ;  /* 0x000000010b0a7824 */ /* 0x000fe200078e0209 */
[----:B------:R2:W-:Y:S03]  /*3d00*/  STS.64 [R40+0x8], R4 ;  /* 0x0000080428007388 */ /* 0x0005e60000000a00 */
[----:B------:R-:W-:Y:S01]  /*3d10*/  IMAD.IADD R11, R12, 0x1, R10 ;  /* 0x000000010c0b7824 */ /* 0x000fe200078e020a */
[----:B------:R3:W-:Y:S03]  /*3d20*/  STS.64 [R40+0x10], R6 ;  /* 0x0000100628007388 */ /* 0x0007e60000000a00 */
[----:B------:R-:W-:Y:S01]  /*3d30*/  IMAD.IADD R12, R13, 0x1, R11 ;  /* 0x000000010d0c7824 */ /* 0x000fe200078e020b */
[----:B------:R-:W-:Y:S03]  /*3d40*/  STS.64 [R40+0x18], R8 ;  /* 0x0000180828007388 */ /* 0x000fe60000000a00 */
[----:B------:R-:W-:Y:S01]  /*3d50*/  IMAD.IADD R13, R14, 0x1, R12 ;  /* 0x000000010e0d7824 */ /* 0x000fe200078e020c */
[----:B------:R-:W-:Y:S01]  /*3d60*/  STS.64 [R40+0x20], R10 ;  /* 0x0000200a28007388 */ /* 0x000fe20000000a00 */
[----:B--2---:R-:W0:Y:S02]  /*3d70*/  LDC R4, c[0x0][0x398] ;  /* 0x0000e600ff047b82 */ /* 0x004e240000000800 */
[----:B------:R-:W-:Y:S01]  /*3d80*/  IMAD.IADD R14, R15, 0x1, R13 ;  /* 0x000000010f0e7824 */ /* 0x000fe200078e020d */
[----:B------:R2:W-:Y:S03]  /*3d90*/  STS.64 [R40+0x28], R12 ;  /* 0x0000280c28007388 */ /* 0x0005e60000000a00 */
[----:B------:R-:W-:Y:S01]  /*3da0*/  IMAD.IADD R15, R28, 0x1, R14 ;  /* 0x000000011c0f7824 */ /* 0x000fe200078e020e */
[----:B------:R-:W4:Y:S03]  /*3db0*/  S2R R5, SR_TID.X ;  /* 0x0000000000057919 */ /* 0x000f260000002100 */
[----:B------:R-:W-:Y:S01]  /*3dc0*/  IMAD.IADD R16, R29, 0x1, R15 ;  /* 0x000000011d107824 */ /* 0x000fe200078e020f */
[----:B------:R-:W-:Y:S03]  /*3dd0*/  STS.64 [R40+0x30], R14 ;  /* 0x0000300e28007388 */ /* 0x000fe60000000a00 */
[----:B------:R-:W-:Y:S01]  /*3de0*/  IMAD.IADD R17, R30, 0x1, R16 ;  /* 0x000000011e117824 */ /* 0x000fe200078e0210 */
[----:B---3--:R-:W3:Y:S03]  /*3df0*/  S2R R6, SR_TID.X ;  /* 0x0000000000067919 */ /* 0x008ee60000002100 */
[----:B------:R-:W-:Y:S01]  /*3e00*/  IMAD.IADD R18, R31, 0x1, R17 ;  /* 0x000000011f127824 */ /* 0x000fe200078e0211 */
[----:B------:R-:W-:Y:S03]  /*3e10*/  STS.64 [R40+0x38], R16 ;  /* 0x0000381028007388 */ /* 0x000fe60000000a00 */
[----:B------:R-:W-:-:S02]  /*3e20*/  IMAD.IADD R19, R32, 0x1, R18 ;  /* 0x0000000120137824 */ /* 0x000fc400078e0212 */
[----:B0-----:R-:W-:Y:S02]  /*3e30*/  VIADD R4, R4, UR5 ;  /* 0x0000000504047c36 */ /* 0x001fe40008000000 */
[----:B------:R-:W-:Y:S01]  /*3e40*/  IMAD.IADD R20, R33, 0x1, R19 ;  /* 0x0000000121147824 */ /* 0x000fe200078e0213 */
[----:B------:R-:W-:Y:S01]  /*3e50*/  STS.64 [R40+0x40], R18 ;  /* 0x0000401228007388 */ /* 0x000fe20000000a00 */
[----:B--2---:R-:W-:Y:S02]  /*3e60*/  IMAD R12, R4, 0x2100, RZ ;  /* 0x00002100040c7824 */ /* 0x004fe400078e02ff */
[----:B------:R-:W-:-:S04]  /*3e70*/  IMAD.IADD R21, R34, 0x1, R20 ;  /* 0x0000000122157824 */ /* 0x000fc800078e0214 */
[----:B------:R-:W-:Y:S01]  /*3e80*/  IMAD.IADD R22, R35, 0x1, R21 ;  /* 0x0000000123167824 */ /* 0x000fe200078e0215 */
[----:B------:R-:W-:Y:S03]  /*3e90*/  STS.64 [R40+0x48], R20 ;  /* 0x0000481428007388 */ /* 0x000fe60000000a00 */
[----:B------:R-:W-:Y:S01]  /*3ea0*/  IMAD.IADD R23, R36, 0x1, R22 ;  /* 0x0000000124177824 */ /* 0x000fe200078e0216 */
[C---:B----4-:R-:W-:Y:S02]  /*3eb0*/  LOP3.LUT R4, R5.reuse, 0x1f, RZ, 0xc0, !PT ;  /* 0x0000001f05047812 */ /* 0x050fe400078ec0ff */
[----:B------:R-:W-:Y:S02]  /*3ec0*/  LOP3.LUT R10, R5, 0x3e0, RZ, 0xc0, !PT ;  /* 0x000003e0050a7812 */ /* 0x000fe400078ec0ff */
[----:B------:R-:W-:Y:S01]  /*3ed0*/  STS.64 [R40+0x50], R22 ;  /* 0x0000501628007388 */ /* 0x000fe20000000a00 */
[----:B------:R-:W-:-:S03]  /*3ee0*/  NOP ;  /* 0x0000000000007918 */ /* 0x000fc60000000000 */
[----:B------:R-:W-:Y:S01]  /*3ef0*/  LDS R45, [R41] ;  /* 0x00000000292d7984 */ /* 0x000fe20000000800 */
[----:B---3--:R-:W-:Y:S01]  /*3f00*/  LOP3.LUT R8, R6, 0x3e0, RZ, 0xc0, !PT ;  /* 0x000003e006087812 */ /* 0x008fe200078ec0ff */
[----:B------:R-:W-:Y:S02]  /*3f10*/  IMAD R10, R10, 0x16, R4 ;  /* 0x000000160a0a7824 */ /* 0x000fe400078e0204 */
        /* <DEDUP_REMOVED lines=20> */
[----:B------:R0:W-:Y:S04]  /*4060*/  LDS R25, [R41+0xa80] ;  /* 0x000a800029197984 */ /* 0x0001e80000000800 */
[----:B------:R2:W-:Y:S01]  /*4070*/  @!P0 STS [UR4+0x8400], R0 ;  /* 0x00840000ff008988 */ /* 0x0005e20008000804 */
[----:B------:R-:W-:Y:S01]  /*4080*/  BAR.SYNC.DEFER_BLOCKING 0x0 ;  /* 0x0000000000007b1d */ /* 0x000fe20000010000 */
[----:B0-----:R-:W-:Y:S01]  /*4090*/  LOP3.LUT R41, R6, 0x1f, RZ, 0xc0, !PT ;  /* 0x0000001f06297812 */ /* 0x001fe200078ec0ff */
[----:B------:R-:W-:Y:S01]  /*40a0*/  VIADD R6, R10, 0x60 ;  /* 0x000000600a067836 */ /* 0x000fe20000000000 */
[----:B------:R-:W-:-:S03]  /*40b0*/  IADD3 R5, P0, PT, R12, R3, RZ ;  /* 0x000000030c057210 */ /* 0x000fc60007f1e0ff */
[----:B------:R-:W-:Y:S02]  /*40c0*/  IMAD R8, R8, 0x16, R41 ;  /* 0x0000001608087824 */ /* 0x000fe400078e0229 */
[----:B--2---:R-:W-:Y:S01]  /*40d0*/  IMAD.X R0, RZ, RZ, RZ, P0 ;  /* 0x000000ffff007224 */ /* 0x004fe200000e06ff */
[----:B-1----:R-:W-:Y:S01]  /*40e0*/  LEA R4, P0, R5, UR6, 0x2 ;  /* 0x0000000605047c11 */ /* 0x002fe2000f8010ff */
[----:B------:R-:W-:-:S03]  /*40f0*/  VIADD R41, R10, 0x20 ;  /* 0x000000200a297836 */ /* 0x000fc60000000000 */
[----:B------:R-:W-:Y:S01]  /*4100*/  LEA.HI.X R5, R5, UR7, R0, 0x2, P0 ;  /* 0x0000000705057c11 */ /* 0x000fe200080f1400 */
[C---:B------:R-:W-:Y:S01]  /*4110*/  VIADD R0, R8.reuse, 0xc0 ;  /* 0x000000c008007836 */ /* 0x040fe20000000000 */
[----:B------:R-:W0:Y:S02]  /*4120*/  LDS R2, [UR4+0x8400] ;  /* 0x00840004ff027984 */ /* 0x000e240008000800 */
[-C--:B0-----:R-:W-:Y:S01]  /*4130*/  ISETP.GE.AND P6, PT, R3, R2.reuse, PT ;  /* 0x000000020300720c */ /* 0x081fe20003fc6270 */
[C---:B------:R-:W-:Y:S01]  /*4140*/  VIADD R3, R8.reuse, 0x80 ;  /* 0x0000008008037836 */ /* 0x040fe20000000000 */
[-C--:B------:R-:W-:Y:S01]  /*4150*/  ISETP.GE.AND P5, PT, R41, R2.reuse, PT ;  /* 0x000000022900720c */ /* 0x080fe20003fa6270 */
[----:B------:R-:W-:Y:S01]  /*4160*/  VIADD R41, R8, 0xa0 ;  /* 0x000000a008297836 */ /* 0x000fe20000000000 */
[-C--:B------:R-:W-:Y:S01]  /*4170*/  ISETP.GE.AND P0, PT, R6, R2.reuse, PT ;  /* 0x000000020600720c */ /* 0x080fe20003f06270 */
[C---:B------:R-:W-:Y:S01]  /*4180*/  VIADD R6, R8.reuse, 0xe0 ;  /* 0x000000e008067836 */ /* 0x040fe20000000000 */
[-C--:B------:R-:W-:Y:S01]  /*4190*/  ISETP.GE.AND P3, PT, R3, R2.reuse, PT ;  /* 0x000000020300720c */ /* 0x080fe20003f66270 */
[----:B------:R-:W-:Y:S01]  /*41a0*/  VIADD R3, R8, 0x100 ;  /* 0x0000010008037836 */ /* 0x000fe20000000000 */
[-C--:B------:R-:W-:Y:S01]  /*41b0*/  ISETP.GE.AND P2, PT, R0, R2.reuse, PT ;  /* 0x000000020000720c */ /* 0x080fe20003f46270 */
[----:B------:R-:W-:Y:S01]  /*41c0*/  VIADD R0, R10, 0x40 ;  /* 0x000000400a007836 */ /* 0x000fe20000000000 */
[-C--:B------:R-:W-:Y:S01]  /*41d0*/  ISETP.GE.AND P4, PT, R41, R2.reuse, PT ;  /* 0x000000022900720c */ /* 0x080fe20003f86270 */
[----:B------:R-:W-:Y:S01]  /*41e0*/  VIADD R41, R8, 0x120 ;  /* 0x0000012008297836 */ /* 0x000fe20000000000 */
[-C--:B------:R-:W-:Y:S01]  /*41f0*/  ISETP.GE.AND P1, PT, R6, R2.reuse, PT ;  /* 0x000000020600720c */ /* 0x080fe20003f26270 */
[----:B------:R-:W-:Y:S01]  /*4200*/  @!P6 STG.E desc[UR8][R4.64], R45 ;  /* 0x0000002d0400e986 */ /* 0x000fe2000c101908 */
[----:B------:R-:W-:Y:S01]  /*4210*/  ISETP.GE.AND P6, PT, R3, R2, PT ;  /* 0x000000020300720c */ /* 0x000fe20003fc6270 */
[----:B------:R-:W-:-:S02]  /*4220*/  VIADD R3, R10, 0x140 ;  /* 0x000001400a037836 */ /* 0x000fc40000000000 */
[----:B------:R-:W-:Y:S01]  /*4230*/  @!P5 STG.E desc[UR8][R4.64+0x80], R47 ;  /* 0x0000802f0400d986 */ /* 0x000fe2000c101908 */
[-C--:B------:R-:W-:Y:S01]  /*4240*/  ISETP.GE.AND P5, PT, R41, R2.reuse, PT ;  /* 0x000000022900720c */ /* 0x080fe20003fa6270 */
[C---:B------:R-:W-:Y:S02]  /*4250*/  VIADD R41, R10.reuse, 0x160 ;  /* 0x000001600a297836 */ /* 0x040fe40000000000 */
[----:B------:R-:W-:Y:S01]  /*4260*/  @!P0 STG.E desc[UR8][R4.64+0x180], R49 ;  /* 0x0001803104008986 */ /* 0x000fe2000c101908 */
[-C--:B------:R-:W-:Y:S01]  /*4270*/  ISETP.GE.AND P0, PT, R3, R2.reuse, PT ;  /* 0x000000020300720c */ /* 0x080fe20003f06270 */
[C---:B------:R-:W-:Y:S02]  /*4280*/  VIADD R3, R10.reuse, 0x180 ;  /* 0x000001800a037836 */ /* 0x040fe40000000000 */
[----:B------:R-:W-:Y:S01]  /*4290*/  @!P3 STG.E desc[UR8][R4.64+0x200], R51 ;  /* 0x000200330400b986 */ /* 0x000fe2000c101908 */
[----:B------:R-:W-:Y:S01]  /*42a0*/  ISETP.GE.AND P3, PT, R41, R2, PT ;  /* 0x000000022900720c */ /* 0x000fe20003f66270 */
[----:B------:R-:W-:-:S02]  /*42b0*/  VIADD R41, R10, 0x1a0 ;  /* 0x000001a00a297836 */ /* 0x000fc40000000000 */
[----:B------:R-:W-:Y:S01]  /*42c0*/  @!P2 STG.E desc[UR8][R4.64+0x300], R43 ;  /* 0x0003002b0400a986 */ /* 0x000fe2000c101908 */
[-C--:B------:R-:W-:Y:S01]  /*42d0*/  ISETP.GE.AND P2, PT, R3, R2.reuse, PT ;  /* 0x000000020300720c */ /* 0x080fe20003f46270 */
[----:B------:R-:W-:Y:S02]  /*42e0*/  VIADD R3, R8, 0x1c0 ;  /* 0x000001c008037836 */ /* 0x000fe40000000000 */
[----:B------:R-:W-:Y:S01]  /*42f0*/  @!P4 STG.E desc[UR8][R4.64+0x280], R53 ;  /* 0x000280350400c986 */ /* 0x000fe2000c101908 */
[----:B------:R-:W-:-:S03]  /*4300*/  ISETP.GE.AND P4, PT, R0, R2, PT ;  /* 0x000000020000720c */ /* 0x000fc60003f86270 */
[----:B------:R0:W-:Y:S01]  /*4310*/  @!P1 STG.E desc[UR8][R4.64+0x380], R37 ;  /* 0x0003802504009986 */ /* 0x0001e2000c101908 */
[-C--:B------:R-:W-:Y:S01]  /*4320*/  ISETP.GE.AND P1, PT, R41, R2.reuse, PT ;  /* 0x000000022900720c */ /* 0x080fe20003f26270 */
[C---:B------:R-:W-:Y:S02]  /*4330*/  VIADD R41, R8.reuse, 0x1e0 ;  /* 0x000001e008297836 */ /* 0x040fe40000000000 */
[----:B------:R-:W-:Y:S01]  /*4340*/  @!P6 STG.E desc[UR8][R4.64+0x400], R35 ;  /* 0x000400230400e986 */ /* 0x000fe2000c101908 */
[-C--:B------:R-:W-:Y:S01]  /*4350*/  ISETP.GE.AND P6, PT, R3, R2.reuse, PT ;  /* 0x000000020300720c */ /* 0x080fe20003fc6270 */
[----:B------:R-:W-:Y:S02]  /*4360*/  VIADD R3, R8, 0x200 ;  /* 0x0000020008037836 */ /* 0x000fe40000000000 */
[----:B------:R1:W-:Y:S01]  /*4370*/  @!P5 STG.E desc[UR8][R4.64+0x480], R33 ;  /* 0x000480210400d986 */ /* 0x0003e2000c101908 */
[----:B------:R-:W-:Y:S01]  /*4380*/  ISETP.GE.AND P5, PT, R41, R2, PT ;  /* 0x000000022900720c */ /* 0x000fe20003fa6270 */
[----:B------:R-:W-:-:S02]  /*4390*/  VIADD R41, R10, 0x220 ;  /* 0x000002200a297836 */ /* 0x000fc40000000000 */
[----:B------:R2:W-:Y:S01]  /*43a0*/  @!P0 STG.E desc[UR8][R4.64+0x500], R31 ;  /* 0x0005001f04008986 */ /* 0x0005e2000c101908 */
[-C--:B------:R-:W-:Y:S01]  /*43b0*/  ISETP.GE.AND P0, PT, R3, R2.reuse, PT ;  /* 0x000000020300720c */ /* 0x080fe20003f06270 */
[----:B0-----:R-:W-:Y:S02]  /*43c0*/  VIADD R37, R10, 0x240 ;  /* 0x000002400a257836 */ /* 0x001fe40000000000 */
[C---:B------:R-:W-:Y:S01]  /*43d0*/  VIADD R3, R8.reuse, 0x260 ;  /* 0x0000026008037836 */ /* 0x040fe20000000000 */
[----:B------:R2:W-:Y:S01]  /*43e0*/  @!P4 STG.E desc[UR8][R4.64+0x100], R29 ;  /* 0x0001001d0400c986 */ /* 0x0005e2000c101908 */
[-C--:B------:R-:W-:Y:S01]  /*43f0*/  ISETP.GE.AND P4, PT, R41, R2.reuse, PT ;  /* 0x000000022900720c */ /* 0x080fe20003f86270 */
[----:B-1----:R-:W-:Y:S02]  /*4400*/  VIADD R33, R8, 0x280 ;  /* 0x0000028008217836 */ /* 0x002fe40000000000 */
        /* <DEDUP_REMOVED lines=17> */
.L_x_322:
[----:B------:R-:W-:Y:S01]  /*4520*/  BSSY B1, `(.L_x_349) ;  /* 0x0000006000017945 */ /* 0x000fe20003800000 */
[----:B------:R-:W-:Y:S01]  /*4530*/  PLOP3.LUT P0, PT, P0, PT, PT, 0x8, 0x80 ;  /* 0x000000000080781c */ /* 0x000fe2000070e170 */
[----:B------:R-:W-:-:S12]  /*4540*/  IMAD.MOV.U32 R21, RZ, RZ, -0x1 ;  /* 0xffffffffff157424 */ /* 0x000fd800078e00ff */
[----:B------:R-:W-:Y:S05]  /*4550*/  WARPSYNC.COLLECTIVE R21, `(.L_x_350) ;  /* 0x0000000015087348 */ /* 0x000fea0003c00000 */
[----:B------:R-:W-:Y:S01]  /*4560*/  VOTE.ANY P0, P0 ;  /* 0x0000000000ff7806 */ /* 0x000fe20000000100 */
[----:B------:R-:W-:-:S12]  /*4570*/  ENDCOLLECTIVE ;  /* 0x000000000000791b */ /* 0x000fd80003800000 */
.L_x_350:
[----:B------:R-:W-:Y:S05]  /*4580*/  BSYNC B1 ;  /* 0x0000000000017941 */ /* 0x000fea0003800000 */
.L_x_349:
[----:B------:R-:W-:Y:S05]  /*4590*/  BRA `(.L_x_351) ;  /* 0xffffffc800787947 */ /* 0x000fea000383ffff */
.L_x_324:
[----:B------:R-:W-:Y:S01]  /*45a0*/  BSSY B1, `(.L_x_352) ;  /* 0x0000006000017945 */ /* 0x000fe20003800000 */
[----:B------:R-:W-:Y:S01]  /*45b0*/  PLOP3.LUT P0, PT, P0, PT, PT, 0x8, 0x80 ;  /* 0x000000000080781c */ /* 0x000fe2000070e170 */
[----:B------:R-:W-:-:S12]  /*45c0*/  IMAD.MOV.U32 R21, RZ, RZ, -0x1 ;  /* 0xffffffffff157424 */ /* 0x000fd800078e00ff */
[----:B------:R-:W-:Y:S05]  /*45d0*/  WARPSYNC.COLLECTIVE R21, `(.L_x_353) ;  /* 0x0000000015087348 */ /* 0x000fea0003c00000 */
[----:B------:R-:W-:Y:S01]  /*45e0*/  VOTE.ANY P0, P0 ;  /* 0x0000000000ff7806 */ /* 0x000fe20000000100 */
[----:B------:R-:W-:-:S12]  /*45f0*/  ENDCOLLECTIVE ;  /* 0x000000000000791b */ /* 0x000fd80003800000 */
.L_x_353:
[----:B------:R-:W-:Y:S05]  /*4600*/  BSYNC B1 ;  /* 0x0000000000017941 */ /* 0x000fea0003800000 */
.L_x_352:
[----:B------:R-:W-:Y:S05]  /*4610*/  BRA `(.L_x_354) ;  /* 0xffffffc800cc7947 */ /* 0x000fea000383ffff */
.L_x_326:
[----:B------:R-:W0:Y:S01]  /*4620*/  S2R R30, SR_GEMASK ;  /* 0x00000000001e7919 */ /* 0x000e220000003c00 */
[----:B------:R-:W-:Y:S01]  /*4630*/  BSSY B1, `(.L_x_355) ;  /* 0x0000006000017945 */ /* 0x000fe20003800000 */
[----:B------:R-:W-:Y:S01]  /*4640*/  PLOP3.LUT P0, PT, P0, PT, PT, 0x8, 0x80 ;  /* 0x000000000080781c */ /* 0x000fe2000070e170 */
[----:B------:R-:W-:-:S12]  /*4650*/  IMAD.MOV.U32 R21, RZ, RZ, -0x1 ;  /* 0xffffffffff157424 */ /* 0x000fd800078e00ff */
[----:B0-----:R-:W-:Y:S05]  /*4660*/  WARPSYNC.COLLECTIVE R21, `(.L_x_356) ;  /* 0x0000000015087348 */ /* 0x001fea0003c00000 */
[----:B------:R-:W-:Y:S01]  /*4670*/  VOTE.ANY R21, PT, P0 ;  /* 0x0000000000157806 */ /* 0x000fe200000e0100 */
[----:B0-----:R-:W-:Y:S06]  /*4680*/  ENDCOLLECTIVE ;  /* 0x000000000000791b */ /* 0x001fec0003800000 */
.L_x_356:
[----:B------:R-:W-:Y:S05]  /*4690*/  BSYNC B1 ;  /* 0x0000000000017941 */ /* 0x000fea0003800000 */
.L_x_355:
[----:B------:R-:W-:Y:S01]  /*46a0*/  LOP3.LUT R21, R21, 0x80000000, R30, 0xec, !PT ;  /* 0x8000000015157812 */ /* 0x000fe200078eec1e */
[----:B------:R-:W-:Y:S02]  /*46b0*/  IMAD.MOV.U32 R17, RZ, RZ, 0x1 ;  /* 0x00000001ff117424 */ /* 0x000fe400078e00ff */
[----:B------:R-:W-:Y:S02]  /*46c0*/  VIADD R41, R39, 0x2 ;  /* 0x0000000227297836 */ /* 0x000fe40000000000 */
[----:B------:R-:W-:Y:S02]  /*46d0*/  VIADD R16, R21, 0xffffffff ;  /* 0xffffffff15107836 */ /* 0x000fe40000000000 */
[C---:B------:R-:W-:Y:S02]  /*46e0*/  VIADD R43, R39.reuse, 0x4 ;  /* 0x00000004272b7836 */ /* 0x040fe40000000000 */
[----:B------:R-:W-:Y:S01]  /*46f0*/  VIADD R44, R39, 0x8 ;  /* 0x00000008272c7836 */ /* 0x000fe20000000000 */
[----:B------:R-:W-:Y:S01]  /*4700*/  LOP3.LUT R28, R21, R16, RZ, 0xc, !PT ;  /* 0x00000010151c7212 */ /* 0x000fe200078e0cff */
[----:B------:R-:W-:-:S02]  /*4710*/  IMAD.MOV.U32 R16, RZ, RZ, R27 ;  /* 0x000000ffff107224 */ /* 0x000fc400078e001b */
[----:B------:R-:W-:Y:S01]  /*4720*/  IMAD.MOV.U32 R21, RZ, RZ, -0x1 ;  /* 0xffffffffff157424 */ /* 0x000fe200078e00ff */
[----:B------:R0:W1:Y:S01]  /*4730*/  POPC R20, R28 ;  /* 0x0000001c00147309 */ /* 0x0000620000000000 */
[----:B------:R-:W-:-:S07]  /*4740*/  VIADD R45, R39, 0x10 ;  /* 0x00000010272d7836 */ /* 0x000fce0000000000 */
[----:B01----:R-:W-:Y:S05]  /*4750*/  WARPSYNC.COLLECTIVE R21, `(.L_x_357) ;  /* 0x0000000015087348 */ /* 0x003fea0003c00000 */
[----:B-1----:R1:W2:Y:S02]  /*4760*/  SHFL.DOWN P3, R22, R16, R17, R20 ;  /* 0x0800001110167389 */ /* 0x0022a40000060014 */
[----:B012---:R-:W-:Y:S05]  /*4770*/  ENDCOLLECTIVE ;  /* 0x000000000000791b */ /* 0x007fea0003800000 */
.L_x_357:
[-C--:B------:R-:W-:Y:S02]  /*4780*/  ISETP.GE.AND P0, PT, R39, R20.reuse, PT ;  /* 0x000000142700720c */ /* 0x080fe40003f06270 */
[-C--:B------:R-:W-:Y:S01]  /*4790*/  ISETP.GT.AND P2, PT, R45, R20.reuse, PT ;  /* 0x000000142d00720c */ /* 0x080fe20003f44270 */
        /* <DEDUP_REMOVED lines=8> */
.L_x_358:
        /* <DEDUP_REMOVED lines=8> */
.L_x_359:
[----:B------:R-:W-:Y:S01]  /*48a0*/  IMAD.MOV.U32 R17, RZ, RZ, 0x8 ;  /* 0x00000008ff117424 */ /* 0x000fe200078e00ff */
[----:B------:R-:W-:Y:S02]  /*48b0*/  SEL R22, R22, RZ, !P0 ;  /* 0x000000ff16167207 */ /* 0x000fe40004000000 */
[----:B------:R-:W-:-:S03]  /*48c0*/  ISETP.GT.AND P0, PT, R44, R20, PT ;  /* 0x000000142c00720c */ /* 0x000fc60003f04270 */
[----:B------:R-:W-:Y:S02]  /*48d0*/  IMAD.IADD R27, R29, 0x1, R22 ;  /* 0x000000011d1b7824 */ /* 0x000fe400078e0216 */
[----:B------:R-:W0:Y:S02]  /*48e0*/  LDC.64 R28, c[0x0][0x390] ;  /* 0x0000e400ff1c7b82 */ /* 0x000e240000000a00 */
[----:B------:R-:W-:-:S07]  /*48f0*/  IMAD.MOV.U32 R16, RZ, RZ, R27 ;  /* 0x000000ffff107224 */ /* 0x000fce00078e001b */
[----:B0-----:R-:W-:Y:S05]  /*4900*/  WARPSYNC.COLLECTIVE R21, `(.L_x_360) ;  /* 0x0000000015087348 */ /* 0x001fea0003c00000 */
[----:B------:R1:W2:Y:S02]  /*4910*/  SHFL.DOWN P3, R22, R16, R17, R20 ;  /* 0x0800001110167389 */ /* 0x0002a40000060014 */
[----:B012---:R-:W-:Y:S05]  /*4920*/  ENDCOLLECTIVE ;  /* 0x000000000000791b */ /* 0x007fea0003800000 */
.L_x_360:
[----:B------:R-:W-:Y:S01]  /*4930*/  IMAD.MOV.U32 R17, RZ, RZ, 0x10 ;  /* 0x00000010ff117424 */ /* 0x000fe200078e00ff */
[----:B------:R-:W-:Y:S02]  /*4940*/  SEL R22, R22, RZ, !P0 ;  /* 0x000000ff16167207 */ /* 0x000fe40004000000 */
[----:B------:R-:W-:-:S03]  /*4950*/  ISETP.NE.AND P0, PT, R26, 0x65, PT ;  /* 0x000000651a00780c */ /* 0x000fc60003f05270 */
[----:B------:R-:W-:-:S04]  /*4960*/  IMAD.IADD R47, R27, 0x1, R22 ;  /* 0x000000011b2f7824 */ /* 0x000fc800078e0216 */
[----:B------:R-:W-:-:S07]  /*4970*/  IMAD.MOV.U32 R16, RZ, RZ, R47 ;  /* 0x000000ffff107224 */ /* 0x000fce00078e002f */
[----:B------:R-:W-:Y:S05]  /*4980*/  WARPSYNC.COLLECTIVE R21, `(.L_x_361) ;  /* 0x0000000015087348 */ /* 0x000fea0003c00000 */
[----:B------:R0:W1:Y:S02]  /*4990*/  SHFL.DOWN P3, R22, R16, R17, R20 ;  /* 0x0800001110167389 */ /* 0x0000640000060014 */
[----:B01----:R-:W-:Y:S05]  /*49a0*/  ENDCOLLECTIVE ;  /* 0x000000000000791b */ /* 0x003fea0003800000 */
.L_x_361:
[----:B------:R-:W-:Y:S05]  /*49b0*/  WARPSYNC.COLLECTIVE R21, `(.L_x_362) ;  /* 0x0000000015087348 */ /* 0x000fea0003c00000 */
[----:B------:R-:W-:Y:S01]  /*49c0*/  VOTE.ALL P0, P0 ;  /* 0x0000000000ff7806 */ /* 0x000fe20000000000 */
[----:B------:R-:W-:-:S12]  /*49d0*/  ENDCOLLECTIVE ;  /* 0x000000000000791b */ /* 0x000fd80003800000 */
.L_x_362:
[----:B------:R-:W-:Y:S02]  /*49e0*/  IADD3 R28, P3, PT, R28, 0x100, RZ ;  /* 0x000001001c1c7810 */ /* 0x000fe40007f7e0ff */
[----:B------:R-:W-:-:S03]  /*49f0*/  SEL R22, R22, RZ, !P2 ;  /* 0x000000ff16167207 */ /* 0x000fc60005000000 */
[----:B------:R-:W-:Y:S02]  /*4a00*/  IMAD.X R3, RZ, RZ, R29, P3 ;  /* 0x000000ffff037224 */ /* 0x000fe400018e061d */
[----:B------:R-:W-:Y:S01]  /*4a10*/  IMAD.IADD R46, R47, 0x1, R22 ;  /* 0x000000012f2e7824 */ /* 0x000fe200078e0216 */
[----:B------:R-:W-:Y:S06]  /*4a20*/  BRA `(.L_x_363) ;  /* 0xffffffc800647947 */ /* 0x000fec000383ffff */
.L_x_328:
[----:B------:R-:W-:Y:S01]  /*4a30*/  BSSY B1, `(.L_x_364) ;  /* 0x0000006000017945 */ /* 0x000fe20003800000 */
[----:B------:R-:W-:Y:S01]  /*4a40*/  PLOP3.LUT P0, PT, P0, PT, PT, 0x8, 0x80 ;  /* 0x000000000080781c */ /* 0x000fe2000070e170 */
[----:B------:R-:W-:-:S12]  /*4a50*/  IMAD.MOV.U32 R21, RZ, RZ, -0x1 ;  /* 0xffffffffff157424 */ /* 0x000fd800078e00ff */
[----:B------:R-:W-:Y:S05]  /*4a60*/  WARPSYNC.COLLECTIVE R21, `(.L_x_365) ;  /* 0x0000000015087348 */ /* 0x000fea0003c00000 */
[----:B------:R-:W-:Y:S01]  /*4a70*/  VOTE.ANY P0, P0 ;  /* 0x0000000000ff7806 */ /* 0x000fe20000000100 */
[----:B------:R-:W-:-:S12]  /*4a80*/  ENDCOLLECTIVE ;  /* 0x000000000000791b */ /* 0x000fd80003800000 */
.L_x_365:
[----:B------:R-:W-:Y:S05]  /*4a90*/  BSYNC B1 ;  /* 0x0000000000017941 */ /* 0x000fea0003800000 */
.L_x_364:
[----:B------:R-:W-:Y:S05]  /*4aa0*/  BRA `(.L_x_366) ;  /* 0xffffffc800747947 */ /* 0x000fea000383ffff */
.L_x_330:
[----:B------:R-:W-:Y:S01]  /*4ab0*/  BSSY B1, `(.L_x_367) ;  /* 0x0000006000017945 */ /* 0x000fe20003800000 */
[----:B------:R-:W-:Y:S01]  /*4ac0*/  PLOP3.LUT P0, PT, P0, PT, PT, 0x8, 0x80 ;  /* 0x000000000080781c */ /* 0x000fe2000070e170 */
[----:B------:R-:W-:-:S12]  /*4ad0*/  IMAD.MOV.U32 R21, RZ, RZ, -0x1 ;  /* 0xffffffffff157424 */ /* 0x000fd800078e00ff */
[----:B------:R-:W-:Y:S05]  /*4ae0*/  WARPSYNC.COLLECTIVE R21, `(.L_x_368) ;  /* 0x0000000015087348 */ /* 0x000fea0003c00000 */
[----:B------:R-:W-:Y:S01]  /*4af0*/  VOTE.ANY P0, P0 ;  /* 0x0000000000ff7806 */ /* 0x000fe20000000100 */
[----:B------:R-:W-:-:S12]  /*4b00*/  ENDCOLLECTIVE ;  /* 0x000000000000791b */ /* 0x000fd80003800000 */
.L_x_368:
[----:B------:R-:W-:Y:S05]  /*4b10*/  BSYNC B1 ;  /* 0x0000000000017941 */ /* 0x000fea0003800000 */
.L_x_367:
[----:B------:R-:W-:Y:S05]  /*4b20*/  BRA `(.L_x_369) ;  /* 0xffffffc800c87947 */ /* 0x000fea000383ffff */
.L_x_332:
[----:B------:R-:W-:Y:S01]  /*4b30*/  BSSY B1, `(.L_x_370) ;  /* 0x0000006000017945 */ /* 0x000fe20003800000 */
[----:B------:R-:W-:Y:S01]  /*4b40*/  PLOP3.LUT P0, PT, P0, PT, PT, 0x8, 0x80 ;  /* 0x000000000080781c */ /* 0x000fe2000070e170 */
[----:B------:R-:W-:-:S12]  /*4b50*/  IMAD.MOV.U32 R21, RZ, RZ, -0x1 ;  /* 0xffffffffff157424 */ /* 0x000fd800078e00ff */
[----:B------:R-:W-:Y:S05]  /*4b60*/  WARPSYNC.COLLECTIVE R21, `(.L_x_371) ;  /* 0x0000000015087348 */ /* 0x000fea0003c00000 */
[----:B------:R-:W-:Y:S01]  /*4b70*/  VOTE.ANY R21, PT, P0 ;  /* 0x0000000000157806 */ /* 0x000fe200000e0100 */
[----:B------:R-:W-:Y:S06]  /*4b80*/  ENDCOLLECTIVE ;  /* 0x000000000000791b */ /* 0x000fec0003800000 */
.L_x_371:
[----:B------:R-:W-:Y:S05]  /*4b90*/  BSYNC B1 ;  /* 0x0000000000017941 */ /* 0x000fea0003800000 */
.L_x_370:
        /* <DEDUP_REMOVED lines=11> */
.L_x_372:
        /* <DEDUP_REMOVED lines=9> */
.L_x_373:
        /* <DEDUP_REMOVED lines=8> */
.L_x_374:
        /* <DEDUP_REMOVED lines=8> */
.L_x_375:
        /* <DEDUP_REMOVED lines=8> */
.L_x_376:
[----:B------:R-:W-:Y:S02]  /*4e60*/  SEL R22, R22, RZ, !P0 ;  /* 0x000000ff16167207 */ /* 0x000fe40004000000 */
[----:B------:R-:W-:Y:S02]  /*4e70*/  ISETP.NE.AND P0, PT, R26, 0x65, PT ;  /* 0x000000651a00780c */ /* 0x000fe40003f05270 */
[----:B------:R-:W-:-:S11]  /*4e80*/  IADD3 R46, PT, PT, R47, R22, R46 ;  /* 0x000000162f2e7210 */ /* 0x000fd60007ffe02e */
[----:B------:R-:W-:Y:S05]  /*4e90*/  WARPSYNC.COLLECTIVE R21, `(.L_x_377) ;  /* 0x0000000015087348 */ /* 0x000fea0003c00000 */
[----:B------:R-:W-:Y:S01]  /*4ea0*/  VOTE.ALL P0, P0 ;  /* 0x0000000000ff7806 */ /* 0x000fe20000000000 */
[----:B------:R-:W-:-:S12]  /*4eb0*/  ENDCOLLECTIVE ;  /* 0x000000000000791b */ /* 0x000fd80003800000 */
.L_x_377:
[----:B------:R-:W-:Y:S05]  /*4ec0*/  BRA `(.L_x_378) ;  /* 0xffffffc800607947 */ /* 0x000fea000383ffff */
.L_x_337:
[----:B------:R-:W-:Y:S01]  /*4ed0*/  BSSY B0, `(.L_x_379) ;  /* 0x0000006000007945 */ /* 0x000fe20003800000 */
[----:B------:R-:W-:Y:S01]  /*4ee0*/  PLOP3.LUT P0, PT, P0, PT, PT, 0x8, 0x80 ;  /* 0x000000000080781c */ /* 0x000fe2000070e170 */
[----:B------:R-:W-:-:S12]  /*4ef0*/  IMAD.MOV.U32 R21, RZ, RZ, -0x1 ;  /* 0xffffffffff157424 */ /* 0x000fd800078e00ff */
[----:B------:R-:W-:Y:S05]  /*4f00*/  WARPSYNC.COLLECTIVE R21, `(.L_x_380) ;  /* 0x0000000015087348 */ /* 0x000fea0003c00000 */
[----:B------:R-:W-:Y:S01]  /*4f10*/  VOTE.ANY P0, P0 ;  /* 0x0000000000ff7806 */ /* 0x000fe20000000100 */
[----:B------:R-:W-:-:S12]  /*4f20*/  ENDCOLLECTIVE ;  /* 0x000000000000791b */ /* 0x000fd80003800000 */
.L_x_380:
[----:B------:R-:W-:Y:S05]  /*4f30*/  BSYNC B0 ;  /* 0x0000000000007941 */ /* 0x000fea0003800000 */
.L_x_379:
[----:B------:R-:W-:Y:S05]  /*4f40*/  BRA `(.L_x_381) ;  /* 0xffffffe000987947 */ /* 0x000fea000383ffff */
.L_x_339:
[----:B------:R-:W-:Y:S01]  /*4f50*/  BSSY B0, `(.L_x_382) ;  /* 0x0000006000007945 */ /* 0x000fe20003800000 */
[----:B------:R-:W-:Y:S01]  /*4f60*/  PLOP3.LUT P0, PT, P0, PT, PT, 0x8, 0x80 ;  /* 0x000000000080781c */ /* 0x000fe2000070e170 */
[----:B------:R-:W-:-:S12]  /*4f70*/  IMAD.MOV.U32 R21, RZ, RZ, -0x1 ;  /* 0xffffffffff157424 */ /* 0x000fd800078e00ff */
[----:B------:R-:W-:Y:S05]  /*4f80*/  WARPSYNC.COLLECTIVE R21, `(.L_x_383) ;  /* 0x0000000015087348 */ /* 0x000fea0003c00000 */
[----:B------:R-:W-:Y:S01]  /*4f90*/  VOTE.ANY P0, P0 ;  /* 0x0000000000ff7806 */ /* 0x000fe20000000100 */
[----:B------:R-:W-:-:S12]  /*4fa0*/  ENDCOLLECTIVE ;  /* 0x000000000000791b */ /* 0x000fd80003800000 */
.L_x_383:
[----:B------:R-:W-:Y:S05]  /*4fb0*/  BSYNC B0 ;  /* 0x0000000000007941 */ /* 0x000fea0003800000 */
.L_x_382:
[----:B------:R-:W-:Y:S05]  /*4fc0*/  BRA `(.L_x_384) ;  /* 0xffffffe000ec7947 */ /* 0x000fea000383ffff */
.L_x_341:
[----:B------:R-:W0:Y:S01]  /*4fd0*/  S2R R26, SR_GEMASK ;  /* 0x00000000001a7919 */ /* 0x000e220000003c00 */
[----:B------:R-:W-:Y:S01]  /*4fe0*/  BSSY B0, `(.L_x_385) ;  /* 0x0000006000007945 */ /* 0x000fe20003800000 */
[----:B------:R-:W-:Y:S01]  /*4ff0*/  PLOP3.LUT P0, PT, P0, PT, PT, 0x8, 0x80 ;  /* 0x000000000080781c */ /* 0x000fe2000070e170 */
[----:B------:R-:W-:-:S12]  /*5000*/  IMAD.MOV.U32 R21, RZ, RZ, -0x1 ;  /* 0xffffffffff157424 */ /* 0x000fd800078e00ff */
[----:B0-----:R-:W-:Y:S05]  /*5010*/  WARPSYNC.COLLECTIVE R21, `(.L_x_386) ;  /* 0x0000000015087348 */ /* 0x001fea0003c00000 */
[----:B------:R-:W-:Y:S01]  /*5020*/  VOTE.ANY R21, PT, P0 ;  /* 0x0000000000157806 */ /* 0x000fe200000e0100 */
[----:B0-----:R-:W-:Y:S06]  /*5030*/  ENDCOLLECTIVE ;  /* 0x000000000000791b */ /* 0x001fec0003800000 */
.L_x_386:
[----:B------:R-:W-:Y:S05]  /*5040*/  BSYNC B0 ;  /* 0x0000000000007941 */ /* 0x000fea0003800000 */
.L_x_385:
[----:B------:R-:W-:Y:S01]  /*5050*/  LOP3.LUT R21, R21, 0x80000000, R26, 0xec, !PT ;  /* 0x8000000015157812 */ /* 0x000fe200078eec1a */
[----:B------:R-:W-:-:S04]  /*5060*/  IMAD.MOV.U32 R17, RZ, RZ, 0x1 ;  /* 0x00000001ff117424 */ /* 0x000fc800078e00ff */
        /* <DEDUP_REMOVED lines=8> */
.L_x_387:
[----:B------:R-:W-:Y:S01]  /*50f0*/  ISETP.GE.AND P0, PT, R38, R20, PT ;  /* 0x000000142600720c */ /* 0x000fe20003f06270 */
[----:B------:R-:W-:-:S03]  /*5100*/  IMAD.MOV.U32 R17, RZ, RZ, 0x2 ;  /* 0x00000002ff117424 */ /* 0x000fc600078e00ff */
[----:B------:R-:W-:-:S05]  /*5110*/  SEL R22, R22, RZ, !P0 ;  /* 0x000000ff16167207 */ /* 0x000fca0004000000 */
[----:B------:R-:W-:Y:S02]  /*5120*/  IMAD.IADD R43, R22, 0x1, R19 ;  /* 0x00000001162b7824 */ /* 0x000fe400078e0213 */
[----:B------:R-:W-:Y:S02]  /*5130*/  VIADD R19, R38, 0x2 ;  /* 0x0000000226137836 */ /* 0x000fe40000000000 */
[----:B------:R-:W-:-:S03]  /*5140*/  IMAD.MOV.U32 R16, RZ, RZ, R43 ;  /* 0x000000ffff107224 */ /* 0x000fc600078e002b */
[----:B------:R-:W-:Y:S01]  /*5150*/  ISETP.GT.AND P0, PT, R19, R20, PT ;  /* 0x000000141300720c */ /* 0x000fe20003f04270 */
[----:B------:R-:W-:-:S12]  /*5160*/  VIADD R19, R38, 0x4 ;  /* 0x0000000426137836 */ /* 0x000fd80000000000 */
[----:B------:R-:W-:Y:S05]  /*5170*/  WARPSYNC.COLLECTIVE R21, `(.L_x_388) ;  /* 0x0000000015087348 */ /* 0x000fea0003c00000 */
[----:B------:R0:W1:Y:S02]  /*5180*/  SHFL.DOWN P3, R22, R16, R17, R20 ;  /* 0x0800001110167389 */ /* 0x0000640000060014 */
[----:B01----:R-:W-:Y:S05]  /*5190*/  ENDCOLLECTIVE ;  /* 0x000000000000791b */ /* 0x003fea0003800000 */
.L_x_388:
[----:B------:R-:W-:Y:S01]  /*51a0*/  IMAD.MOV.U32 R17, RZ, RZ, 0x4 ;  /* 0x00000004ff117424 */ /* 0x000fe200078e00ff */
[----:B------:R-:W-:Y:S02]  /*51b0*/  SEL R22, R22, RZ, !P0 ;  /* 0x000000ff16167207 */ /* 0x000fe40004000000 */
[----:B------:R-:W-:-:S03]  /*51c0*/  ISETP.GT.AND P0, PT, R19, R20, PT ;  /* 0x000000141300720c */ /* 0x000fc60003f04270 */
[----:B------:R-:W-:Y:S02]  /*51d0*/  IMAD.IADD R45, R43, 0x1, R22 ;  /* 0x000000012b2d7824 */ /* 0x000fe400078e0216 */
[----:B------:R-:W-:Y:S02]  /*51e0*/  VIADD R43, R38, 0x8 ;  /* 0x00000008262b7836 */ /* 0x000fe40000000000 */
[----:B------:R-:W-:-:S07]  /*51f0*/  IMAD.MOV.U32 R16, RZ, RZ, R45 ;  /* 0x000000ffff107224 */ /* 0x000fce00078e002d */
[----:B------:R-:W-:Y:S05]  /*5200*/  WARPSYNC.COLLECTIVE R21, `(.L_x_389) ;  /* 0x0000000015087348 */ /* 0x000fea0003c00000 */
[----:B------:R0:W1:Y:S02]  /*5210*/  SHFL.DOWN P3, R22, R16, R17, R20 ;  /* 0x0800001110167389 */ /* 0x0000640000060014 */
[----:B01----:R-:W-:Y:S05]  /*5220*/  ENDCOLLECTIVE ;  /* 0x000000000000791b */ /* 0x003fea0003800000 */
.L_x_389:
        /* <DEDUP_REMOVED lines=9> */
.L_x_390:
[----:B------:R-:W-:Y:S01]  /*52c0*/  IMAD.MOV.U32 R17, RZ, RZ, 0x10 ;  /* 0x00000010ff117424 */ /* 0x000fe200078e00ff */
[----:B------:R-:W-:Y:S02]  /*52d0*/  SEL R22, R22, RZ, !P0 ;  /* 0x000000ff16167207 */ /* 0x000fe40004000000 */
[----:B------:R-:W-:-:S03]  /*52e0*/  ISETP.NE.AND P0, PT, R18, 0x65, PT ;  /* 0x000000651200780c */ /* 0x000fc60003f05270 */
[----:B------:R-:W-:Y:S02]  /*52f0*/  IMAD.IADD R43, R19, 0x1, R22 ;  /* 0x00000001132b7824 */ /* 0x000fe400078e0216 */
[----:B------:R-:W-:Y:S02]  /*5300*/  VIADD R19, R38, 0x10 ;  /* 0x0000001026137836 */ /* 0x000fe40000000000 */
[----:B------:R-:W-:-:S03]  /*5310*/  IMAD.MOV.U32 R16, RZ, RZ, R43 ;  /* 0x000000ffff107224 */ /* 0x000fc600078e002b */
[----:B------:R-:W-:-:S13]  /*5320*/  ISETP.GT.AND P2, PT, R19, R20, PT ;  /* 0x000000141300720c */ /* 0x000fda0003f44270 */
[----:B------:R-:W-:Y:S05]  /*5330*/  WARPSYNC.COLLECTIVE R21, `(.L_x_391) ;  /* 0x0000000015087348 */ /* 0x000fea0003c00000 */
[----:B------:R0:W1:Y:S02]  /*5340*/  SHFL.DOWN P3, R22, R16, R17, R20 ;  /* 0x0800001110167389 */ /* 0x0000640000060014 */
[----:B01----:R-:W-:Y:S05]  /*5350*/  ENDCOLLECTIVE ;  /* 0x000000000000791b */ /* 0x003fea0003800000 */
.L_x_391:
[----:B------:R-:W-:Y:S05]  /*5360*/  WARPSYNC.COLLECTIVE R21, `(.L_x_392) ;  /* 0x0000000015087348 */ /* 0x000fea0003c00000 */
[----:B------:R-:W-:Y:S01]  /*5370*/  VOTE.ALL P0, P0 ;  /* 0x0000000000ff7806 */ /* 0x000fe20000000000 */
[----:B------:R-:W-:-:S12]  /*5380*/  ENDCOLLECTIVE ;  /* 0x000000000000791b */ /* 0x000fd80003800000 */
.L_x_392:
[----:B------:R-:W-:Y:S02]  /*5390*/  IADD3 R44, P3, PT, R44, 0x100, RZ ;  /* 0x000001002c2c7810 */ /* 0x000fe40007f7e0ff */
[----:B------:R-:W-:-:S03]  /*53a0*/  SEL R22, R22, RZ, !P2 ;  /* 0x000000ff16167207 */ /* 0x000fc60005000000 */
[----:B------:R-:W-:Y:S02]  /*53b0*/  IMAD.X R45, RZ, RZ, R45, P3 ;  /* 0x000000ffff2d7224 */ /* 0x000fe400018e062d */
[----:B------:R-:W-:Y:S01]  /*53c0*/  IMAD.IADD R46, R43, 0x1, R22 ;  /* 0x000000012b2e7824 */ /* 0x000fe200078e0216 */
[----:B------:R-:W-:Y:S06]  /*53d0*/  BRA `(.L_x_393) ;  /* 0xffffffe000847947 */ /* 0x000fec000383ffff */
.L_x_343:
[----:B------:R-:W-:Y:S01]  /*53e0*/  BSSY B0, `(.L_x_394) ;  /* 0x0000006000007945 */ /* 0x000fe20003800000 */
[----:B------:R-:W-:Y:S01]  /*53f0*/  PLOP3.LUT P0, PT, P0, PT, PT, 0x8, 0x80 ;  /* 0x000000000080781c */ /* 0x000fe2000070e170 */
[----:B------:R-:W-:-:S12]  /*5400*/  IMAD.MOV.U32 R21, RZ, RZ, -0x1 ;  /* 0xffffffffff157424 */ /* 0x000fd800078e00ff */
[----:B------:R-:W-:Y:S05]  /*5410*/  WARPSYNC.COLLECTIVE R21, `(.L_x_395) ;  /* 0x0000000015087348 */ /* 0x000fea0003c00000 */
[----:B------:R-:W-:Y:S01]  /*5420*/  VOTE.ANY P0, P0 ;  /* 0x0000000000ff7806 */ /* 0x000fe20000000100 */
[----:B------:R-:W-:-:S12]  /*5430*/  ENDCOLLECTIVE ;  /* 0x000000000000791b */ /* 0x000fd80003800000 */
.L_x_395:
[----:B------:R-:W-:Y:S05]  /*5440*/  BSYNC B0 ;  /* 0x0000000000007941 */ /* 0x000fea0003800000 */
.L_x_394:
[----:B------:R-:W-:Y:S05]  /*5450*/  BRA `(.L_x_396) ;  /* 0xffffffe0008c7947 */ /* 0x000fea000383ffff */
.L_x_345:
[----:B------:R-:W-:Y:S01]  /*5460*/  BSSY B0, `(.L_x_397) ;  /* 0x0000006000007945 */ /* 0x000fe20003800000 */
[----:B------:R-:W-:Y:S01]  /*5470*/  PLOP3.LUT P0, PT, P0, PT, PT, 0x8, 0x80 ;  /* 0x000000000080781c */ /* 0x000fe2000070e170 */
[----:B------:R-:W-:-:S12]  /*5480*/  IMAD.MOV.U32 R21, RZ, RZ, -0x1 ;  /* 0xffffffffff157424 */ /* 0x000fd800078e00ff */
[----:B------:R-:W-:Y:S05]  /*5490*/  WARPSYNC.COLLECTIVE R21, `(.L_x_398) ;  /* 0x0000000015087348 */ /* 0x000fea0003c00000 */
[----:B------:R-:W-:Y:S01]  /*54a0*/  VOTE.ANY P0, P0 ;  /* 0x0000000000ff7806 */ /* 0x000fe20000000100 */
[----:B------:R-:W-:-:S12]  /*54b0*/  ENDCOLLECTIVE ;  /* 0x000000000000791b */ /* 0x000fd80003800000 */
.L_x_398:
[----:B------:R-:W-:Y:S05]  /*54c0*/  BSYNC B0 ;  /* 0x0000000000007941 */ /* 0x000fea0003800000 */
.L_x_397:
[----:B------:R-:W-:Y:S05]  /*54d0*/  BRA `(.L_x_399) ;  /* 0xffffffe000e07947 */ /* 0x000fea000383ffff */
.L_x_347:
[----:B------:R-:W-:Y:S01]  /*54e0*/  BSSY B0, `(.L_x_400) ;  /* 0x0000006000007945 */ /* 0x000fe20003800000 */
[----:B------:R-:W-:Y:S01]  /*54f0*/  PLOP3.LUT P0, PT, P0, PT, PT, 0x8, 0x80 ;  /* 0x000000000080781c */ /* 0x000fe2000070e170 */
[----:B------:R-:W-:-:S12]  /*5500*/  IMAD.MOV.U32 R21, RZ, RZ, -0x1 ;  /* 0xffffffffff157424 */ /* 0x000fd800078e00ff */
[----:B------:R-:W-:Y:S05]  /*5510*/  WARPSYNC.COLLECTIVE R21, `(.L_x_401) ;  /* 0x0000000015087348 */ /* 0x000fea0003c00000 */
[----:B------:R-:W-:Y:S01]  /*5520*/  VOTE.ANY R21, PT, P0 ;  /* 0x0000000000157806 */ /* 0x000fe200000e0100 */
[----:B------:R-:W-:Y:S06]  /*5530*/  ENDCOLLECTIVE ;  /* 0x000000000000791b */ /* 0x000fec0003800000 */
.L_x_401:
[----:B------:R-:W-:Y:S05]  /*5540*/  BSYNC B0 ;  /* 0x0000000000007941 */ /* 0x000fea0003800000 */
.L_x_400:
        /* <DEDUP_REMOVED lines=11> */
.L_x_402:
        /* <DEDUP_REMOVED lines=11> */
.L_x_403:
        /* <DEDUP_REMOVED lines=9> */
.L_x_404:
        /* <DEDUP_REMOVED lines=8> */
.L_x_405:
        /* <DEDUP_REMOVED lines=9> */
.L_x_406:
[----:B------:R-:W-:Y:S02]  /*5850*/  SEL R22, R22, RZ, !P0 ;  /* 0x000000ff16167207 */ /* 0x000fe40004000000 */
[----:B------:R-:W-:Y:S02]  /*5860*/  ISETP.NE.AND P0, PT, R18, 0x65, PT ;  /* 0x000000651200780c */ /* 0x000fe40003f05270 */
[----:B------:R-:W-:-:S11]  /*5870*/  IADD3 R46, PT, PT, R47, R22, R46 ;  /* 0x000000162f2e7210 */ /* 0x000fd60007ffe02e */
[----:B------:R-:W-:Y:S05]  /*5880*/  WARPSYNC.COLLECTIVE R21, `(.L_x_407) ;  /* 0x0000000015087348 */ /* 0x000fea0003c00000 */
[----:B------:R-:W-:Y:S01]  /*5890*/  VOTE.ALL P0, P0 ;  /* 0x0000000000ff7806 */ /* 0x000fe20000000000 */
[----:B------:R-:W-:-:S12]  /*58a0*/  ENDCOLLECTIVE ;  /* 0x000000000000791b */ /* 0x000fd80003800000 */
.L_x_407:
[----:B------:R-:W-:Y:S05]  /*58b0*/  BRA `(.L_x_408) ;  /* 0xffffffe000787947 */ /* 0x000fea000383ffff */
.L_x_409:
        /* <DEDUP_REMOVED lines=12> */
.L_x_448:


//--------------------- .text._ZN3cub18CUB_300001_SM_10006detail4scan20DeviceScanInitKernelINS0_13ScanTileStateIiLb1EEEEEvT_i --------------------------
	.section	.text._ZN3cub18CUB_300001_SM_10006detail4scan20DeviceScanInitKernelINS0_13ScanTileStateIiLb1EEEEEvT_i,"ax",@progbits
	.align	128
        .global         _ZN3cub18CUB_300001_SM_10006detail4scan20DeviceScanInitKernelINS0_13ScanTileStateIiLb1EEEEEvT_i
        .type           _ZN3cub18CUB_300001_SM_10006detail4scan20DeviceScanInitKernelINS0_13ScanTileStateIiLb1EEEEEvT_i,@function
        .size           _ZN3cub18CUB_300001_SM_10006detail4scan20DeviceScanInitKernelINS0_13ScanTileStateIiLb1EEEEEvT_i,(.L_x_449 - _ZN3cub18CUB_300001_SM_10006detail4scan20DeviceScanInitKernelINS0_13ScanTileStateIiLb1EEEEEvT_i)
        .other          _ZN3cub18CUB_300001_SM_10006detail4scan20DeviceScanInitKernelINS0_13ScanTileStateIiLb1EEEEEvT_i,@"STO_CUDA_ENTRY STV_DEFAULT"
_ZN3cub18CUB_300001_SM_10006detail4scan20DeviceScanInitKernelINS0_13ScanTileStateIiLb1EEEEEvT_i:
.text._ZN3cub18CUB_300001_SM_10006detail4scan20DeviceScanInitKernelINS0_13ScanTileStateIiLb1EEEEEvT_i:
[----:B------:R-:W-:Y:S01]  /*0000*/  LDC R1, c[0x0][0x37c] ;  /* 0x0000df00ff017b82 */ /* 0x000fe20000000800 */
[----:B------:R-:W0:Y:S07]  /*0010*/  S2R R0, SR_TID.X ;  /* 0x0000000000007919 */ /* 0x000e2e0000002100 */
[----:B------:R-:W1:Y:S01]  /*0020*/  S2UR UR6, SR_CTAID.X ;  /* 0x00000000000679c3 */ /* 0x000e620000002500 */
[----:B------:R-:W2:Y:S07]  /*0030*/  LDCU UR4, c[0x0][0x388] ;  /* 0x00007100ff0477ac */ /* 0x000eae0008000800 */
[----:B------:R-:W1:Y:S01]  /*0040*/  LDC R5, c[0x0][0x360] ;  /* 0x0000d800ff057b82 */ /* 0x000e620000000800 */
[----:B0-----:R-:W-:Y:S01]  /*0050*/  ISETP.GT.U32.AND P0, PT, R0, 0x1f, PT ;  /* 0x0000001f0000780c */ /* 0x001fe20003f04070 */
[----:B-1----:R-:W-:-:S03]  /*0060*/  IMAD R5, R5, UR6, R0 ;  /* 0x0000000605057c24 */ /* 0x002fc6000f8e0200 */
[----:B------:R-:W-:Y:S02]  /*0070*/  ISETP.NE.OR P0, PT, RZ, UR6, P0 ;  /* 0x00000006ff007c0c */ /* 0x000fe40008705670 */
[----:B--2---:R-:W-:Y:S01]  /*0080*/  ISETP.GE.AND P1, PT, R5, UR4, PT ;  /* 0x0000000405007c0c */ /* 0x004fe2000bf26270 */
[----:B------:R-:W0:-:S12]  /*0090*/  LDCU.64 UR4, c[0x0][0x358] ;  /* 0x00006b00ff0477ac */ /* 0x000e180008000a00 */
[----:B------:R-:W1:Y:S01]  /*00a0*/  @!P1 LDC.64 R2, c[0x0][0x380] ;  /* 0x0000e000ff029b82 */ /* 0x000e620000000a00 */
[----:B------:R-:W-:Y:S01]  /*00b0*/  @!P1 MOV R4, 0x63 ;  /* 0x0000006300049802 */ /* 0x000fe20000000f00 */
[----:B-1----:R-:W-:-:S04]  /*00c0*/  @!P1 IMAD.WIDE R2, R5, 0x8, R2 ;  /* 0x0000000805029825 */ /* 0x002fc800078e0202 */
[----:B------:R-:W-:-:S05]  /*00d0*/  HFMA2 R5, -RZ, RZ, 0, 0 ;  /* 0x00000000ff057431 */ /* 0x000fca00000001ff */
[----:B0-----:R0:W-:Y:S01]  /*00e0*/  @!P1 STG.E.64 desc[UR4][R2.64+0x100], R4 ;  /* 0x0001000402009986 */ /* 0x0011e2000c101b04 */
[----:B------:R-:W-:Y:S05]  /*00f0*/  @P0 EXIT ;  /* 0x000000000000094d */ /* 0x000fea0003800000 */
[----:B0-----:R-:W0:Y:S02]  /*0100*/  LDC.64 R2, c[0x0][0x380] ;  /* 0x0000e000ff027b82 */ /* 0x001e240000000a00 */
[----:B0-----:R-:W-:-:S05]  /*0110*/  IMAD.WIDE.U32 R2, R0, 0x8, R2 ;  /* 0x0000000800027825 */ /* 0x001fca00078e0002 */
[----:B------:R-:W-:Y:S01]  /*0120*/  STG.E.64 desc[UR4][R2.64], RZ ;  /* 0x000000ff02007986 */ /* 0x000fe2000c101b04 */
[----:B------:R-:W-:Y:S05]  /*0130*/  EXIT ;  /* 0x000000000000794d */ /* 0x000fea0003800000 */
.L_x_410:
        /* <DEDUP_REMOVED lines=12> */
.L_x_449:


//--------------------- .text._ZN3cub18CUB_300001_SM_10006detail11EmptyKernelIvEEvv --------------------------
	.section	.text._ZN3cub18CUB_300001_SM_10006detail11EmptyKernelIvEEvv,"ax",@progbits
	.align	128
        .global         _ZN3cub18CUB_300001_SM_10006detail11EmptyKernelIvEEvv
        .type           _ZN3cub18CUB_300001_SM_10006detail11EmptyKernelIvEEvv,@function
        .size           _ZN3cub18CUB_300001_SM_10006detail11EmptyKernelIvEEvv,(.L_x_450 - _ZN3cub18CUB_300001_SM_10006detail11EmptyKernelIvEEvv)
        .other          _ZN3cub18CUB_300001_SM_10006detail11EmptyKernelIvEEvv,@"STO_CUDA_ENTRY STV_DEFAULT"
_ZN3cub18CUB_300001_SM_10006detail11EmptyKernelIvEEvv:
.text._ZN3cub18CUB_300001_SM_10006detail11EmptyKernelIvEEvv:
[----:B------:R-:W-:Y:S01]  /*0000*/  LDC R1, c[0x0][0x37c] ;  /* 0x0000df00ff017b82 */ /* 0x000fe20000000800 */
[----:B------:R-:W-:Y:S05]  /*0010*/  EXIT ;  /* 0x000000000000794d */ /* 0x000fea0003800000 */
.L_x_411:
        /* <DEDUP_REMOVED lines=14> */
.L_x_450:


//--------------------- .text._Z22forman_ricci_1d_kernelPKiS0_S0_Pfi --------------------------
	.section	.text._Z22forman_ricci_1d_kernelPKiS0_S0_Pfi,"ax",@progbits
	.align	128
        .global         _Z22forman_ricci_1d_kernelPKiS0_S0_Pfi
        .type           _Z22forman_ricci_1d_kernelPKiS0_S0_Pfi,@function
        .size           _Z22forman_ricci_1d_kernelPKiS0_S0_Pfi,(.L_x_451 - _Z22forman_ricci_1d_kernelPKiS0_S0_Pfi)
        .other          _Z22forman_ricci_1d_kernelPKiS0_S0_Pfi,@"STO_CUDA_ENTRY STV_DEFAULT"
_Z22forman_ricci_1d_kernelPKiS0_S0_Pfi:
.text._Z22forman_ricci_1d_kernelPKiS0_S0_Pfi:
[----:B------:R-:W-:Y:S01]  /*0000*/  LDC R1, c[0x0][0x37c] ;  /* 0x0000df00ff017b82 */ /* 0x000fe20000000800 */
[----:B------:R-:W0:Y:S07]  /*0010*/  S2R R0, SR_TID.X ;  /* 0x0000000000007919 */ /* 0x000e2e0000002100 */
[----:B------:R-:W0:Y:S01]  /*0020*/  S2UR UR4, SR_CTAID.X ;  /* 0x00000000000479c3 */ /* 0x000e220000002500 */
[----:B------:R-:W1:Y:S07]  /*0030*/  LDCU UR5, c[0x0][0x3a0] ;  /* 0x00007400ff0577ac */ /* 0x000e6e0008000800 */
[----:B------:R-:W0:Y:S02]  /*0040*/  LDC R9, c[0x0][0x360] ;  /* 0x0000d800ff097b82 */ /* 0x000e240000000800 */
[----:B0-----:R-:W-:-:S05]  /*0050*/  IMAD R9, R9, UR4, R0 ;  /* 0x0000000409097c24 */ /* 0x001fca000f8e0200 */
[----:B-1----:R-:W-:-:S13]  /*0060*/  ISETP.GE.AND P0, PT, R9, UR5, PT ;  /* 0x0000000509007c0c */ /* 0x002fda000bf06270 */
[----:B------:R-:W-:Y:S05]  /*0070*/  @P0 EXIT ;  /* 0x000000000000094d */ /* 0x000fea0003800000 */
[----:B------:R-:W0:Y:S01]  /*0080*/  LDC.64 R2, c[0x0][0x390] ;  /* 0x0000e400ff027b82 */ /* 0x000e220000000a00 */
[----:B------:R-:W1:Y:S07]  /*0090*/  LDCU.64 UR4, c[0x0][0x358] ;  /* 0x00006b00ff0477ac */ /* 0x000e6e0008000a00 */
[----:B------:R-:W2:Y:S01]  /*00a0*/  LDC.64 R4, c[0x0][0x388] ;  /* 0x0000e200ff047b82 */ /* 0x000ea20000000a00 */
[----:B0-----:R-:W-:-:S06]  /*00b0*/  IMAD.WIDE R6, R9, 0x4, R2 ;  /* 0x0000000409067825 */ /* 0x001fcc00078e0202 */
[----:B-1----:R-:W3:Y:S01]  /*00c0*/  LDG.E R7, desc[UR4][R6.64] ;  /* 0x0000000406077981 */ /* 0x002ee2000c1e1900 */
[----:B--2---:R-:W-:Y:S01]  /*00d0*/  IMAD.WIDE R4, R9, 0x4, R4 ;  /* 0x0000000409047825 */ /* 0x004fe200078e0204 */
[----:B---3--:R-:W-:-:S13]  /*00e0*/  ISETP.GE.AND P0, PT, R7, 0x1, PT ;  /* 0x000000010700780c */ /* 0x008fda0003f06270 */
[----:B------:R-:W-:Y:S05]  /*00f0*/  @!P0 EXIT ;  /* 0x000000000000894d */ /* 0x000fea0003800000 */
[----:B------:R0:W5:Y:S01]  /*0100*/  LDG.E R9, desc[UR4][R4.64] ;  /* 0x0000000404097981 */ /* 0x000162000c1e1900 */
[C---:B------:R-:W-:Y:S01]  /*0110*/  ISETP.GE.U32.AND P1, PT, R7.reuse, 0x4, PT ;  /* 0x000000040700780c */ /* 0x040fe20003f26070 */
[----:B------:R-:W-:Y:S01]  /*0120*/  BSSY.RECONVERGENT B0, `(.L_x_412) ;  /* 0x000002e000007945 */ /* 0x000fe20003800200 */
[----:B------:R-:W-:Y:S01]  /*0130*/  I2FP.F32.U32 R0, R7 ;  /* 0x0000000700007245 */ /* 0x000fe20000201000 */
[----:B------:R-:W-:Y:S01]  /*0140*/  HFMA2 R8, -RZ, RZ, 0, 0 ;  /* 0x00000000ff087431 */ /* 0x000fe200000001ff */
[----:B------:R-:W-:-:S03]  /*0150*/  LOP3.LUT R10, R7, 0x3, RZ, 0xc0, !PT ;  /* 0x00000003070a7812 */ /* 0x000fc600078ec0ff */
[----:B------:R-:W-:Y:S01]  /*0160*/  FADD R0, -R0, 4 ;  /* 0x4080000000007421 */ /* 0x000fe20000000100 */
[----:B------:R-:W-:-:S05]  /*0170*/  ISETP.NE.AND P0, PT, R10, RZ, PT ;  /* 0x000000ff0a00720c */ /* 0x000fca0003f05270 */
[----:B0-----:R-:W-:Y:S08]  /*0180*/  @!P1 BRA `(.L_x_413) ;  /* 0x00000000009c9947 */ /* 0x001ff00003800000 */
[----:B------:R-:W0:Y:S01]  /*0190*/  LDC.64 R4, c[0x0][0x380] ;  /* 0x0000e000ff047b82 */ /* 0x000e220000000a00 */
[----:B------:R-:W-:Y:S01]  /*01a0*/  LOP3.LUT R8, R7, 0x7ffffffc, RZ, 0xc0, !PT ;  /* 0x7ffffffc07087812 */ /* 0x000fe200078ec0ff */
[----:B-----5:R-:W-:-:S03]  /*01b0*/  IMAD.MOV.U32 R11, RZ, RZ, R9 ;  /* 0x000000ffff0b7224 */ /* 0x020fc600078e0009 */
[----:B------:R-:W-:-:S03]  /*01c0*/  IADD3 R16, PT, PT, -R8, RZ, RZ ;  /* 0x000000ff08107210 */ /* 0x000fc60007ffe1ff */
[----:B------:R-:W1:Y:S01]  /*01d0*/  LDC.64 R12, c[0x0][0x398] ;  /* 0x0000e600ff0c7b82 */ /* 0x000e620000000a00 */
[----:B0-----:R-:W-:-:S05]  /*01e0*/  IADD3 R4, P1, PT, R4, 0x8, RZ ;  /* 0x0000000804047810 */ /* 0x001fca0007f3e0ff */
[----:B------:R-:W-:Y:S01]  /*01f0*/  IMAD.X R5, RZ, RZ, R5, P1 ;  /* 0x000000ffff057224 */ /* 0x000fe200008e0605 */
[----:B-1----:R-:W-:-:S04]  /*0200*/  IADD3 R6, P2, PT, R12, 0x8, RZ ;  /* 0x000000080c067810 */ /* 0x002fc80007f5e0ff */
[----:B------:R-:W-:-:S09]  /*0210*/  IADD3.X R7, PT, PT, RZ, R13, RZ, P2, !PT ;  /* 0x0000000dff077210 */ /* 0x000fd200017fe4ff */
.L_x_414:
[----:B------:R-:W-:-:S05]  /*0220*/  IMAD.WIDE R12, R11, 0x4, R4 ;  /* 0x000000040b0c7825 */ /* 0x000fca00078e0204 */
[----:B------:R-:W2:Y:S02]  /*0230*/  LDG.E R19, desc[UR4][R12.64+-0x8] ;  /* 0xfffff8040c137981 */ /* 0x000ea4000c1e1900 */
[----:B--2---:R-:W-:-:S06]  /*0240*/  IMAD.WIDE R18, R19, 0x4, R2 ;  /* 0x0000000413127825 */ /* 0x004fcc00078e0202 */
[----:B------:R-:W2:Y:S01]  /*0250*/  LDG.E R18, desc[UR4][R18.64] ;  /* 0x0000000412127981 */ /* 0x000ea2000c1e1900 */
[----:B-1----:R-:W-:Y:S01]  /*0260*/  IMAD.WIDE R14, R11, 0x4, R6 ;  /* 0x000000040b0e7825 */ /* 0x002fe200078e0206 */
[----:B--2---:R-:W-:-:S05]  /*0270*/  I2FP.F32.S32 R17, R18 ;  /* 0x0000001200117245 */ /* 0x004fca0000201400 */
[----:B------:R-:W-:-:S05]  /*0280*/  FADD R17, R0, -R17 ;  /* 0x8000001100117221 */ /* 0x000fca0000000000 */
[----:B------:R0:W-:Y:S04]  /*0290*/  STG.E desc[UR4][R14.64+-0x8], R17 ;  /* 0xfffff8110e007986 */ /* 0x0001e8000c101904 */
[----:B------:R-:W2:Y:S02]  /*02a0*/  LDG.E R21, desc[UR4][R12.64+-0x4] ;  /* 0xfffffc040c157981 */ /* 0x000ea4000c1e1900 */
[----:B--2---:R-:W-:-:S06]  /*02b0*/  IMAD.WIDE R20, R21, 0x4, R2 ;  /* 0x0000000415147825 */ /* 0x004fcc00078e0202 */
[----:B------:R-:W2:Y:S02]  /*02c0*/  LDG.E R20, desc[UR4][R20.64] ;  /* 0x0000000414147981 */ /* 0x000ea4000c1e1900 */
        /* <DEDUP_REMOVED lines=9> */
[----:B0-----:R-:W2:Y:S02]  /*0360*/  LDG.E R17, desc[UR4][R12.64+0x4] ;  /* 0x000004040c117981 */ /* 0x001ea4000c1e1900 */
[----:B--2---:R-:W-:-:S06]  /*0370*/  IMAD.WIDE R20, R17, 0x4, R2 ;  /* 0x0000000411147825 */ /* 0x004fcc00078e0202 */
[----:B------:R-:W2:Y:S01]  /*0380*/  LDG.E R20, desc[UR4][R20.64] ;  /* 0x0000000414147981 */ /* 0x000ea2000c1e1900 */
[----:B------:R-:W-:Y:S01]  /*0390*/  VIADD R16, R16, 0x4 ;  /* 0x0000000410107836 */ /* 0x000fe20000000000 */
[----:B------:R-:W-:-:S04]  /*03a0*/  IADD3 R11, PT, PT, R11, 0x4, RZ ;  /* 0x000000040b0b7810 */ /* 0x000fc80007ffe0ff */
[----:B------:R-:W-:Y:S02]  /*03b0*/  ISETP.NE.AND P1, PT, R16, RZ, PT ;  /* 0x000000ff1000720c */ /* 0x000fe40003f25270 */
[----:B--2---:R-:W-:-:S05]  /*03c0*/  I2FP.F32.S32 R17, R20 ;  /* 0x0000001400117245 */ /* 0x004fca0000201400 */
[----:B------:R-:W-:-:S05]  /*03d0*/  FADD R17, R0, -R17 ;  /* 0x8000001100117221 */ /* 0x000fca0000000000 */
[----:B------:R1:W-:Y:S01]  /*03e0*/  STG.E desc[UR4][R14.64+0x4], R17 ;  /* 0x000004110e007986 */ /* 0x0003e2000c101904 */
[----:B------:R-:W-:Y:S05]  /*03f0*/  @P1 BRA `(.L_x_414) ;  /* 0xfffffffc00881947 */ /* 0x000fea000383ffff */
.L_x_413:
[----:B------:R-:W-:Y:S05]  /*0400*/  BSYNC.RECONVERGENT B0 ;  /* 0x0000000000007941 */ /* 0x000fea0003800200 */
.L_x_412:
[----:B------:R-:W-:Y:S05]  /*0410*/  @!P0 EXIT ;  /* 0x000000000000894d */ /* 0x000fea0003800000 */
[----:B------:R-:W0:Y:S01]  /*0420*/  LDC.64 R4, c[0x0][0x398] ;  /* 0x0000e600ff047b82 */ /* 0x000e220000000a00 */
[----:B-1---5:R-:W-:Y:S01]  /*0430*/  IADD3 R15, PT, PT, R9, R8, RZ ;  /* 0x00000008090f7210 */ /* 0x022fe20007ffe0ff */
[----:B------:R-:W-:-:S06]  /*0440*/  IMAD.MOV R14, RZ, RZ, -R10 ;  /* 0x000000ffff0e7224 */ /* 0x000fcc00078e0a0a */
[----:B------:R-:W1:Y:S02]  /*0450*/  LDC.64 R6, c[0x0][0x380] ;  /* 0x0000e000ff067b82 */ /* 0x000e640000000a00 */
.L_x_415:
[----:B-1----:R-:W-:-:S06]  /*0460*/  IMAD.WIDE R10, R15, 0x4, R6 ;  /* 0x000000040f0a7825 */ /* 0x002fcc00078e0206 */
[----:B--2---:R-:W2:Y:S02]  /*0470*/  LDG.E R11, desc[UR4][R10.64] ;  /* 0x000000040a0b7981 */ /* 0x004ea4000c1e1900 */
[----:B--2---:R-:W-:-:S06]  /*0480*/  IMAD.WIDE R12, R11, 0x4, R2 ;  /* 0x000000040b0c7825 */ /* 0x004fcc00078e0202 */
[----:B------:R-:W2:Y:S01]  /*0490*/  LDG.E R12, desc[UR4][R12.64] ;  /* 0x000000040c0c7981 */ /* 0x000ea2000c1e1900 */
[C---:B0-----:R-:W-:Y:S01]  /*04a0*/  IMAD.WIDE R8, R15.reuse, 0x4, R4 ;  /* 0x000000040f087825 */ /* 0x041fe200078e0204 */
[----:B------:R-:W-:Y:S02]  /*04b0*/  IADD3 R14, PT, PT, R14, 0x1, RZ ;  /* 0x000000010e0e7810 */ /* 0x000fe40007ffe0ff */
[----:B------:R-:W-:Y:S02]  /*04c0*/  IADD3 R15, PT, PT, R15, 0x1, RZ ;  /* 0x000000010f0f7810 */ /* 0x000fe40007ffe0ff */
[----:B------:R-:W-:Y:S02]  /*04d0*/  ISETP.NE.AND P0, PT, R14, RZ, PT ;  /* 0x000000ff0e00720c */ /* 0x000fe40003f05270 */
[----:B--2---:R-:W-:-:S05]  /*04e0*/  I2FP.F32.S32 R17, R12 ;  /* 0x0000000c00117245 */ /* 0x004fca0000201400 */
[----:B------:R-:W-:-:S05]  /*04f0*/  FADD R17, R0, -R17 ;  /* 0x8000001100117221 */ /* 0x000fca0000000000 */
[----:B------:R2:W-:Y:S01]  /*0500*/  STG.E desc[UR4][R8.64], R17 ;  /* 0x0000001108007986 */ /* 0x0005e2000c101904 */
[----:B------:R-:W-:Y:S05]  /*0510*/  @P0 BRA `(.L_x_415) ;  /* 0xfffffffc00d00947 */ /* 0x000fea000383ffff */
[----:B------:R-:W-:Y:S05]  /*0520*/  EXIT ;  /* 0x000000000000794d */ /* 0x000fea0003800000 */
.L_x_416:
        /* <DEDUP_REMOVED lines=13> */
.L_x_451:


//--------------------- .text._Z23demo_neighbor_iterationPKiS0_S0_Pxi --------------------------
	.section	.text._Z23demo_neighbor_iterationPKiS0_S0_Pxi,"ax",@progbits
	.align	128
        .global         _Z23demo_neighbor_iterationPKiS0_S0_Pxi
        .type           _Z23demo_neighbor_iterationPKiS0_S0_Pxi,@function
        .size           _Z23demo_neighbor_iterationPKiS0_S0_Pxi,(.L_x_452 - _Z23demo_neighbor_iterationPKiS0_S0_Pxi)
        .other          _Z23demo_neighbor_iterationPKiS0_S0_Pxi,@"STO_CUDA_ENTRY STV_DEFAULT"
_Z23demo_neighbor_iterationPKiS0_S0_Pxi:
.text._Z23demo_neighbor_iterationPKiS0_S0_Pxi:
        /* <DEDUP_REMOVED lines=9> */
[----:B------:R-:W1:Y:S01]  /*0090*/  LDCU.64 UR4, c[0x0][0x358] ;  /* 0x00006b00ff0477ac */ /* 0x000e620008000a00 */
[----:B0-----:R-:W-:-:S06]  /*00a0*/  IMAD.WIDE R6, R0, 0x4, R6 ;  /* 0x0000000400067825 */ /* 0x001fcc00078e0206 */
[----:B-1----:R-:W2:Y:S01]  /*00b0*/  LDG.E R6, desc[UR4][R6.64] ;  /* 0x0000000406067981 */ /* 0x002ea2000c1e1900 */
[----:B------:R-:W-:Y:S01]  /*00c0*/  BSSY.RECONVERGENT B0, `(.L_x_417) ;  /* 0x0000091000007945 */ /* 0x000fe20003800200 */
[----:B------:R-:W-:Y:S02]  /*00d0*/  CS2R R10, SRZ ;  /* 0x00000000000a7805 */ /* 0x000fe4000001ff00 */
[----:B--2---:R-:W-:-:S13]  /*00e0*/  ISETP.GE.AND P0, PT, R6, 0x1, PT ;  /* 0x000000010600780c */ /* 0x004fda0003f06270 */
[----:B------:R-:W-:Y:S05]  /*00f0*/  @!P0 BRA `(.L_x_418) ;  /* 0x0000000800348947 */ /* 0x000fea0003800000 */
[----:B------:R-:W0:Y:S02]  /*0100*/  LDC.64 R2, c[0x0][0x388] ;  /* 0x0000e200ff027b82 */ /* 0x000e240000000a00 */
[----:B0-----:R-:W-:-:S05]  /*0110*/  IMAD.WIDE R2, R0, 0x4, R2 ;  /* 0x0000000400027825 */ /* 0x001fca00078e0202 */
[----:B------:R0:W5:Y:S01]  /*0120*/  LDG.E R7, desc[UR4][R2.64] ;  /* 0x0000000402077981 */ /* 0x000162000c1e1900 */
[C---:B------:R-:W-:Y:S01]  /*0130*/  ISETP.GE.U32.AND P1, PT, R6.reuse, 0x10, PT ;  /* 0x000000100600780c */ /* 0x040fe20003f26070 */
[----:B------:R-:W-:Y:S01]  /*0140*/  BSSY.RECONVERGENT B1, `(.L_x_419) ;  /* 0x0000042000017945 */ /* 0x000fe20003800200 */
[----:B------:R-:W-:Y:S02]  /*0150*/  LOP3.LUT R9, R6, 0xf, RZ, 0xc0, !PT ;  /* 0x0000000f06097812 */ /* 0x000fe400078ec0ff */
[----:B------:R-:W-:Y:S01]  /*0160*/  CS2R R10, SRZ ;  /* 0x00000000000a7805 */ /* 0x000fe2000001ff00 */
[----:B------:R-:W-:Y:S01]  /*0170*/  IMAD.MOV.U32 R8, RZ, RZ, RZ ;  /* 0x000000ffff087224 */ /* 0x000fe200078e00ff */
[----:B------:R-:W-:-:S07]  /*0180*/  ISETP.NE.AND P0, PT, R9, RZ, PT ;  /* 0x000000ff0900720c */ /* 0x000fce0003f05270 */
[----:B0-----:R-:W-:Y:S06]  /*0190*/  @!P1 BRA `(.L_x_420) ;  /* 0x0000000000f09947 */ /* 0x001fec0003800000 */
[----:B------:R-:W0:Y:S01]  /*01a0*/  LDC.64 R4, c[0x0][0x380] ;  /* 0x0000e000ff047b82 */ /* 0x000e220000000a00 */
[----:B------:R-:W-:Y:S02]  /*01b0*/  LOP3.LUT R8, R6, 0x7ffffff0, RZ, 0xc0, !PT ;  /* 0x7ffffff006087812 */ /* 0x000fe400078ec0ff */
[----:B------:R-:W-:Y:S01]  /*01c0*/  CS2R R10, SRZ ;  /* 0x00000000000a7805 */ /* 0x000fe2000001ff00 */
[----:B-----5:R-:W-:Y:S02]  /*01d0*/  IMAD.MOV.U32 R13, RZ, RZ, R7 ;  /* 0x000000ffff0d7224 */ /* 0x020fe400078e0007 */
[----:B------:R-:W-:Y:S01]  /*01e0*/  IMAD.MOV R27, RZ, RZ, -R8 ;  /* 0x000000ffff1b7224 */ /* 0x000fe200078e0a08 */
[----:B0-----:R-:W-:-:S05]  /*01f0*/  IADD3 R4, P1, PT, R4, 0x20, RZ ;  /* 0x0000002004047810 */ /* 0x001fca0007f3e0ff */
[----:B------:R-:W-:-:S08]  /*0200*/  IMAD.X R5, RZ, RZ, R5, P1 ;  /* 0x000000ffff057224 */ /* 0x000fd000008e0605 */
.L_x_421:
[----:B------:R-:W-:-:S05]  /*0210*/  IMAD.WIDE R2, R13, 0x4, R4 ;  /* 0x000000040d027825 */ /* 0x000fca00078e0204 */
[----:B------:R-:W2:Y:S04]  /*0220*/  LDG.E R23, desc[UR4][R2.64+-0x20] ;  /* 0xffffe00402177981 */ /* 0x000ea8000c1e1900 */
[----:B------:R-:W3:Y:S04]  /*0230*/  LDG.E R22, desc[UR4][R2.64+-0x1c] ;  /* 0xffffe40402167981 */ /* 0x000ee8000c1e1900 */
[----:B------:R-:W4:Y:S04]  /*0240*/  LDG.E R12, desc[UR4][R2.64+-0x18] ;  /* 0xffffe804020c7981 */ /* 0x000f28000c1e1900 */
[----:B------:R-:W4:Y:S04]  /*0250*/  LDG.E R15, desc[UR4][R2.64+-0x14] ;  /* 0xffffec04020f7981 */ /* 0x000f28000c1e1900 */
[----:B------:R-:W5:Y:S04]  /*0260*/  LDG.E R14, desc[UR4][R2.64+-0x10] ;  /* 0xfffff004020e7981 */ /* 0x000f68000c1e1900 */
[----:B------:R-:W5:Y:S04]  /*0270*/  LDG.E R17, desc[UR4][R2.64+-0xc] ;  /* 0xfffff40402117981 */ /* 0x000f68000c1e1900 */
[----:B------:R-:W5:Y:S04]  /*0280*/  LDG.E R16, desc[UR4][R2.64+-0x8] ;  /* 0xfffff80402107981 */ /* 0x000f68000c1e1900 */
[----:B------:R-:W5:Y:S04]  /*0290*/  LDG.E R19, desc[UR4][R2.64+-0x4] ;  /* 0xfffffc0402137981 */ /* 0x000f68000c1e1900 */
[----:B------:R-:W5:Y:S04]  /*02a0*/  LDG.E R18, desc[UR4][R2.64] ;  /* 0x0000000402127981 */ /* 0x000f68000c1e1900 */
[----:B------:R-:W5:Y:S04]  /*02b0*/  LDG.E R21, desc[UR4][R2.64+0x4] ;  /* 0x0000040402157981 */ /* 0x000f68000c1e1900 */
[----:B------:R-:W5:Y:S04]  /*02c0*/  LDG.E R20, desc[UR4][R2.64+0x8] ;  /* 0x0000080402147981 */ /* 0x000f68000c1e1900 */
[----:B------:R-:W5:Y:S04]  /*02d0*/  LDG.E R25, desc[UR4][R2.64+0x10] ;  /* 0x0000100402197981 */ /* 0x000f68000c1e1900 */
[----:B------:R-:W5:Y:S01]  /*02e0*/  LDG.E R24, desc[UR4][R2.64+0x1c] ;  /* 0x00001c0402187981 */ /* 0x000f62000c1e1900 */
[----:B--2---:R-:W-:-:S02]  /*02f0*/  SHF.R.S32.HI R26, RZ, 0x1f, R23 ;  /* 0x0000001fff1a7819 */ /* 0x004fc40000011417 */
[----:B---3--:R-:W-:Y:S02]  /*0300*/  IADD3 R10, P1, P2, R22, R10, R23 ;  /* 0x0000000a160a7210 */ /* 0x008fe40007a3e017 */
[----:B------:R-:W2:Y:S01]  /*0310*/  LDG.E R23, desc[UR4][R2.64+0xc] ;  /* 0x00000c0402177981 */ /* 0x000ea2000c1e1900 */
[----:B------:R-:W-:-:S04]  /*0320*/  SHF.R.S32.HI R22, RZ, 0x1f, R22 ;  /* 0x0000001fff167819 */ /* 0x000fc80000011416 */
[----:B------:R-:W-:Y:S02]  /*0330*/  IADD3.X R26, PT, PT, R22, R11, R26, P1, P2 ;  /* 0x0000000b161a7210 */ /* 0x000fe40000fe441a */
[----:B------:R-:W3:Y:S04]  /*0340*/  LDG.E R22, desc[UR4][R2.64+0x14] ;  /* 0x0000140402167981 */ /* 0x000ee8000c1e1900 */
[----:B------:R-:W3:Y:S01]  /*0350*/  LDG.E R11, desc[UR4][R2.64+0x18] ;  /* 0x00001804020b7981 */ /* 0x000ee2000c1e1900 */
[--C-:B----4-:R-:W-:Y:S02]  /*0360*/  IADD3 R10, P1, P2, R15, R10, R12.reuse ;  /* 0x0000000a0f0a7210 */ /* 0x110fe40007a3e00c */
[----:B------:R-:W-:Y:S02]  /*0370*/  SHF.R.S32.HI R29, RZ, 0x1f, R12 ;  /* 0x0000001fff1d7819 */ /* 0x000fe4000001140c */
[----:B------:R-:W-:-:S04]  /*0380*/  SHF.R.S32.HI R15, RZ, 0x1f, R15 ;  /* 0x0000001fff0f7819 */ /* 0x000fc8000001140f */
[----:B------:R-:W-:Y:S02]  /*0390*/  IADD3.X R15, PT, PT, R15, R26, R29, P1, P2 ;  /* 0x0000001a0f0f7210 */ /* 0x000fe40000fe441d */
[--C-:B-----5:R-:W-:Y:S02]  /*03a0*/  IADD3 R10, P1, P2, R17, R10, R14.reuse ;  /* 0x0000000a110a7210 */ /* 0x120fe40007a3e00e */
[----:B------:R-:W-:Y:S02]  /*03b0*/  SHF.R.S32.HI R14, RZ, 0x1f, R14 ;  /* 0x0000001fff0e7819 */ /* 0x000fe4000001140e */
[----:B------:R-:W-:-:S04]  /*03c0*/  SHF.R.S32.HI R17, RZ, 0x1f, R17 ;  /* 0x0000001fff117819 */ /* 0x000fc80000011411 */
[----:B------:R-:W-:Y:S02]  /*03d0*/  IADD3.X R14, PT, PT, R17, R15, R14, P1, P2 ;  /* 0x0000000f110e7210 */ /* 0x000fe40000fe440e */
[--C-:B------:R-:W-:Y:S02]  /*03e0*/  IADD3 R10, P1, P2, R19, R10, R16.reuse ;  /* 0x0000000a130a7210 */ /* 0x100fe40007a3e010 */
[----:B------:R-:W-:Y:S02]  /*03f0*/  SHF.R.S32.HI R16, RZ, 0x1f, R16 ;  /* 0x0000001fff107819 */ /* 0x000fe40000011410 */
[----:B------:R-:W-:-:S04]  /*0400*/  SHF.R.S32.HI R19, RZ, 0x1f, R19 ;  /* 0x0000001fff137819 */ /* 0x000fc80000011413 */
[----:B------:R-:W-:Y:S02]  /*0410*/  IADD3.X R16, PT, PT, R19, R14, R16, P1, P2 ;  /* 0x0000000e13107210 */ /* 0x000fe40000fe4410 */
[--C-:B------:R-:W-:Y:S02]  /*0420*/  IADD3 R10, P1, P2, R21, R10, R18.reuse ;  /* 0x0000000a150a7210 */ /* 0x100fe40007a3e012 */
[----:B------:R-:W-:Y:S02]  /*0430*/  SHF.R.S32.HI R18, RZ, 0x1f, R18 ;  /* 0x0000001fff127819 */ /* 0x000fe40000011412 */
[----:B------:R-:W-:-:S04]  /*0440*/  SHF.R.S32.HI R21, RZ, 0x1f, R21 ;  /* 0x0000001fff157819 */ /* 0x000fc80000011415 */
[----:B------:R-:W-:Y:S01]  /*0450*/  IADD3.X R18, PT, PT, R21, R16, R18, P1, P2 ;  /* 0x0000001015127210 */ /* 0x000fe20000fe4412 */
[----:B------:R-:W-:Y:S02]  /*0460*/  VIADD R27, R27, 0x10 ;  /* 0x000000101b1b7836 */ /* 0x000fe40000000000 */
[----:B------:R-:W-:Y:S01]  /*0470*/  VIADD R13, R13, 0x10 ;  /* 0x000000100d0d7836 */ /* 0x000fe20000000000 */
[--C-:B--2---:R-:W-:Y:S02]  /*0480*/  IADD3 R10, P1, P2, R23, R10, R20.reuse ;  /* 0x0000000a170a7210 */ /* 0x104fe40007a3e014 */
[----:B------:R-:W-:Y:S02]  /*0490*/  SHF.R.S32.HI R20, RZ, 0x1f, R20 ;  /* 0x0000001fff147819 */ /* 0x000fe40000011414 */
[----:B------:R-:W-:-:S04]  /*04a0*/  SHF.R.S32.HI R23, RZ, 0x1f, R23 ;  /* 0x0000001fff177819 */ /* 0x000fc80000011417 */
[----:B------:R-:W-:Y:S02]  /*04b0*/  IADD3.X R20, PT, PT, R23, R18, R20, P1, P2 ;  /* 0x0000001217147210 */ /* 0x000fe40000fe4414 */
[--C-:B---3--:R-:W-:Y:S02]  /*04c0*/  IADD3 R10, P1, P2, R22, R10, R25.reuse ;  /* 0x0000000a160a7210 */ /* 0x108fe40007a3e019 */
[----:B------:R-:W-:Y:S02]  /*04d0*/  SHF.R.S32.HI R25, RZ, 0x1f, R25 ;  /* 0x0000001fff197819 */ /* 0x000fe40000011419 */
[----:B------:R-:W-:-:S04]  /*04e0*/  SHF.R.S32.HI R22, RZ, 0x1f, R22 ;  /* 0x0000001fff167819 */ /* 0x000fc80000011416 */
[----:B------:R-:W-:Y:S02]  /*04f0*/  IADD3.X R22, PT, PT, R22, R20, R25, P1, P2 ;  /* 0x0000001416167210 */ /* 0x000fe40000fe4419 */
[----:B------:R-:W-:Y:S02]  /*0500*/  ISETP.NE.AND P1, PT, R27, RZ, PT ;  /* 0x000000ff1b00720c */ /* 0x000fe40003f25270 */
[--C-:B------:R-:W-:Y:S02]  /*0510*/  IADD3 R10, P2, P3, R24, R10, R11.reuse ;  /* 0x0000000a180a7210 */ /* 0x100fe40007b5e00b */
[----:B------:R-:W-:Y:S02]  /*0520*/  SHF.R.S32.HI R11, RZ, 0x1f, R11 ;  /* 0x0000001fff0b7819 */ /* 0x000fe4000001140b */
[----:B------:R-:W-:-:S04]  /*0530*/  SHF.R.S32.HI R24, RZ, 0x1f, R24 ;  /* 0x0000001fff187819 */ /* 0x000fc80000011418 */
[----:B------:R-:W-:-:S03]  /*0540*/  IADD3.X R11, PT, PT, R24, R22, R11, P2, P3 ;  /* 0x00000016180b7210 */ /* 0x000fc600017e640b */
[----:B------:R-:W-:Y:S05]  /*0550*/  @P1 BRA `(.L_x_421) ;  /* 0xfffffffc002c1947 */ /* 0x000fea000383ffff */
.L_x_420:
[----:B------:R-:W-:Y:S05]  /*0560*/  BSYNC.RECONVERGENT B1 ;  /* 0x0000000000017941 */ /* 0x000fea0003800200 */
.L_x_419:
[----:B------:R-:W-:Y:S05]  /*0570*/  @!P0 BRA `(.L_x_418) ;  /* 0x0000000400148947 */ /* 0x000fea0003800000 */
[----:B------:R-:W-:Y:S01]  /*0580*/  ISETP.GE.U32.AND P1, PT, R9, 0x8, PT ;  /* 0x000000080900780c */ /* 0x000fe20003f26070 */
[----:B------:R-:W-:Y:S01]  /*0590*/  BSSY.RECONVERGENT B1, `(.L_x_422) ;  /* 0x0000020000017945 */ /* 0x000fe20003800200 */
[----:B------:R-:W-:-:S04]  /*05a0*/  LOP3.LUT R17, R6, 0x7, RZ, 0xc0, !PT ;  /* 0x0000000706117812 */ /* 0x000fc800078ec0ff */
[----:B------:R-:W-:-:S07]  /*05b0*/  ISETP.NE.AND P0, PT, R17, RZ, PT ;  /* 0x000000ff1100720c */ /* 0x000fce0003f05270 */
[----:B------:R-:W-:Y:S06]  /*05c0*/  @!P1 BRA `(.L_x_423) ;  /* 0x0000000000709947 */ /* 0x000fec0003800000 */
[----:B------:R-:W0:Y:S01]  /*05d0*/  LDC.64 R2, c[0x0][0x380] ;  /* 0x0000e000ff027b82 */ /* 0x000e220000000a00 */
[----:B-----5:R-:W-:-:S04]  /*05e0*/  IMAD.IADD R5, R7, 0x1, R8 ;  /* 0x0000000107057824 */ /* 0x020fc800078e0208 */
[----:B0-----:R-:W-:-:S05]  /*05f0*/  IMAD.WIDE R2, R5, 0x4, R2 ;  /* 0x0000000405027825 */ /* 0x001fca00078e0202 */
[----:B------:R-:W2:Y:S04]  /*0600*/  LDG.E R5, desc[UR4][R2.64] ;  /* 0x0000000402057981 */ /* 0x000ea8000c1e1900 */
[----:B------:R-:W2:Y:S04]  /*0610*/  LDG.E R4, desc[UR4][R2.64+0x4] ;  /* 0x0000040402047981 */ /* 0x000ea8000c1e1900 */
[----:B------:R-:W3:Y:S04]  /*0620*/  LDG.E R9, desc[UR4][R2.64+0x8] ;  /* 0x0000080402097981 */ /* 0x000ee8000c1e1900 */
[----:B------:R-:W3:Y:S04]  /*0630*/  LDG.E R12, desc[UR4][R2.64+0xc] ;  /* 0x00000c04020c7981 */ /* 0x000ee8000c1e1900 */
[----:B------:R-:W4:Y:S04]  /*0640*/  LDG.E R13, desc[UR4][R2.64+0x10] ;  /* 0x00001004020d7981 */ /* 0x000f28000c1e1900 */
[----:B------:R-:W4:Y:S04]  /*0650*/  LDG.E R14, desc[UR4][R2.64+0x14] ;  /* 0x00001404020e7981 */ /* 0x000f28000c1e1900 */
[----:B------:R-:W4:Y:S04]  /*0660*/  LDG.E R15, desc[UR4][R2.64+0x18] ;  /* 0x00001804020f7981 */ /* 0x000f28000c1e1900 */
[----:B------:R-:W4:Y:S01]  /*0670*/  LDG.E R16, desc[UR4][R2.64+0x1c] ;  /* 0x00001c0402107981 */ /* 0x000f22000c1e1900 */
[----:B------:R-:W-:Y:S01]  /*0680*/  VIADD R8, R8, 0x8 ;  /* 0x0000000808087836 */ /* 0x000fe20000000000 */
[----:B--2---:R-:W-:-:S02]  /*0690*/  IADD3 R18, P1, P2, R4, R10, R5 ;  /* 0x0000000a04127210 */ /* 0x004fc40007a3e005 */
[----:B------:R-:W-:Y:S02]  /*06a0*/  SHF.R.S32.HI R10, RZ, 0x1f, R5 ;  /* 0x0000001fff0a7819 */ /* 0x000fe40000011405 */
[----:B------:R-:W-:-:S04]  /*06b0*/  SHF.R.S32.HI R4, RZ, 0x1f, R4 ;  /* 0x0000001fff047819 */ /* 0x000fc80000011404 */
[----:B------:R-:W-:Y:S02]  /*06c0*/  IADD3.X R4, PT, PT, R4, R11, R10, P1, P2 ;  /* 0x0000000b04047210 */ /* 0x000fe40000fe440a */
[--C-:B---3--:R-:W-:Y:S02]  /*06d0*/  IADD3 R10, P1, P2, R12, R18, R9.reuse ;  /* 0x000000120c0a7210 */ /* 0x108fe40007a3e009 */
[----:B------:R-:W-:Y:S02]  /*06e0*/  SHF.R.S32.HI R9, RZ, 0x1f, R9 ;  /* 0x0000001fff097819 */ /* 0x000fe40000011409 */
[----:B------:R-:W-:-:S04]  /*06f0*/  SHF.R.S32.HI R12, RZ, 0x1f, R12 ;  /* 0x0000001fff0c7819 */ /* 0x000fc8000001140c */
[----:B------:R-:W-:Y:S02]  /*0700*/  IADD3.X R9, PT, PT, R12, R4, R9, P1, P2 ;  /* 0x000000040c097210 */ /* 0x000fe40000fe4409 */
[--C-:B----4-:R-:W-:Y:S02]  /*0710*/  IADD3 R10, P1, P2, R14, R10, R13.reuse ;  /* 0x0000000a0e0a7210 */ /* 0x110fe40007a3e00d */
[----:B------:R-:W-:Y:S02]  /*0720*/  SHF.R.S32.HI R13, RZ, 0x1f, R13 ;  /* 0x0000001fff0d7819 */ /* 0x000fe4000001140d */
[----:B------:R-:W-:Y:S02]  /*0730*/  SHF.R.S32.HI R14, RZ, 0x1f, R14 ;  /* 0x0000001fff0e7819 */ /* 0x000fe4000001140e */
[--C-:B------:R-:W-:Y:S02]  /*0740*/  IADD3 R10, P3, P4, R16, R10, R15.reuse ;  /* 0x0000000a100a7210 */ /* 0x100fe40007c7e00f */
[----:B------:R-:W-:-:S02]  /*0750*/  SHF.R.S32.HI R11, RZ, 0x1f, R15 ;  /* 0x0000001fff0b7819 */ /* 0x000fc4000001140f */
[----:B------:R-:W-:Y:S02]  /*0760*/  IADD3.X R13, PT, PT, R14, R9, R13, P1, P2 ;  /* 0x000000090e0d7210 */ /* 0x000fe40000fe440d */
[----:B------:R-:W-:-:S04]  /*0770*/  SHF.R.S32.HI R16, RZ, 0x1f, R16 ;  /* 0x0000001fff107819 */ /* 0x000fc80000011410 */
[----:B------:R-:W-:-:S07]  /*0780*/  IADD3.X R11, PT, PT, R16, R13, R11, P3, P4 ;  /* 0x0000000d100b7210 */ /* 0x000fce0001fe840b */
.L_x_423:
[----:B------:R-:W-:Y:S05]  /*0790*/  BSYNC.RECONVERGENT B1 ;  /* 0x0000000000017941 */ /* 0x000fea0003800200 */
.L_x_422:
        /* <DEDUP_REMOVED lines=10> */
[----:B------:R-:W3:Y:S04]  /*0840*/  LDG.E R9, desc[UR4][R2.64+0x4] ;  /* 0x0000040402097981 */ /* 0x000ee8000c1e1900 */
[----:B------:R-:W4:Y:S04]  /*0850*/  LDG.E R13, desc[UR4][R2.64+0x8] ;  /* 0x00000804020d7981 */ /* 0x000f28000c1e1900 */
[----:B------:R-:W4:Y:S01]  /*0860*/  LDG.E R12, desc[UR4][R2.64+0xc] ;  /* 0x00000c04020c7981 */ /* 0x000f22000c1e1900 */
[----:B------:R-:W-:Y:S01]  /*0870*/  VIADD R8, R8, 0x4 ;  /* 0x0000000408087836 */ /* 0x000fe20000000000 */
[----:B--2---:R-:W-:-:S02]  /*0880*/  SHF.R.S32.HI R4, RZ, 0x1f, R5 ;  /* 0x0000001fff047819 */ /* 0x004fc40000011405 */
[----:B---3--:R-:W-:Y:S02]  /*0890*/  IADD3 R10, P1, P2, R9, R10, R5 ;  /* 0x0000000a090a7210 */ /* 0x008fe40007a3e005 */
[----:B------:R-:W-:-:S04]  /*08a0*/  SHF.R.S32.HI R9, RZ, 0x1f, R9 ;  /* 0x0000001fff097819 */ /* 0x000fc80000011409 */
[----:B------:R-:W-:Y:S02]  /*08b0*/  IADD3.X R4, PT, PT, R9, R11, R4, P1, P2 ;  /* 0x0000000b09047210 */ /* 0x000fe40000fe4404 */
[--C-:B----4-:R-:W-:Y:S02]  /*08c0*/  IADD3 R10, P3, P4, R12, R10, R13.reuse ;  /* 0x0000000a0c0a7210 */ /* 0x110fe40007c7e00d */
[----:B------:R-:W-:Y:S02]  /*08d0*/  SHF.R.S32.HI R13, RZ, 0x1f, R13 ;  /* 0x0000001fff0d7819 */ /* 0x000fe4000001140d */
[----:B------:R-:W-:-:S04]  /*08e0*/  SHF.R.S32.HI R11, RZ, 0x1f, R12 ;  /* 0x0000001fff0b7819 */ /* 0x000fc8000001140c */
[----:B------:R-:W-:-:S07]  /*08f0*/  IADD3.X R11, PT, PT, R11, R4, R13, P3, P4 ;  /* 0x000000040b0b7210 */ /* 0x000fce0001fe840d */
.L_x_425:
[----:B------:R-:W-:Y:S05]  /*0900*/  BSYNC.RECONVERGENT B1 ;  /* 0x0000000000017941 */ /* 0x000fea0003800200 */
.L_x_424:
[----:B------:R-:W-:Y:S05]  /*0910*/  @!P0 BRA `(.L_x_418) ;  /* 0x00000000002c8947 */ /* 0x000fea0003800000 */
[----:B------:R-:W0:Y:S01]  /*0920*/  LDC.64 R4, c[0x0][0x380] ;  /* 0x0000e000ff047b82 */ /* 0x000e220000000a00 */
[----:B-----5:R-:W-:Y:S02]  /*0930*/  IMAD.IADD R7, R7, 0x1, R8 ;  /* 0x0000000107077824 */ /* 0x020fe400078e0208 */
[----:B------:R-:W-:-:S07]  /*0940*/  IMAD.MOV R6, RZ, RZ, -R6 ;  /* 0x000000ffff067224 */ /* 0x000fce00078e0a06 */
.L_x_426:
[----:B0-----:R-:W-:-:S06]  /*0950*/  IMAD.WIDE R2, R7, 0x4, R4 ;  /* 0x0000000407027825 */ /* 0x001fcc00078e0204 */
[----:B------:R-:W2:Y:S01]  /*0960*/  LDG.E R2, desc[UR4][R2.64] ;  /* 0x0000000402027981 */ /* 0x000ea2000c1e1900 */
[----:B------:R-:W-:Y:S02]  /*0970*/  VIADD R6, R6, 0x1 ;  /* 0x0000000106067836 */ /* 0x000fe40000000000 */
[----:B------:R-:W-:-:S03]  /*0980*/  VIADD R7, R7, 0x1 ;  /* 0x0000000107077836 */ /* 0x000fc60000000000 */
[----:B------:R-:W-:Y:S02]  /*0990*/  ISETP.NE.AND P0, PT, R6, RZ, PT ;  /* 0x000000ff0600720c */ /* 0x000fe40003f05270 */
[----:B--2---:R-:W-:-:S04]  /*09a0*/  IADD3 R10, P1, PT, R2, R10, RZ ;  /* 0x0000000a020a7210 */ /* 0x004fc80007f3e0ff */
[----:B------:R-:W-:-:S07]  /*09b0*/  LEA.HI.X.SX32 R11, R2, R11, 0x1, P1 ;  /* 0x0000000b020b7211 */ /* 0x000fce00008f0eff */
[----:B------:R-:W-:Y:S05]  /*09c0*/  @P0 BRA `(.L_x_426) ;  /* 0xfffffffc00e00947 */ /* 0x000fea000383ffff */
.L_x_418:
[----:B------:R-:W-:Y:S05]  /*09d0*/  BSYNC.RECONVERGENT B0 ;  /* 0x0000000000007941 */ /* 0x000fea0003800200 */
.L_x_417:
[----:B------:R-:W0:Y:S02]  /*09e0*/  LDC.64 R2, c[0x0][0x398] ;  /* 0x0000e600ff027b82 */ /* 0x000e240000000a00 */
[----:B0-----:R-:W-:-:S05]  /*09f0*/  IMAD.WIDE R2, R0, 0x8, R2 ;  /* 0x0000000800027825 */ /* 0x001fca00078e0202 */
[----:B------:R-:W-:Y:S01]  /*0a00*/  STG.E.64 desc[UR4][R2.64], R10 ;  /* 0x0000000a02007986 */ /* 0x000fe2000c101b04 */
[----:B------:R-:W-:Y:S05]  /*0a10*/  EXIT ;  /* 0x000000000000794d */ /* 0x000fea0003800000 */
.L_x_427:
        /* <DEDUP_REMOVED lines=14> */
.L_x_452:


//--------------------- .text._Z20count_edges_per_nodePKiPii --------------------------
	.section	.text._Z20count_edges_per_nodePKiPii,"ax",@progbits
	.align	128
        .global         _Z20count_edges_per_nodePKiPii
        .type           _Z20count_edges_per_nodePKiPii,@function
        .size           _Z20count_edges_per_nodePKiPii,(.L_x_453 - _Z20count_edges_per_nodePKiPii)
        .other          _Z20count_edges_per_nodePKiPii,@"STO_CUDA_ENTRY STV_DEFAULT"
_Z20count_edges_per_nodePKiPii:
.text._Z20count_edges_per_nodePKiPii:
        /* <DEDUP_REMOVED lines=9> */
[----:B------:R-:W1:Y:S01]  /*0090*/  LDCU UR4, c[0x0][0x370] ;  /* 0x00006e00ff0477ac */ /* 0x000e620008000800 */
[----:B------:R-:W2:Y:S06]  /*00a0*/  LDCU.64 UR6, c[0x0][0x358] ;  /* 0x00006b00ff0677ac */ /* 0x000eac0008000a00 */
[----:B------:R-:W3:Y:S01]  /*00b0*/  LDC.64 R8, c[0x0][0x388] ;  /* 0x0000e200ff087b82 */ /* 0x000ee20000000a00 */
[----:B-1----:R-:W-:-:S07]  /*00c0*/  IMAD R11, R11, UR4, RZ ;  /* 0x000000040b0b7c24 */ /* 0x002fce000f8e02ff */
.L_x_428:
[----:B0-----:R-:W-:-:S06]  /*00d0*/  IMAD.WIDE R2, R0, 0x4, R6 ;  /* 0x0000000400027825 */ /* 0x001fcc00078e0206 */
[----:B--2---:R-:W3:Y:S01]  /*00e0*/  LDG.E R3, desc[UR6][R2.64] ;  /* 0x0000000602037981 */ /* 0x004ee2000c1e1900 */
[----:B------:R-:W-:Y:S01]  /*00f0*/  IADD3 R0, PT, PT, R11, R0, RZ ;  /* 0x000000000b007210 */ /* 0x000fe20007ffe0ff */
[----:B-1----:R-:W-:-:S03]  /*0100*/  HFMA2 R13, -RZ, RZ, 0, 5.9604644775390625e-08 ;  /* 0x00000001ff0d7431 */ /* 0x002fc600000001ff */
[----:B------:R-:W-:Y:S01]  /*0110*/  ISETP.GE.AND P0, PT, R0, UR5, PT ;  /* 0x0000000500007c0c */ /* 0x000fe2000bf06270 */
[----:B---3--:R-:W-:-:S05]  /*0120*/  IMAD.WIDE R4, R3, 0x4, R8 ;  /* 0x0000000403047825 */ /* 0x008fca00078e0208 */
[----:B------:R1:W-:Y:S07]  /*0130*/  REDG.E.ADD.STRONG.GPU desc[UR6][R4.64], R13 ;  /* 0x0000000d0400798e */ /* 0x0003ee000c12e106 */
[----:B------:R-:W-:Y:S05]  /*0140*/  @!P0 BRA `(.L_x_428) ;  /* 0xfffffffc00e08947 */ /* 0x000fea000383ffff */
[----:B------:R-:W-:Y:S05]  /*0150*/  EXIT ;  /* 0x000000000000794d */ /* 0x000fea0003800000 */
.L_x_429:
        /* <DEDUP_REMOVED lines=10> */
.L_x_453:


//--------------------- .text._Z26duplicate_edges_undirectedPKiS0_PiS1_i --------------------------
	.section	.text._Z26duplicate_edges_undirectedPKiS0_PiS1_i,"ax",@progbits
	.align	128
        .global         _Z26duplicate_edges_undirectedPKiS0_PiS1_i
        .type           _Z26duplicate_edges_undirectedPKiS0_PiS1_i,@function
        .size           _Z26duplicate_edges_undirectedPKiS0_PiS1_i,(.L_x_454 - _Z26duplicate_edges_undirectedPKiS0_PiS1_i)
        .other          _Z26duplicate_edges_undirectedPKiS0_PiS1_i,@"STO_CUDA_ENTRY STV_DEFAULT"
_Z26duplicate_edges_undirectedPKiS0_PiS1_i:
.text._Z26duplicate_edges_undirectedPKiS0_PiS1_i:
        /* <DEDUP_REMOVED lines=10> */
[----:B------:R-:W2:Y:S08]  /*00a0*/  LDC.64 R4, c[0x0][0x388] ;  /* 0x0000e200ff047b82 */ /* 0x000eb00000000a00 */
[----:B------:R-:W3:Y:S01]  /*00b0*/  LDC.64 R6, c[0x0][0x390] ;  /* 0x0000e400ff067b82 */ /* 0x000ee20000000a00 */
[----:B0-----:R-:W-:-:S07]  /*00c0*/  IMAD.WIDE R2, R11, 0x4, R2 ;  /* 0x000000040b027825 */ /* 0x001fce00078e0202 */
[----:B------:R-:W0:Y:S01]  /*00d0*/  LDC.64 R8, c[0x0][0x398] ;  /* 0x0000e600ff087b82 */ /* 0x000e220000000a00 */
[----:B-1----:R-:W4:Y:S01]  /*00e0*/  LDG.E R3, desc[UR4][R2.64] ;  /* 0x0000000402037981 */ /* 0x002f22000c1e1900 */
[----:B--2---:R-:W-:-:S06]  /*00f0*/  IMAD.WIDE R4, R11, 0x4, R4 ;  /* 0x000000040b047825 */ /* 0x004fcc00078e0204 */
[----:B------:R-:W2:Y:S01]  /*0100*/  LDG.E R5, desc[UR4][R4.64] ;  /* 0x0000000404057981 */ /* 0x000ea2000c1e1900 */
[----:B------:R-:W-:-:S05]  /*0110*/  SHF.L.U32 R11, R11, 0x1, RZ ;  /* 0x000000010b0b7819 */ /* 0x000fca00000006ff */
[----:B---3--:R-:W-:-:S04]  /*0120*/  IMAD.WIDE R6, R11, 0x4, R6 ;  /* 0x000000040b067825 */ /* 0x008fc800078e0206 */
[----:B0-----:R-:W-:Y:S01]  /*0130*/  IMAD.WIDE R8, R11, 0x4, R8 ;  /* 0x000000040b087825 */ /* 0x001fe200078e0208 */
[----:B----4-:R-:W-:Y:S04]  /*0140*/  STG.E desc[UR4][R6.64], R3 ;  /* 0x0000000306007986 */ /* 0x010fe8000c101904 */
[----:B--2---:R-:W-:Y:S04]  /*0150*/  STG.E desc[UR4][R8.64], R5 ;  /* 0x0000000508007986 */ /* 0x004fe8000c101904 */
[----:B------:R-:W-:Y:S04]  /*0160*/  STG.E desc[UR4][R6.64+0x4], R5 ;  /* 0x0000040506007986 */ /* 0x000fe8000c101904 */
[----:B------:R-:W-:Y:S01]  /*0170*/  STG.E desc[UR4][R8.64+0x4], R3 ;  /* 0x0000040308007986 */ /* 0x000fe2000c101904 */
[----:B------:R-:W-:Y:S05]  /*0180*/  EXIT ;  /* 0x000000000000794d */ /* 0x000fea0003800000 */
.L_x_430:
        /* <DEDUP_REMOVED lines=15> */
.L_x_454:


//--------------------- .text._Z31generate_random_edges_canonicalPiS_iiP17curandStateXORWOW --------------------------
	.section	.text._Z31generate_random_edges_canonicalPiS_iiP17curandStateXORWOW,"ax",@progbits
	.align	128
        .global         _Z31generate_random_edges_canonicalPiS_iiP17curandStateXORWOW
        .type           _Z31generate_random_edges_canonicalPiS_iiP17curandStateXORWOW,@function
        .size           _Z31generate_random_edges_canonicalPiS_iiP17curandStateXORWOW,(.L_x_455 - _Z31generate_random_edges_canonicalPiS_iiP17curandStateXORWOW)
        .other          _Z31generate_random_edges_canonicalPiS_iiP17curandStateXORWOW,@"STO_CUDA_ENTRY STV_DEFAULT"
_Z31generate_random_edges_canonicalPiS_iiP17curandStateXORWOW:
.text._Z31generate_random_edges_canonicalPiS_iiP17curandStateXORWOW:
        /* <DEDUP_REMOVED lines=10> */
[----:B------:R-:W2:Y:S01]  /*00a0*/  LDC R0, c[0x0][0x394] ;  /* 0x0000e500ff007b82 */ /* 0x000ea20000000800 */
[----:B0-----:R-:W-:-:S05]  /*00b0*/  IMAD.WIDE R10, R23, 0x30, R10 ;  /* 0x00000030170a7825 */ /* 0x001fca00078e020a */
[----:B-1----:R-:W3:Y:S04]  /*00c0*/  LDG.E.64 R14, desc[UR4][R10.64] ;  /* 0x000000040a0e7981 */ /* 0x002ee8000c1e1b00 */
[----:B------:R-:W4:Y:S04]  /*00d0*/  LDG.E.64 R8, desc[UR4][R10.64+0x10] ;  /* 0x000010040a087981 */ /* 0x000f28000c1e1b00 */
[----:B------:R-:W2:Y:S04]  /*00e0*/  LDG.E.64 R12, desc[UR4][R10.64+0x8] ;  /* 0x000008040a0c7981 */ /* 0x000ea8000c1e1b00 */
[----:B------:R0:W5:Y:S04]  /*00f0*/  LDG.E R21, desc[UR4][R10.64+0x20] ;  /* 0x000020040a157981 */ /* 0x000168000c1e1900 */
[----:B------:R0:W5:Y:S04]  /*0100*/  LDG.E.64 R6, desc[UR4][R10.64+0x28] ;  /* 0x000028040a067981 */ /* 0x000168000c1e1b00 */
[----:B------:R0:W5:Y:S01]  /*0110*/  LDG.E.64 R4, desc[UR4][R10.64+0x18] ;  /* 0x000018040a047981 */ /* 0x000162000c1e1b00 */
[----:B------:R-:W-:Y:S01]  /*0120*/  HFMA2 R17, -RZ, RZ, 0.1171875, 0 ;  /* 0x2f800000ff117431 */ /* 0x000fe200000001ff */
[----:B------:R-:W-:Y:S01]  /*0130*/  BSSY.RECONVERGENT B0, `(.L_x_431) ;  /* 0x0000035000007945 */ /* 0x000fe20003800200 */
[----:B---3--:R-:W-:-:S04]  /*0140*/  SHF.R.U32.HI R2, RZ, 0x2, R15 ;  /* 0x00000002ff027819 */ /* 0x008fc8000001160f */
[----:B------:R-:W-:Y:S01]  /*0150*/  LOP3.LUT R2, R2, R15, RZ, 0x3c, !PT ;  /* 0x0000000f02027212 */ /* 0x000fe200078e3cff */
[----:B----4-:R-:W-:Y:S01]  /*0160*/  IMAD.SHL.U32 R16, R9, 0x10, RZ ;  /* 0x0000001009107824 */ /* 0x010fe200078e00ff */
[----:B--2---:R-:W-:-:S03]  /*0170*/  SHF.R.U32.HI R15, RZ, 0x2, R12 ;  /* 0x00000002ff0f7819 */ /* 0x004fc6000001160c */
[----:B------:R-:W-:Y:S01]  /*0180*/  IMAD.SHL.U32 R3, R2, 0x2, RZ ;  /* 0x0000000202037824 */ /* 0x000fe200078e00ff */
[----:B------:R-:W-:-:S04]  /*0190*/  LOP3.LUT R15, R15, R12, RZ, 0x3c, !PT ;  /* 0x0000000c0f0f7212 */ /* 0x000fc800078e3cff */
[----:B------:R-:W-:Y:S01]  /*01a0*/  LOP3.LUT R3, R9, R16, R3, 0x96, !PT ;  /* 0x0000001009037212 */ /* 0x000fe200078e9603 */
[----:B------:R-:W-:-:S03]  /*01b0*/  VIADD R16, R0, 0xffffffff ;  /* 0xffffffff00107836 */ /* 0x000fc60000000000 */
[----:B------:R-:W-:Y:S01]  /*01c0*/  LOP3.LUT R2, R3, R2, RZ, 0x3c, !PT ;  /* 0x0000000203027212 */ /* 0x000fe200078e3cff */
[----:B------:R-:W-:Y:S01]  /*01d0*/  IMAD.SHL.U32 R3, R15, 0x2, RZ ;  /* 0x000000020f037824 */ /* 0x000fe200078e00ff */
[----:B------:R-:W-:-:S03]  /*01e0*/  I2FP.F32.S32 R16, R16 ;  /* 0x0000001000107245 */ /* 0x000fc60000201400 */
[----:B------:R-:W-:Y:S02]  /*01f0*/  IMAD.SHL.U32 R12, R2, 0x10, RZ ;  /* 0x00000010020c7824 */ /* 0x000fe400078e00ff */
[----:B------:R-:W-:-:S03]  /*0200*/  FADD R16, R16, 0.99999898672103881836 ;  /* 0x3f7fffef10107421 */ /* 0x000fc60000000000 */
[----:B------:R-:W-:Y:S01]  /*0210*/  LOP3.LUT R3, R15, R3, R12, 0x96, !PT ;  /* 0x000000030f037212 */ /* 0x000fe200078e960c */
[C---:B------:R-:W-:Y:S01]  /*0220*/  VIADD R12, R14.reuse, 0xb0f8a ;  /* 0x000b0f8a0e0c7836 */ /* 0x040fe20000000000 */
[----:B------:R-:W-:Y:S02]  /*0230*/  IADD3 R15, PT, PT, R14, 0x587c5, R2 ;  /* 0x000587c50e0f7810 */ /* 0x000fe40007ffe002 */
[----:B------:R-:W-:Y:S02]  /*0240*/  LOP3.LUT R3, R3, R2, RZ, 0x3c, !PT ;  /* 0x0000000203037212 */ /* 0x000fe400078e3cff */
[----:B------:R-:W-:-:S03]  /*0250*/  I2FP.F32.U32 R15, R15 ;  /* 0x0000000f000f7245 */ /* 0x000fc60000201000 */
[----:B------:R-:W-:Y:S02]  /*0260*/  IMAD.IADD R14, R3, 0x1, R12 ;  /* 0x00000001030e7824 */ /* 0x000fe400078e020c */
[----:B------:R-:W-:-:S03]  /*0270*/  FFMA R15, R15, R17, 1.1641532182693481445e-10 ;  /* 0x2f0000000f0f7423 */ /* 0x000fc60000000011 */
[----:B------:R-:W-:Y:S01]  /*0280*/  I2FP.F32.U32 R14, R14 ;  /* 0x0000000e000e7245 */ /* 0x000fe20000201000 */
[----:B------:R-:W-:-:S04]  /*0290*/  FMUL R20, R15, R16 ;  /* 0x000000100f147220 */ /* 0x000fc80000400000 */
[----:B------:R-:W-:Y:S02]  /*02a0*/  FFMA R14, R14, R17, 1.1641532182693481445e-10 ;  /* 0x2f0000000e0e7423 */ /* 0x000fe40000000011 */
[----:B------:R-:W-:Y:S02]  /*02b0*/  F2I.TRUNC.NTZ R20, R20 ;  /* 0x0000001400147305 */ /* 0x000fe4000020f100 */
[----:B------:R-:W-:Y:S02]  /*02c0*/  FMUL R18, R14, R16 ;  /* 0x000000100e127220 */ /* 0x000fe40000400000 */
[----:B------:R-:W1:Y:S04]  /*02d0*/  LDC.64 R16, c[0x0][0x380] ;  /* 0x0000e000ff107b82 */ /* 0x000e680000000a00 */
[----:B------:R-:W2:Y:S04]  /*02e0*/  F2I.TRUNC.NTZ R19, R18 ;  /* 0x0000001200137305 */ /* 0x000ea8000020f100 */
[----:B------:R-:W3:Y:S01]  /*02f0*/  LDC.64 R14, c[0x0][0x388] ;  /* 0x0000e200ff0e7b82 */ /* 0x000ee20000000a00 */
[----:B--2---:R-:W-:-:S13]  /*0300*/  ISETP.NE.AND P0, PT, R20, R19, PT ;  /* 0x000000131400720c */ /* 0x004fda0003f05270 */
[----:B0-----:R-:W-:Y:S05]  /*0310*/  @P0 BRA `(.L_x_432) ;  /* 0x0000000000580947 */ /* 0x001fea0003800000 */
[----:B------:R-:W-:Y:S01]  /*0320*/  IABS R22, R0 ;  /* 0x0000000000167213 */ /* 0x000fe20000000000 */
[----:B------:R-:W-:-:S03]  /*0330*/  IMAD.MOV.U32 R18, RZ, RZ, RZ ;  /* 0x000000ffff127224 */ /* 0x000fc600078e00ff */
[----:B------:R-:W0:Y:S08]  /*0340*/  I2F.RP R24, R22 ;  /* 0x0000001600187306 */ /* 0x000e300000209400 */
[----:B0-----:R-:W0:Y:S02]  /*0350*/  MUFU.RCP R24, R24 ;  /* 0x0000001800187308 */ /* 0x001e240000001000 */
[----:B0-----:R-:W-:-:S06]  /*0360*/  IADD3 R19, PT, PT, R24, 0xffffffe, RZ ;  /* 0x0ffffffe18137810 */ /* 0x001fcc0007ffe0ff */
[----:B------:R-:W0:Y:S02]  /*0370*/  F2I.FTZ.U32.TRUNC.NTZ R19, R19 ;  /* 0x0000001300137305 */ /* 0x000e24000021f000 */
[----:B0-----:R-:W-:-:S04]  /*0380*/  IMAD.MOV R25, RZ, RZ, -R19 ;  /* 0x000000ffff197224 */ /* 0x001fc800078e0a13 */
[----:B------:R-:W-:-:S04]  /*0390*/  IMAD R25, R25, R22, RZ ;  /* 0x0000001619197224 */ /* 0x000fc800078e02ff */
[----:B------:R-:W-:Y:S01]  /*03a0*/  IMAD.HI.U32 R25, R19, R25, R18 ;  /* 0x0000001913197227 */ /* 0x000fe200078e0012 */
[----:B------:R-:W-:-:S04]  /*03b0*/  IADD3 R18, PT, PT, R20, 0x1, RZ ;  /* 0x0000000114127810 */ /* 0x000fc80007ffe0ff */
[----:B------:R-:W-:Y:S02]  /*03c0*/  ISETP.GE.AND P0, PT, R18, RZ, PT ;  /* 0x000000ff1200720c */ /* 0x000fe40003f06270 */
[----:B------:R-:W-:-:S05]  /*03d0*/  IABS R18, R18 ;  /* 0x0000001200127213 */ /* 0x000fca0000000000 */
[----:B------:R-:W-:-:S04]  /*03e0*/  IMAD.HI.U32 R25, R25, R18, RZ ;  /* 0x0000001219197227 */ /* 0x000fc800078e00ff */
[----:B------:R-:W-:-:S04]  /*03f0*/  IMAD.MOV R25, RZ, RZ, -R25 ;  /* 0x000000ffff197224 */ /* 0x000fc800078e0a19 */
[----:B------:R-:W-:-:S05]  /*0400*/  IMAD R19, R22, R25, R18 ;  /* 0x0000001916137224 */ /* 0x000fca00078e0212 */
[----:B------:R-:W-:-:S13]  /*0410*/  ISETP.GT.U32.AND P1, PT, R22, R19, PT ;  /* 0x000000131600720c */ /* 0x000fda0003f24070 */
[----:B------:R-:W-:Y:S01]  /*0420*/  @!P1 IMAD.IADD R19, R19, 0x1, -R22 ;  /* 0x0000000113139824 */ /* 0x000fe200078e0a16 */
[----:B------:R-:W-:-:S04]  /*0430*/  ISETP.NE.AND P1, PT, R0, RZ, PT ;  /* 0x000000ff0000720c */ /* 0x000fc80003f25270 */
[----:B------:R-:W-:-:S13]  /*0440*/  ISETP.GT.U32.AND P2, PT, R22, R19, PT ;  /* 0x000000131600720c */ /* 0x000fda0003f44070 */
[----:B------:R-:W-:-:S05]  /*0450*/  @!P2 IADD3 R19, PT, PT, R19, -R22, RZ ;  /* 0x800000161313a210 */ /* 0x000fca0007ffe0ff */
[----:B------:R-:W-:Y:S01]  /*0460*/  @!P0 IMAD.MOV R19, RZ, RZ, -R19 ;  /* 0x000000ffff138224 */ /* 0x000fe200078e0a13 */
[----:B------:R-:W-:-:S07]  /*0470*/  @!P1 LOP3.LUT R19, RZ, R0, RZ, 0x33, !PT ;  /* 0x00000000ff139212 */ /* 0x000fce00078e33ff */
.L_x_432:
[----:B------:R-:W-:Y:S05]  /*0480*/  BSYNC.RECONVERGENT B0 ;  /* 0x0000000000007941 */ /* 0x000fea0003800200 */
.L_x_431:
[CC--:B------:R-:W-:Y:S01]  /*0490*/  VIMNMX R25, PT, PT, R20.reuse, R19.reuse, PT ;  /* 0x0000001314197248 */ /* 0x0c0fe20003fe0100 */
[----:B-1----:R-:W-:Y:S01]  /*04a0*/  IMAD.WIDE R16, R23, 0x4, R16 ;  /* 0x0000000417107825 */ /* 0x002fe200078e0210 */
[----:B------:R-:W-:-:S03]  /*04b0*/  VIMNMX R19, PT, PT, R20, R19, !PT ;  /* 0x0000001314137248 */ /* 0x000fc60007fe0100 */
[----:B---3--:R-:W-:Y:S01]  /*04c0*/  IMAD.WIDE R14, R23, 0x4, R14 ;  /* 0x00000004170e7825 */ /* 0x008fe200078e020e */
[----:B------:R-:W-:Y:S04]  /*04d0*/  STG.E desc[UR4][R16.64], R25 ;  /* 0x0000001910007986 */ /* 0x000fe8000c101904 */
[----:B------:R-:W-:Y:S04]  /*04e0*/  STG.E desc[UR4][R14.64], R19 ;  /* 0x000000130e007986 */ /* 0x000fe8000c101904 */
[----:B------:R-:W-:Y:S04]  /*04f0*/  STG.E.64 desc[UR4][R10.64], R12 ;  /* 0x0000000c0a007986 */ /* 0x000fe8000c101b04 */
[----:B------:R-:W-:Y:S04]  /*0500*/  STG.E.64 desc[UR4][R10.64+0x8], R8 ;  /* 0x000008080a007986 */ /* 0x000fe8000c101b04 */
[----:B------:R-:W-:Y:S04]  /*0510*/  STG.E.64 desc[UR4][R10.64+0x10], R2 ;  /* 0x000010020a007986 */ /* 0x000fe8000c101b04 */
[----:B-----5:R-:W-:Y:S04]  /*0520*/  STG.E.64 desc[UR4][R10.64+0x18], R4 ;  /* 0x000018040a007986 */ /* 0x020fe8000c101b04 */
[----:B------:R-:W-:Y:S04]  /*0530*/  STG.E.64 desc[UR4][R10.64+0x28], R6 ;  /* 0x000028060a007986 */ /* 0x000fe8000c101b04 */
[----:B------:R-:W-:Y:S01]  /*0540*/  STG.E desc[UR4][R10.64+0x20], R21 ;  /* 0x000020150a007986 */ /* 0x000fe2000c101904 */
[----:B------:R-:W-:Y:S05]  /*0550*/  EXIT ;  /* 0x000000000000794d */ /* 0x000fea0003800000 */
.L_x_433:
        /* <DEDUP_REMOVED lines=10> */
.L_x_455:


//--------------------- .text._Z18init_curand_statesP17curandStateXORWOWim --------------------------
	.section	.text._Z18init_curand_statesP17curandStateXORWOWim,"ax",@progbits
	.align	128
        .global         _Z18init_curand_statesP17curandStateXORWOWim
        .type           _Z18init_curand_statesP17curandStateXORWOWim,@function
        .size           _Z18init_curand_statesP17curandStateXORWOWim,(.L_x_456 - _Z18init_curand_statesP17curandStateXORWOWim)
        .other          _Z18init_curand_statesP17curandStateXORWOWim,@"STO_CUDA_ENTRY STV_DEFAULT"
_Z18init_curand_statesP17curandStateXORWOWim:
.text._Z18init_curand_statesP17curandStateXORWOWim:
        /* <DEDUP_REMOVED lines=10> */
[----:B------:R-:W-:Y:S01]  /*00a0*/  ISETP.NE.AND P0, PT, R13, RZ, PT ;  /* 0x000000ff0d00720c */ /* 0x000fe20003f05270 */
[----:B------:R-:W-:Y:S05]  /*00b0*/  BSSY.RECONVERGENT B0, `(.L_x_434) ;  /* 0x00000e1000007945 */ /* 0x000fea0003800200 */
[----:B------:R-:W2:Y:S01]  /*00c0*/  LDC.64 R6, c[0x0][0x380] ;  /* 0x0000e000ff067b82 */ /* 0x000ea20000000a00 */
[----:B0-----:R-:W-:Y:S02]  /*00d0*/  LOP3.LUT R0, R2, 0xaad26b49, RZ, 0x3c, !PT ;  /* 0xaad26b4902007812 */ /* 0x001fe400078e3cff */
[----:B------:R-:W-:-:S03]  /*00e0*/  LOP3.LUT R2, R3, 0xf7dcefdd, RZ, 0x3c, !PT ;  /* 0xf7dcefdd03027812 */ /* 0x000fc600078e3cff */
[----:B------:R-:W-:Y:S02]  /*00f0*/  IMAD R0, R0, 0x4182bed5, RZ ;  /* 0x4182bed500007824 */ /* 0x000fe400078e02ff */
[----:B------:R-:W-:Y:S02]  /*0100*/  IMAD R3, R2, -0x658354e5, RZ ;  /* 0x9a7cab1b02037824 */ /* 0x000fe400078e02ff */
[----:B--2---:R-:W-:Y:S01]  /*0110*/  IMAD.WIDE R6, R13, 0x30, R6 ;  /* 0x000000300d067825 */ /* 0x004fe200078e0206 */
[C---:B------:R-:W-:Y:S02]  /*0120*/  LOP3.LUT R8, R0.reuse, 0x159a55e5, RZ, 0x3c, !PT ;  /* 0x159a55e500087812 */ /* 0x040fe400078e3cff */
[C---:B------:R-:W-:Y:S01]  /*0130*/  IADD3 R4, PT, PT, R0.reuse, 0x64f0c9, R3 ;  /* 0x0064f0c900047810 */ /* 0x040fe20007ffe003 */
[C---:B------:R-:W-:Y:S01]  /*0140*/  VIADD R5, R0.reuse, 0x75bcd15 ;  /* 0x075bcd1500057836 */ /* 0x040fe20000000000 */
[----:B------:R-:W-:Y:S01]  /*0150*/  LOP3.LUT R10, R3, 0x5491333, RZ, 0x3c, !PT ;  /* 0x05491333030a7812 */ /* 0x000fe200078e3cff */
[----:B------:R-:W-:-:S02]  /*0160*/  VIADD R11, R0, 0x583f19 ;  /* 0x00583f19000b7836 */ /* 0x000fc40000000000 */
[----:B------:R-:W-:Y:S01]  /*0170*/  VIADD R9, R3, 0x1f123bb5 ;  /* 0x1f123bb503097836 */ /* 0x000fe20000000000 */
[----:B-1----:R0:W-:Y:S04]  /*0180*/  STG.E.64 desc[UR4][R6.64], R4 ;  /* 0x0000000406007986 */ /* 0x0021e8000c101b04 */
[----:B------:R0:W-:Y:S04]  /*0190*/  STG.E.64 desc[UR4][R6.64+0x8], R8 ;  /* 0x0000080806007986 */ /* 0x0001e8000c101b04 */
[----:B------:R0:W-:Y:S01]  /*01a0*/  STG.E.64 desc[UR4][R6.64+0x10], R10 ;  /* 0x0000100a06007986 */ /* 0x0001e2000c101b04 */
[----:B------:R-:W-:Y:S05]  /*01b0*/  @!P0 BRA `(.L_x_435) ;  /* 0x0000000c00408947 */ /* 0x000fea0003800000 */
[----:B------:R-:W-:Y:S01]  /*01c0*/  SHF.R.S32.HI R0, RZ, 0x1f, R13 ;  /* 0x0000001fff007819 */ /* 0x000fe2000001140d */
[----:B------:R-:W-:-:S07]  /*01d0*/  IMAD.MOV.U32 R12, RZ, RZ, RZ ;  /* 0x000000ffff0c7224 */ /* 0x000fce00078e00ff */
.L_x_441:
[----:B-1----:R-:W-:Y:S01]  /*01e0*/  LOP3.LUT R2, R13, 0x3, RZ, 0xc0, !PT ;  /* 0x000000030d027812 */ /* 0x002fe200078ec0ff */
[----:B------:R-:W-:Y:S03]  /*01f0*/  BSSY.RECONVERGENT B1, `(.L_x_436) ;  /* 0x00000c6000017945 */ /* 0x000fe60003800200 */
[----:B------:R-:W-:-:S04]  /*0200*/  ISETP.NE.U32.AND P0, PT, R2, RZ, PT ;  /* 0x000000ff0200720c */ /* 0x000fc80003f05070 */
[----:B------:R-:W-:-:S13]  /*0210*/  ISETP.NE.AND.EX P0, PT, RZ, RZ, PT, P0 ;  /* 0x000000ffff00720c */ /* 0x000fda0003f05300 */
[----:B------:R-:W-:Y:S05]  /*0220*/  @!P0 BRA `(.L_x_437) ;  /* 0x0000000c00088947 */ /* 0x000fea0003800000 */
[----:B0-----:R-:W0:Y:S01]  /*0230*/  LDC.64 R8, c[0x4][RZ] ;  /* 0x01000000ff087b82 */ /* 0x001e220000000a00 */
[----:B------:R-:W-:Y:S02]  /*0240*/  IMAD.MOV.U32 R14, RZ, RZ, RZ ;  /* 0x000000ffff0e7224 */ /* 0x000fe400078e00ff */
[----:B0-----:R-:W-:-:S07]  /*0250*/  IMAD.WIDE.U32 R8, R12, 0xc80, R8 ;  /* 0x00000c800c087825 */ /* 0x001fce00078e0008 */
.L_x_440:
[----:B-1----:R-:W-:Y:S01]  /*0260*/  IMAD.MOV.U32 R15, RZ, RZ, RZ ;  /* 0x000000ffff0f7224 */ /* 0x002fe200078e00ff */
[----:B------:R-:W-:Y:S01]  /*0270*/  CS2R R2, SRZ ;  /* 0x0000000000027805 */ /* 0x000fe2000001ff00 */
[----:B------:R-:W-:Y:S01]  /*0280*/  IMAD.MOV.U32 R17, RZ, RZ, RZ ;  /* 0x000000ffff117224 */ /* 0x000fe200078e00ff */
[----:B------:R-:W-:-:S07]  /*0290*/  CS2R R4, SRZ ;  /* 0x0000000000047805 */ /* 0x000fce000001ff00 */
.L_x_439:
[----:B------:R-:W-:-:S05]  /*02a0*/  IMAD.WIDE.U32 R10, R17, 0x4, R6 ;  /* 0x00000004110a7825 */ /* 0x000fca00078e0006 */
[----:B------:R0:W5:Y:S01]  /*02b0*/  LDG.E R16, desc[UR4][R10.64+0x4] ;  /* 0x000004040a107981 */ /* 0x000162000c1e1900 */
[----:B------:R-:W-:-:S07]  /*02c0*/  IMAD.MOV.U32 R19, RZ, RZ, RZ ;  /* 0x000000ffff137224 */ /* 0x000fce00078e00ff */
.L_x_438:
[----:B-----5:R-:W-:Y:S01]  /*02d0*/  SHF.R.U32.HI R24, RZ, R19, R16 ;  /* 0x00000013ff187219 */ /* 0x020fe20000011610 */
[----:B0-----:R-:W-:-:S03]  /*02e0*/  IMAD.SHL.U32 R10, R17, 0x20, RZ ;  /* 0x00000020110a7824 */ /* 0x001fc600078e00ff */
[----:B------:R-:W-:Y:S01]  /*02f0*/  LOP3.LUT R11, R24, 0x1, RZ, 0xc0, !PT ;  /* 0x00000001180b7812 */ /* 0x000fe200078ec0ff */
[----:B------:R-:W-:-:S03]  /*0300*/  IMAD.IADD R10, R10, 0x1, R19 ;  /* 0x000000010a0a7824 */ /* 0x000fc600078e0213 */
[----:B------:R-:W-:Y:S01]  /*0310*/  ISETP.NE.U32.AND P0, PT, R11, 0x1, PT ;  /* 0x000000010b00780c */ /* 0x000fe20003f05070 */
[----:B------:R-:W-:-:S03]  /*0320*/  IMAD R11, R10, 0x5, RZ ;  /* 0x000000050a0b7824 */ /* 0x000fc600078e02ff */
[----:B------:R-:W-:Y:S01]  /*0330*/  R2P PR, R24, 0x7e ;  /* 0x0000007e18007804 */ /* 0x000fe20000000000 */
[----:B------:R-:W-:-:S08]  /*0340*/  IMAD.WIDE.U32 R10, R11, 0x4, R8 ;  /* 0x000000040b0a7825 */ /* 0x000fd000078e0008 */
[----:B------:R-:W2:Y:S04]  /*0350*/  @!P0 LDG.E R18, desc[UR4][R10.64] ;  /* 0x000000040a128981 */ /* 0x000ea8000c1e1900 */
[----:B------:R-:W3:Y:S04]  /*0360*/  @!P0 LDG.E R20, desc[UR4][R10.64+0x10] ;  /* 0x000010040a148981 */ /* 0x000ee8000c1e1900 */
[----:B------:R-:W4:Y:S04]  /*0370*/  @P1 LDG.E R22, desc[UR4][R10.64+0x14] ;  /* 0x000014040a161981 */ /* 0x000f28000c1e1900 */
[----:B------:R-:W4:Y:S04]  /*0380*/  @P2 LDG.E R26, desc[UR4][R10.64+0x28] ;  /* 0x000028040a1a2981 */ /* 0x000f28000c1e1900 */
[----:B------:R-:W4:Y:S04]  /*0390*/  @!P0 LDG.E R21, desc[UR4][R10.64+0x4] ;  /* 0x000004040a158981 */ /* 0x000f28000c1e1900 */
[----:B------:R-:W4:Y:S04]  /*03a0*/  @!P0 LDG.E R23, desc[UR4][R10.64+0xc] ;  /* 0x00000c040a178981 */ /* 0x000f28000c1e1900 */
[----:B------:R-:W4:Y:S04]  /*03b0*/  @P1 LDG.E R25, desc[UR4][R10.64+0x18] ;  /* 0x000018040a191981 */ /* 0x000f28000c1e1900 */
[----:B------:R-:W4:Y:S04]  /*03c0*/  @P3 LDG.E R28, desc[UR4][R10.64+0x3c] ;  /* 0x00003c040a1c3981 */ /* 0x000f28000c1e1900 */
[----:B------:R-:W4:Y:S01]  /*03d0*/  @P6 LDG.E R27, desc[UR4][R10.64+0x7c] ;  /* 0x00007c040a1b6981 */ /* 0x000f22000c1e1900 */
[----:B--2---:R-:W-:-:S03]  /*03e0*/  @!P0 LOP3.LUT R15, R15, R18, RZ, 0x3c, !PT ;  /* 0x000000120f0f8212 */ /* 0x004fc600078e3cff */
[----:B------:R-:W2:Y:S01]  /*03f0*/  @!P0 LDG.E R18, desc[UR4][R10.64+0x8] ;  /* 0x000008040a128981 */ /* 0x000ea2000c1e1900 */
[----:B---3--:R-:W-:-:S03]  /*0400*/  @!P0 LOP3.LUT R3, R3, R20, RZ, 0x3c, !PT ;  /* 0x0000001403038212 */ /* 0x008fc600078e3cff */
[----:B------:R-:W3:Y:S01]  /*0410*/  @P1 LDG.E R20, desc[UR4][R10.64+0x24] ;  /* 0x000024040a141981 */ /* 0x000ee2000c1e1900 */
[----:B----4-:R-:W-:-:S03]  /*0420*/  @P1 LOP3.LUT R15, R15, R22, RZ, 0x3c, !PT ;  /* 0x000000160f0f1212 */ /* 0x010fc600078e3cff */
[----:B------:R-:W4:Y:S01]  /*0430*/  @P2 LDG.E R22, desc[UR4][R10.64+0x38] ;  /* 0x000038040a162981 */ /* 0x000f22000c1e1900 */
[----:B------:R-:W-:-:S03]  /*0440*/  @P2 LOP3.LUT R15, R15, R26, RZ, 0x3c, !PT ;  /* 0x0000001a0f0f2212 */ /* 0x000fc600078e3cff */
[----:B------:R-:W4:Y:S01]  /*0450*/  @P4 LDG.E R26, desc[UR4][R10.64+0x50] ;  /* 0x000050040a1a4981 */ /* 0x000f22000c1e1900 */
[----:B------:R-:W-:-:S03]  /*0460*/  @!P0 LOP3.LUT R4, R4, R21, RZ, 0x3c, !PT ;  /* 0x0000001504048212 */ /* 0x000fc600078e3cff */
[----:B------:R-:W4:Y:S01]  /*0470*/  @P1 LDG.E R21, desc[UR4][R10.64+0x20] ;  /* 0x000020040a151981 */ /* 0x000f22000c1e1900 */
[----:B------:R-:W-:-:S03]  /*0480*/  @!P0 LOP3.LUT R2, R2, R23, RZ, 0x3c, !PT ;  /* 0x0000001702028212 */ /* 0x000fc600078e3cff */
[----:B------:R-:W4:Y:S01]  /*0490*/  @P2 LDG.E R23, desc[UR4][R10.64+0x2c] ;  /* 0x00002c040a172981 */ /* 0x000f22000c1e1900 */
[----:B------:R-:W-:-:S03]  /*04a0*/  @P1 LOP3.LUT R4, R4, R25, RZ, 0x3c, !PT ;  /* 0x0000001904041212 */ /* 0x000fc600078e3cff */
[----:B------:R-:W4:Y:S01]  /*04b0*/  @P2 LDG.E R25, desc[UR4][R10.64+0x34] ;  /* 0x000034040a192981 */ /* 0x000f22000c1e1900 */
[----:B--2---:R-:W-:-:S03]  /*04c0*/  @!P0 LOP3.LUT R5, R5, R18, RZ, 0x3c, !PT ;  /* 0x0000001205058212 */ /* 0x004fc600078e3cff */
[----:B------:R-:W2:Y:S01]  /*04d0*/  @P1 LDG.E R18, desc[UR4][R10.64+0x1c] ;  /* 0x00001c040a121981 */ /* 0x000ea2000c1e1900 */
[----:B---3--:R-:W-:-:S03]  /*04e0*/  @P1 LOP3.LUT R3, R3, R20, RZ, 0x3c, !PT ;  /* 0x0000001403031212 */ /* 0x008fc600078e3cff */
[----:B------:R-:W3:Y:S01]  /*04f0*/  @P2 LDG.E R20, desc[UR4][R10.64+0x30] ;  /* 0x000030040a142981 */ /* 0x000ee2000c1e1900 */
[----:B----4-:R-:W-:-:S03]  /*0500*/  @P2 LOP3.LUT R3, R3, R22, RZ, 0x3c, !PT ;  /* 0x0000001603032212 */ /* 0x010fc600078e3cff */
[----:B------:R-:W4:Y:S01]  /*0510*/  @P3 LDG.E R22, desc[UR4][R10.64+0x4c] ;  /* 0x00004c040a163981 */ /* 0x000f22000c1e1900 */
[----:B------:R-:W-:-:S04]  /*0520*/  @P3 LOP3.LUT R15, R15, R28, RZ, 0x3c, !PT ;  /* 0x0000001c0f0f3212 */ /* 0x000fc800078e3cff */
[----:B------:R-:W-:Y:S02]  /*0530*/  @P4 LOP3.LUT R15, R15, R26, RZ, 0x3c, !PT ;  /* 0x0000001a0f0f4212 */ /* 0x000fe400078e3cff */
[----:B------:R-:W-:Y:S01]  /*0540*/  @P1 LOP3.LUT R2, R2, R21, RZ, 0x3c, !PT ;  /* 0x0000001502021212 */ /* 0x000fe200078e3cff */
[----:B------:R-:W4:Y:S04]  /*0550*/  @P5 LDG.E R26, desc[UR4][R10.64+0x64] ;  /* 0x000064040a1a5981 */ /* 0x000f28000c1e1900 */
[----:B------:R-:W4:Y:S01]  /*0560*/  @P3 LDG.E R21, desc[UR4][R10.64+0x40] ;  /* 0x000040040a153981 */ /* 0x000f22000c1e1900 */
[----:B------:R-:W-:Y:S02]  /*0570*/  @P2 LOP3.LUT R4, R4, R23, RZ, 0x3c, !PT ;  /* 0x0000001704042212 */ /* 0x000fe400078e3cff */
[----:B------:R-:W-:Y:S01]  /*0580*/  @P2 LOP3.LUT R2, R2, R25, RZ, 0x3c, !PT ;  /* 0x0000001902022212 */ /* 0x000fe200078e3cff */
[----:B------:R-:W4:Y:S04]  /*0590*/  @P3 LDG.E R23, desc[UR4][R10.64+0x48] ;  /* 0x000048040a173981 */ /* 0x000f28000c1e1900 */
[----:B------:R-:W4:Y:S01]  /*05a0*/  @P4 LDG.E R25, desc[UR4][R10.64+0x54] ;  /* 0x000054040a194981 */ /* 0x000f22000c1e1900 */
[----:B--2---:R-:W-:-:S03]  /*05b0*/  @P1 LOP3.LUT R5, R5, R18, RZ, 0x3c, !PT ;  /* 0x0000001205051212 */ /* 0x004fc600078e3cff */
[----:B------:R-:W2:Y:S01]  /*05c0*/  @P3 LDG.E R18, desc[UR4][R10.64+0x44] ;  /* 0x000044040a123981 */ /* 0x000ea2000c1e1900 */
[----:B---3--:R-:W-:-:S03]  /*05d0*/  @P2 LOP3.LUT R5, R5, R20, RZ, 0x3c, !PT ;  /* 0x0000001405052212 */ /* 0x008fc600078e3cff */
[----:B------:R-:W3:Y:S01]  /*05e0*/  @P4 LDG.E R20, desc[UR4][R10.64+0x58] ;  /* 0x000058040a144981 */ /* 0x000ee2000c1e1900 */
[----:B----4-:R-:W-:-:S03]  /*05f0*/  @P3 LOP3.LUT R3, R3, R22, RZ, 0x3c, !PT ;  /* 0x0000001603033212 */ /* 0x010fc600078e3cff */
[----:B------:R-:W4:Y:S01]  /*0600*/  @P4 LDG.E R22, desc[UR4][R10.64+0x60] ;  /* 0x000060040a164981 */ /* 0x000f22000c1e1900 */
[----:B------:R-:W-:Y:S02]  /*0610*/  LOP3.LUT P0, RZ, R24, 0x80, RZ, 0xc0, !PT ;  /* 0x0000008018ff7812 */ /* 0x000fe4000780c0ff */
[----:B------:R-:W-:Y:S02]  /*0620*/  @P5 LOP3.LUT R15, R15, R26, RZ, 0x3c, !PT ;  /* 0x0000001a0f0f5212 */ /* 0x000fe400078e3cff */
[----:B------:R-:W4:Y:S01]  /*0630*/  @P6 LDG.E R26, desc[UR4][R10.64+0x78] ;  /* 0x000078040a1a6981 */ /* 0x000f22000c1e1900 */
[----:B------:R-:W-:-:S03]  /*0640*/  @P3 LOP3.LUT R4, R4, R21, RZ, 0x3c, !PT ;  /* 0x0000001504043212 */ /* 0x000fc600078e3cff */
[----:B------:R-:W4:Y:S01]  /*0650*/  @P4 LDG.E R21, desc[UR4][R10.64+0x5c] ;  /* 0x00005c040a154981 */ /* 0x000f22000c1e1900 */
[----:B------:R-:W-:-:S03]  /*0660*/  @P3 LOP3.LUT R2, R2, R23, RZ, 0x3c, !PT ;  /* 0x0000001702023212 */ /* 0x000fc600078e3cff */
[----:B------:R-:W4:Y:S01]  /*0670*/  @P5 LDG.E R23, desc[UR4][R10.64+0x68] ;  /* 0x000068040a175981 */ /* 0x000f22000c1e1900 */
[----:B------:R-:W-:-:S03]  /*0680*/  @P4 LOP3.LUT R4, R4, R25, RZ, 0x3c, !PT ;  /* 0x0000001904044212 */ /* 0x000fc600078e3cff */
[----:B------:R-:W4:Y:S01]  /*0690*/  @P5 LDG.E R25, desc[UR4][R10.64+0x70] ;  /* 0x000070040a195981 */ /* 0x000f22000c1e1900 */
[----:B--2---:R-:W-:-:S03]  /*06a0*/  @P3 LOP3.LUT R5, R5, R18, RZ, 0x3c, !PT ;  /* 0x0000001205053212 */ /* 0x004fc600078e3cff */
[----:B------:R-:W2:Y:S01]  /*06b0*/  @P5 LDG.E R18, desc[UR4][R10.64+0x6c] ;  /* 0x00006c040a125981 */ /* 0x000ea2000c1e1900 */
[----:B---3--:R-:W-:-:S03]  /*06c0*/  @P4 LOP3.LUT R5, R5, R20, RZ, 0x3c, !PT ;  /* 0x0000001405054212 */ /* 0x008fc600078e3cff */
[----:B------:R-:W3:Y:S01]  /*06d0*/  @P5 LDG.E R20, desc[UR4][R10.64+0x74] ;  /* 0x000074040a145981 */ /* 0x000ee2000c1e1900 */
[----:B----4-:R-:W-:-:S03]  /*06e0*/  @P4 LOP3.LUT R3, R3, R22, RZ, 0x3c, !PT ;  /* 0x0000001603034212 */ /* 0x010fc600078e3cff */
[----:B------:R-:W4:Y:S01]  /*06f0*/  @P0 LDG.E R22, desc[UR4][R10.64+0x8c] ;  /* 0x00008c040a160981 */ /* 0x000f22000c1e1900 */
[----:B------:R-:W-:-:S03]  /*0700*/  @P6 LOP3.LUT R15, R15, R26, RZ, 0x3c, !PT ;  /* 0x0000001a0f0f6212 */ /* 0x000fc600078e3cff */
        /* <DEDUP_REMOVED lines=13> */
[----:B------:R-:W-:Y:S02]  /*07e0*/  @P6 LOP3.LUT R4, R4, R27, RZ, 0x3c, !PT ;  /* 0x0000001b04046212 */ /* 0x000fe400078e3cff */
[----:B------:R-:W-:Y:S02]  /*07f0*/  @P6 LOP3.LUT R2, R2, R21, RZ, 0x3c, !PT ;  /* 0x0000001502026212 */ /* 0x000fe400078e3cff */
[----:B------:R-:W-:Y:S02]  /*0800*/  @P0 LOP3.LUT R4, R4, R23, RZ, 0x3c, !PT ;  /* 0x0000001704040212 */ /* 0x000fe400078e3cff */
[----:B------:R-:W-:Y:S02]  /*0810*/  @P0 LOP3.LUT R2, R2, R25, RZ, 0x3c, !PT ;  /* 0x0000001902020212 */ /* 0x000fe400078e3cff */
[----:B--2---:R-:W-:Y:S02]  /*0820*/  @P6 LOP3.LUT R5, R5, R18, RZ, 0x3c, !PT ;  /* 0x0000001205056212 */ /* 0x004fe400078e3cff */
[----:B---3--:R-:W-:-:S02]  /*0830*/  @P6 LOP3.LUT R3, R3, R20, RZ, 0x3c, !PT ;  /* 0x0000001403036212 */ /* 0x008fc400078e3cff */
[----:B----4-:R-:W-:Y:S02]  /*0840*/  @P0 LOP3.LUT R5, R5, R22, RZ, 0x3c, !PT ;  /* 0x0000001605050212 */ /* 0x010fe400078e3cff */
[----:B------:R-:W-:Y:S02]  /*0850*/  @P0 LOP3.LUT R3, R3, R26, RZ, 0x3c, !PT ;  /* 0x0000001a03030212 */ /* 0x000fe400078e3cff */
[----:B------:R-:W-:-:S13]  /*0860*/  R2P PR, R24.B1, 0x7f ;  /* 0x0000007f18007804 */ /* 0x000fda0000001000 */
[----:B------:R-:W2:Y:S04]  /*0870*/  @P0 LDG.E R18, desc[UR4][R10.64+0xa0] ;  /* 0x0000a0040a120981 */ /* 0x000ea8000c1e1900 */
[----:B------:R-:W3:Y:S04]  /*0880*/  @P1 LDG.E R22, desc[UR4][R10.64+0xb4] ;  /* 0x0000b4040a161981 */ /* 0x000ee8000c1e1900 */
[----:B------:R-:W4:Y:S04]  /*0890*/  @P2 LDG.E R26, desc[UR4][R10.64+0xc8] ;  /* 0x0000c8040a1a2981 */ /* 0x000f28000c1e1900 */
[----:B------:R-:W4:Y:S04]  /*08a0*/  @P3 LDG.E R28, desc[UR4][R10.64+0xdc] ;  /* 0x0000dc040a1c3981 */ /* 0x000f28000c1e1900 */
[----:B------:R-:W4:Y:S04]  /*08b0*/  @P0 LDG.E R23, desc[UR4][R10.64+0xa4] ;  /* 0x0000a4040a170981 */ /* 0x000f28000c1e1900 */
[----:B------:R-:W4:Y:S04]  /*08c0*/  @P0 LDG.E R20, desc[UR4][R10.64+0xa8] ;  /* 0x0000a8040a140981 */ /* 0x000f28000c1e1900 */
[----:B------:R-:W4:Y:S04]  /*08d0*/  @P4 LDG.E R25, desc[UR4][R10.64+0xf0] ;  /* 0x0000f0040a194981 */ /* 0x000f28000c1e1900 */
        /* <DEDUP_REMOVED lines=21> */
[----:B------:R-:W-:Y:S02]  /*0a30*/  LOP3.LUT P0, RZ, R24, 0x8000, RZ, 0xc0, !PT ;  /* 0x0000800018ff7812 */ /* 0x000fe4000780c0ff */
[----:B----4-:R-:W-:Y:S01]  /*0a40*/  @P5 LOP3.LUT R15, R15, R26, RZ, 0x3c, !PT ;  /* 0x0000001a0f0f5212 */ /* 0x010fe200078e3cff */
[----:B------:R-:W4:Y:S04]  /*0a50*/  @P3 LDG.E R24, desc[UR4][R10.64+0xe4] ;  /* 0x0000e4040a183981 */ /* 0x000f28000c1e1900 */
[----:B------:R-:W2:Y:S01]  /*0a60*/  @P6 LDG.E R26, desc[UR4][R10.64+0x118] ;  /* 0x000118040a1a6981 */ /* 0x000ea2000c1e1900 */
        /* <DEDUP_REMOVED lines=8> */
[----:B---3--:R-:W-:-:S03]  /*0af0*/  @P2 LOP3.LUT R3, R3, R22, RZ, 0x3c, !PT ;  /* 0x0000001603032212 */ /* 0x008fc600078e3cff */
[----:B------:R-:W3:Y:S01]  /*0b00*/  @P4 LDG.E R22, desc[UR4][R10.64+0x100] ;  /* 0x000100040a164981 */ /* 0x000ee2000c1e1900 */
[----:B--2---:R-:W-:-:S03]  /*0b10*/  @P6 LOP3.LUT R15, R15, R26, RZ, 0x3c, !PT ;  /* 0x0000001a0f0f6212 */ /* 0x004fc600078e3cff */
[----:B------:R-:W2:Y:S01]  /*0b20*/  @P0 LDG.E R26, desc[UR4][R10.64+0x12c] ;  /* 0x00012c040a1a0981 */ /* 0x000ea2000c1e1900 */
[----:B----4-:R-:W-:-:S03]  /*0b30*/  @P2 LOP3.LUT R2, R2, R23, RZ, 0x3c, !PT ;  /* 0x0000001702022212 */ /* 0x010fc600078e3cff */
[----:B------:R-:W4:Y:S01]  /*0b40*/  @P4 LDG.E R23, desc[UR4][R10.64+0xfc] ;  /* 0x0000fc040a174981 */ /* 0x000f22000c1e1900 */
[----:B------:R-:W-:-:S03]  /*0b50*/  @P2 LOP3.LUT R5, R5, R20, RZ, 0x3c, !PT ;  /* 0x0000001405052212 */ /* 0x000fc600078e3cff */
[----:B------:R-:W4:Y:S01]  /*0b60*/  @P4 LDG.E R20, desc[UR4][R10.64+0xf8] ;  /* 0x0000f8040a144981 */ /* 0x000f22000c1e1900 */
[----:B------:R-:W-:Y:S02]  /*0b70*/  @P3 LOP3.LUT R2, R2, R27, RZ, 0x3c, !PT ;  /* 0x0000001b02023212 */ /* 0x000fe400078e3cff */
[----:B------:R-:W-:Y:S01]  /*0b80*/  @P3 LOP3.LUT R4, R4, R25, RZ, 0x3c, !PT ;  /* 0x0000001904043212 */ /* 0x000fe200078e3cff */
[----:B------:R-:W4:Y:S01]  /*0b90*/  @P5 LDG.E R27, desc[UR4][R10.64+0x110] ;  /* 0x000110040a1b5981 */ /* 0x000f22000c1e1900 */
[----:B------:R-:W-:-:S03]  /*0ba0*/  @P3 LOP3.LUT R5, R5, R24, RZ, 0x3c, !PT ;  /* 0x0000001805053212 */ /* 0x000fc600078e3cff */
[----:B------:R-:W4:Y:S04]  /*0bb0*/  @P5 LDG.E R25, desc[UR4][R10.64+0x108] ;  /* 0x000108040a195981 */ /* 0x000f28000c1e1900 */
        /* <DEDUP_REMOVED lines=19> */
[----:B------:R-:W-:-:S05]  /*0cf0*/  VIADD R19, R19, 0x10 ;  /* 0x0000001013137836 */ /* 0x000fca0000000000 */
[----:B------:R-:W-:Y:S02]  /*0d00*/  ISETP.NE.AND P1, PT, R19, 0x20, PT ;  /* 0x000000201300780c */ /* 0x000fe40003f25270 */
[----:B------:R-:W-:Y:S02]  /*0d10*/  @P5 LOP3.LUT R3, R3, R18, RZ, 0x3c, !PT ;  /* 0x0000001203035212 */ /* 0x000fe400078e3cff */
[----:B------:R-:W-:Y:S02]  /*0d20*/  @P6 LOP3.LUT R4, R4, R21, RZ, 0x3c, !PT ;  /* 0x0000001504046212 */ /* 0x000fe400078e3cff */
[----:B---3--:R-:W-:-:S04]  /*0d30*/  @P6 LOP3.LUT R3, R3, R22, RZ, 0x3c, !PT ;  /* 0x0000001603036212 */ /* 0x008fc800078e3cff */
[----:B--2---:R-:W-:Y:S02]  /*0d40*/  @P0 LOP3.LUT R3, R3, R26, RZ, 0x3c, !PT ;  /* 0x0000001a03030212 */ /* 0x004fe400078e3cff */
[----:B----4-:R-:W-:Y:S02]  /*0d50*/  @P6 LOP3.LUT R2, R2, R23, RZ, 0x3c, !PT ;  /* 0x0000001702026212 */ /* 0x010fe400078e3cff */
[----:B------:R-:W-:Y:S02]  /*0d60*/  @P6 LOP3.LUT R5, R5, R20, RZ, 0x3c, !PT ;  /* 0x0000001405056212 */ /* 0x000fe400078e3cff */
[----:B------:R-:W-:Y:S02]  /*0d70*/  @P0 LOP3.LUT R2, R2, R27, RZ, 0x3c, !PT ;  /* 0x0000001b02020212 */ /* 0x000fe400078e3cff */
[----:B------:R-:W-:Y:S02]  /*0d80*/  @P0 LOP3.LUT R4, R4, R25, RZ, 0x3c, !PT ;  /* 0x0000001904040212 */ /* 0x000fe400078e3cff */
[----:B------:R-:W-:Y:S01]  /*0d90*/  @P0 LOP3.LUT R5, R5, R24, RZ, 0x3c, !PT ;  /* 0x0000001805050212 */ /* 0x000fe200078e3cff */
[----:B------:R-:W-:Y:S06]  /*0da0*/  @P1 BRA `(.L_x_438) ;  /* 0xfffffff400481947 */ /* 0x000fec000383ffff */
[----:B------:R-:W-:-:S05]  /*0db0*/  VIADD R17, R17, 0x1 ;  /* 0x0000000111117836 */ /* 0x000fca0000000000 */
[----:B------:R-:W-:-:S13]  /*0dc0*/  ISETP.NE.AND P0, PT, R17, 0x5, PT ;  /* 0x000000051100780c */ /* 0x000fda0003f05270 */
[----:B------:R-:W-:Y:S05]  /*0dd0*/  @P0 BRA `(.L_x_439) ;  /* 0xfffffff400300947 */ /* 0x000fea000383ffff */
[----:B------:R1:W-:Y:S01]  /*0de0*/  STG.E.64 desc[UR4][R6.64+0x8], R4 ;  /* 0x0000080406007986 */ /* 0x0003e2000c101b04 */
[----:B------:R-:W-:Y:S01]  /*0df0*/  VIADD R14, R14, 0x1 ;  /* 0x000000010e0e7836 */ /* 0x000fe20000000000 */
[----:B------:R-:W-:Y:S02]  /*0e00*/  LOP3.LUT R11, R13, 0x3, RZ, 0xc0, !PT ;  /* 0x000000030d0b7812 */ /* 0x000fe400078ec0ff */
[----:B------:R1:W-:Y:S02]  /*0e10*/  STG.E.64 desc[UR4][R6.64+0x10], R2 ;  /* 0x0000100206007986 */ /* 0x0003e4000c101b04 */
[----:B------:R-:W-:Y:S02]  /*0e20*/  ISETP.GE.U32.AND P0, PT, R14, R11, PT ;  /* 0x0000000b0e00720c */ /* 0x000fe40003f06070 */
[----:B------:R1:W-:Y:S11]  /*0e30*/  STG.E desc[UR4][R6.64+0x4], R15 ;  /* 0x0000040f06007986 */ /* 0x0003f6000c101904 */
[----:B------:R-:W-:Y:S05]  /*0e40*/  @!P0 BRA `(.L_x_440) ;  /* 0xfffffff400048947 */ /* 0x000fea000383ffff */
.L_x_437:
[----:B------:R-:W-:Y:S05]  /*0e50*/  BSYNC.RECONVERGENT B1 ;  /* 0x0000000000017941 */ /* 0x000fea0003800200 */
.L_x_436:
[C---:B------:R-:W-:Y:S01]  /*0e60*/  ISETP.GT.U32.AND P0, PT, R13.reuse, 0x3, PT ;  /* 0x000000030d00780c */ /* 0x040fe20003f04070 */
[----:B------:R-:W-:Y:S01]  /*0e70*/  VIADD R12, R12, 0x1 ;  /* 0x000000010c0c7836 */ /* 0x000fe20000000000 */
[--C-:B------:R-:W-:Y:S02]  /*0e80*/  SHF.R.U64 R13, R13, 0x2, R0.reuse ;  /* 0x000000020d0d7819 */ /* 0x100fe40000001200 */
[----:B------:R-:W-:Y:S02]  /*0e90*/  ISETP.GT.U32.AND.EX P0, PT, R0, RZ, PT, P0 ;  /* 0x000000ff0000720c */ /* 0x000fe40003f04100 */
[----:B------:R-:W-:-:S11]  /*0ea0*/  SHF.R.U32.HI R0, RZ, 0x2, R0 ;  /* 0x00000002ff007819 */ /* 0x000fd60000011600 */
[----:B------:R-:W-:Y:S05]  /*0eb0*/  @P0 BRA `(.L_x_441) ;  /* 0xfffffff000c80947 */ /* 0x000fea000383ffff */
.L_x_435:
[----:B------:R-:W-:Y:S05]  /*0ec0*/  BSYNC.RECONVERGENT B0 ;  /* 0x0000000000007941 */ /* 0x000fea0003800200 */
.L_x_434:
[----:B------:R-:W-:Y:S04]  /*0ed0*/  STG.E.64 desc[UR4][R6.64+0x18], RZ ;  /* 0x000018ff06007986 */ /* 0x000fe8000c101b04 */
[----:B------:R-:W-:Y:S04]  /*0ee0*/  STG.E desc[UR4][R6.64+0x20], RZ ;  /* 0x000020ff06007986 */ /* 0x000fe8000c101904 */
[----:B------:R-:W-:Y:S01]  /*0ef0*/  STG.E.64 desc[UR4][R6.64+0x28], RZ ;  /* 0x000028ff06007986 */ /* 0x000fe2000c101b04 */
[----:B------:R-:W-:Y:S05]  /*0f00*/  EXIT ;  /* 0x000000000000794d */ /* 0x000fea0003800000 */
.L_x_442:
        /* <DEDUP_REMOVED lines=15> */
.L_x_456:


//--------------------- .nv.global.init           --------------------------
	.section	.nv.global.init,"aw",@progbits
	.align	4
.nv.global.init:
	.type		mrg32k3aM1SubSeq,@object
	.size		mrg32k3aM1SubSeq,(mrg32k3aM2SubSeq - mrg32k3aM1SubSeq)
mrg32k3aM1SubSeq:
        /*0000*/ 	.byte	0x0b, 0xcc, 0xee, 0x04, 0x73, 0x29, 0x8b, 0x6f, 0xf6, 0x53, 0x03, 0xf6, 0x23, 0xf6, 0xea, 0xda
        /* <DEDUP_REMOVED lines=125> */
	.type		mrg32k3aM2SubSeq,@object
	.size		mrg32k3aM2SubSeq,(mrg32k3aM1 - mrg32k3aM2SubSeq)
mrg32k3aM2SubSeq:
        /* <DEDUP_REMOVED lines=126> */
	.type		mrg32k3aM1,@object
	.size		mrg32k3aM1,(mrg32k3aM1Seq - mrg32k3aM1)
mrg32k3aM1:
        /* <DEDUP_REMOVED lines=144> */
	.type		mrg32k3aM1Seq,@object
	.size		mrg32k3aM1Seq,(mrg32k3aM2 - mrg32k3aM1Seq)
mrg32k3aM1Seq:
        /* <DEDUP_REMOVED lines=144> */
	.type		mrg32k3aM2,@object
	.size		mrg32k3aM2,(mrg32k3aM2Seq - mrg32k3aM2)
mrg32k3aM2:
        /* <DEDUP_REMOVED lines=144> */
	.type		mrg32k3aM2Seq,@object
	.size		mrg32k3aM2Seq,(precalc_xorwow_matrix - mrg32k3aM2Seq)
mrg32k3aM2Seq:
        /* <DEDUP_REMOVED lines=144> */
	.type		precalc_xorwow_matrix,@object
	.size		precalc_xorwow_matrix,(precalc_xorwow_offset_matrix - precalc_xorwow_matrix)
precalc_xorwow_matrix:
        /* <DEDUP_REMOVED lines=6400> */
	.type		precalc_xorwow_offset_matrix,@object
	.size		precalc_xorwow_offset_matrix,(.L_1 - precalc_xorwow_offset_matrix)
precalc_xorwow_offset_matrix:
        /* <DEDUP_REMOVED lines=6400> */
.L_1:


//--------------------- .nv.shared._ZN3cub18CUB_300001_SM_10006detail10radix_sort29DeviceRadixSortOnesweepKernelINS1_5radix10policy_hubIiiyE10Policy1000ELNS0_9SortOrderE0EiiyiiNS1_21identity_decomposer_tEEEvPT5_SB_PT3_PKSC_PT1_PKSG_PT2_PKSK_T4_iiT6_ --------------------------
	.section	.nv.shared._ZN3cub18CUB_300001_SM_10006detail10radix_sort29DeviceRadixSortOnesweepKernelINS1_5radix10policy_hubIiiyE10Policy1000ELNS0_9SortOrderE0EiiyiiNS1_21identity_decomposer_tEEEvPT5_SB_PT3_PKSC_PT1_PKSG_PT2_PKSK_T4_iiT6_,"aw",@nobits
	.sectionflags	@""
	.align	16
.nv.shared._ZN3cub18CUB_300001_SM_10006detail10radix_sort29DeviceRadixSortOnesweepKernelINS1_5radix10policy_hubIiiyE10Policy1000ELNS0_9SortOrderE0EiiyiiNS1_21identity_decomposer_tEEEvPT5_SB_PT3_PKSC_PT1_PKSG_PT2_PKSK_T4_iiT6_:
	.zero		29184


//--------------------- .nv.shared.reserved.0     --------------------------
	.section	.nv.shared.reserved.0,"aw",@nobits
	.weak		__nv_reservedSMEM_offset_0_alias
	.size		__nv_reservedSMEM_offset_0_alias, 0, 64
	.other		__nv_reservedSMEM_offset_0_alias,@"STO_CUDA_RESERVED_SHARED STV_DEFAULT"
__nv_reservedSMEM_offset_0_alias:
	.zero		0
	.zero		64


//--------------------- .nv.global                --------------------------
	.section	.nv.global,"aw",@nobits
.nv.global:
	.type		_ZN34_INTERNAL_ba94ad45_4_k_cu_4fca02c86thrust24THRUST_300001_SM_1000_NS12placeholders2_8E,@object
	.size		_ZN34_INTERNAL_ba94ad45_4_k_cu_4fca02c86thrust24THRUST_300001_SM_1000_NS12placeholders2_8E,(_ZN34_INTERNAL_ba94ad45_4_k_cu_4fca02c84cuda3std3__436_GLOBAL__N__ba94ad45_4_k_cu_4fca02c86ignoreE - _ZN34_INTERNAL_ba94ad45_4_k_cu_4fca02c86thrust24THRUST_300001_SM_1000_NS12placeholders2_8E)
_ZN34_INTERNAL_ba94ad45_4_k_cu_4fca02c86thrust24THRUST_300001_SM_1000_NS12placeholders2_8E:
	.zero		1
	.type		_ZN34_INTERNAL_ba94ad45_4_k_cu_4fca02c84cuda3std3__436_GLOBAL__N__ba94ad45_4_k_cu_4fca02c86ignoreE,@object
	.size		_ZN34_INTERNAL_ba94ad45_4_k_cu_4fca02c84cuda3std3__436_GLOBAL__N__ba94ad45_4_k_cu_4fca02c86ignoreE,(_ZN34_INTERNAL_ba94ad45_4_k_cu_4fca02c84cuda3std6ranges3__45__cpo4dataE - _ZN34_INTERNAL_ba94ad45_4_k_cu_4fca02c84cuda3std3__436_GLOBAL__N__ba94ad45_4_k_cu_4fca02c86ignoreE)
_ZN34_INTERNAL_ba94ad45_4_k_cu_4fca02c84cuda3std3__436_GLOBAL__N__ba94ad45_4_k_cu_4fca02c86ignoreE:
	.zero		1
	.type		_ZN34_INTERNAL_ba94ad45_4_k_cu_4fca02c84cuda3std6ranges3__45__cpo4dataE,@object
	.size		_ZN34_INTERNAL_ba94ad45_4_k_cu_4fca02c84cuda3std6ranges3__45__cpo4dataE,(_ZN34_INTERNAL_ba94ad45_4_k_cu_4fca02c86thrust24THRUST_300001_SM_1000_NS6system3cpp3parE - _ZN34_INTERNAL_ba94ad45_4_k_cu_4fca02c84cuda3std6ranges3__45__cpo4dataE)
_ZN34_INTERNAL_ba94ad45_4_k_cu_4fca02c84cuda3std6ranges3__45__cpo4dataE:
	.zero		1
	.type		_ZN34_INTERNAL_ba94ad45_4_k_cu_4fca02c86thrust24THRUST_300001_SM_1000_NS6system3cpp3parE,@object
	.size		_ZN34_INTERNAL_ba94ad45_4_k_cu_4fca02c86thrust24THRUST_300001_SM_1000_NS6system3cpp3parE,(_ZN34_INTERNAL_ba94ad45_4_k_cu_4fca02c84cuda3std3__45__cpo5beginE - _ZN34_INTERNAL_ba94ad45_4_k_cu_4fca02c86thrust24THRUST_300001_SM_1000_NS6system3cpp3parE)
_ZN34_INTERNAL_ba94ad45_4_k_cu_4fca02c86thrust24THRUST_300001_SM_1000_NS6system3cpp3parE:
	.zero		1
	.type		_ZN34_INTERNAL_ba94ad45_4_k_cu_4fca02c84cuda3std3__45__cpo5beginE,@object
	.size		_ZN34_INTERNAL_ba94ad45_4_k_cu_4fca02c84cuda3std3__45__cpo5beginE,(_ZN34_INTERNAL_ba94ad45_4_k_cu_4fca02c84cuda3std6ranges3__45__cpo5beginE - _ZN34_INTERNAL_ba94ad45_4_k_cu_4fca02c84cuda3std3__45__cpo5beginE)
_ZN34_INTERNAL_ba94ad45_4_k_cu_4fca02c84cuda3std3__45__cpo5beginE:
	.zero		1
	.type		_ZN34_INTERNAL_ba94ad45_4_k_cu_4fca02c84cuda3std6ranges3__45__cpo5beginE,@object
	.size		_ZN34_INTERNAL_ba94ad45_4_k_cu_4fca02c84cuda3std6ranges3__45__cpo5beginE,(_ZN34_INTERNAL_ba94ad45_4_k_cu_4fca02c86thrust24THRUST_300001_SM_1000_NS6deviceE - _ZN34_INTERNAL_ba94ad45_4_k_cu_4fca02c84cuda3std6ranges3__45__cpo5beginE)
_ZN34_INTERNAL_ba94ad45_4_k_cu_4fca02c84cuda3std6ranges3__45__cpo5beginE:
	.zero		1
	.type		_ZN34_INTERNAL_ba94ad45_4_k_cu_4fca02c86thrust24THRUST_300001_SM_1000_NS6deviceE,@object
	.size		_ZN34_INTERNAL_ba94ad45_4_k_cu_4fca02c86thrust24THRUST_300001_SM_1000_NS6deviceE,(_ZN34_INTERNAL_ba94ad45_4_k_cu_4fca02c84cuda3std3__47nulloptE - _ZN34_INTERNAL_ba94ad45_4_k_cu_4fca02c86thrust24THRUST_300001_SM_1000_NS6deviceE)
_ZN34_INTERNAL_ba94ad45_4_k_cu_4fca02c86thrust24THRUST_300001_SM_1000_NS6deviceE:
	.zero		1
	.type		_ZN34_INTERNAL_ba94ad45_4_k_cu_4fca02c84cuda3std3__47nulloptE,@object
	.size		_ZN34_INTERNAL_ba94ad45_4_k_cu_4fca02c84cuda3std3__47nulloptE,(_ZN34_INTERNAL_ba94ad45_4_k_cu_4fca02c84cuda3std6ranges3__45__cpo8distanceE - _ZN34_INTERNAL_ba94ad45_4_k_cu_4fca02c84cuda3std3__47nulloptE)
_ZN34_INTERNAL_ba94ad45_4_k_cu_4fca02c84cuda3std3__47nulloptE:
	.zero		1
	.type		_ZN34_INTERNAL_ba94ad45_4_k_cu_4fca02c84cuda3std6ranges3__45__cpo8distanceE,@object
	.size		_ZN34_INTERNAL_ba94ad45_4_k_cu_4fca02c84cuda3std6ranges3__45__cpo8distanceE,(_ZN34_INTERNAL_ba94ad45_4_k_cu_4fca02c86thrust24THRUST_300001_SM_1000_NS12placeholders2_4E - _ZN34_INTERNAL_ba94ad45_4_k_cu_4fca02c84cuda3std6ranges3__45__cpo8distanceE)
_ZN34_INTERNAL_ba94ad45_4_k_cu_4fca02c84cuda3std6ranges3__45__cpo8distanceE:
	.zero		1
	.type		_ZN34_INTERNAL_ba94ad45_4_k_cu_4fca02c86thrust24THRUST_300001_SM_1000_NS12placeholders2_4E,@object
	.size		_ZN34_INTERNAL_ba94ad45_4_k_cu_4fca02c86thrust24THRUST_300001_SM_1000_NS12placeholders2_4E,(_ZN34_INTERNAL_ba94ad45_4_k_cu_4fca02c84cuda3std3__45__cpo6rbeginE - _ZN34_INTERNAL_ba94ad45_4_k_cu_4fca02c86thrust24THRUST_300001_SM_1000_NS12placeholders2_4E)
_ZN34_INTERNAL_ba94ad45_4_k_cu_4fca02c86thrust24THRUST_300001_SM_1000_NS12placeholders2_4E:
	.zero		1
	.type		_ZN34_INTERNAL_ba94ad45_4_k_cu_4fca02c84cuda3std3__45__cpo6rbeginE,@object
	.size		_ZN34_INTERNAL_ba94ad45_4_k_cu_4fca02c84cuda3std3__45__cpo6rbeginE,(_ZN34_INTERNAL_ba94ad45_4_k_cu_4fca02c84cuda3std6ranges3__45__cpo7advanceE - _ZN34_INTERNAL_ba94ad45_4_k_cu_4fca02c84cuda3std3__45__cpo6rbeginE)
_ZN34_INTERNAL_ba94ad45_4_k_cu_4fca02c84cuda3std3__45__cpo6rbeginE:
	.zero		1
	.type		_ZN34_INTERNAL_ba94ad45_4_k_cu_4fca02c84cuda3std6ranges3__45__cpo7advanceE,@object
	.size		_ZN34_INTERNAL_ba94ad45_4_k_cu_4fca02c84cuda3std6ranges3__45__cpo7advanceE,(_ZN34_INTERNAL_ba94ad45_4_k_cu_4fca02c86thrust24THRUST_300001_SM_1000_NS12placeholders3_10E - _ZN34_INTERNAL_ba94ad45_4_k_cu_4fca02c84cuda3std6ranges3__45__cpo7advanceE)
_ZN34_INTERNAL_ba94ad45_4_k_cu_4fca02c84cuda3std6ranges3__45__cpo7advanceE:
	.zero		1
	.type		_ZN34_INTERNAL_ba94ad45_4_k_cu_4fca02c86thrust24THRUST_300001_SM_1000_NS12placeholders3_10E,@object
	.size		_ZN34_INTERNAL_ba94ad45_4_k_cu_4fca02c86thrust24THRUST_300001_SM_1000_NS12placeholders3_10E,(_ZN34_INTERNAL_ba94ad45_4_k_cu_4fca02c84cuda3std3__48in_placeE - _ZN34_INTERNAL_ba94ad45_4_k_cu_4fca02c86thrust24THRUST_300001_SM_1000_NS12placeholders3_10E)
_ZN34_INTERNAL_ba94ad45_4_k_cu_4fca02c86thrust24THRUST_300001_SM_1000_NS12placeholders3_10E:
	.zero		1
	.type		_ZN34_INTERNAL_ba94ad45_4_k_cu_4fca02c84cuda3std3__48in_placeE,@object
	.size		_ZN34_INTERNAL_ba94ad45_4_k_cu_4fca02c84cuda3std3__48in_placeE,(_ZN34_INTERNAL_ba94ad45_4_k_cu_4fca02c84cuda3std6ranges3__45__cpo4sizeE - _ZN34_INTERNAL_ba94ad45_4_k_cu_4fca02c84cuda3std3__48in_placeE)
_ZN34_INTERNAL_ba94ad45_4_k_cu_4fca02c84cuda3std3__48in_placeE:
	.zero		1
	.type		_ZN34_INTERNAL_ba94ad45_4_k_cu_4fca02c84cuda3std6ranges3__45__cpo4sizeE,@object
	.size		_ZN34_INTERNAL_ba94ad45_4_k_cu_4fca02c84cuda3std6ranges3__45__cpo4sizeE,(_ZN34_INTERNAL_ba94ad45_4_k_cu_4fca02c86thrust24THRUST_300001_SM_1000_NS12placeholders2_2E - _ZN34_INTERNAL_ba94ad45_4_k_cu_4fca02c84cuda3std6ranges3__45__cpo4sizeE)
_ZN34_INTERNAL_ba94ad45_4_k_cu_4fca02c84cuda3std6ranges3__45__cpo4sizeE:
	.zero		1
	.type		_ZN34_INTERNAL_ba94ad45_4_k_cu_4fca02c86thrust24THRUST_300001_SM_1000_NS12placeholders2_2E,@object
	.size		_ZN34_INTERNAL_ba94ad45_4_k_cu_4fca02c86thrust24THRUST_300001_SM_1000_NS12placeholders2_2E,(_ZN34_INTERNAL_ba94ad45_4_k_cu_4fca02c84cuda3std3__45__cpo6cbeginE - _ZN34_INTERNAL_ba94ad45_4_k_cu_4fca02c86thrust24THRUST_300001_SM_1000_NS12placeholders2_2E)
_ZN34_INTERNAL_ba94ad45_4_k_cu_4fca02c86thrust24THRUST_300001_SM_1000_NS12placeholders2_2E:
	.zero		1
	.type		_ZN34_INTERNAL_ba94ad45_4_k_cu_4fca02c84cuda3std3__45__cpo6cbeginE,@object
	.size		_ZN34_INTERNAL_ba94ad45_4_k_cu_4fca02c84cuda3std3__45__cpo6cbeginE,(_ZN34_INTERNAL_ba94ad45_4_k_cu_4fca02c84cuda3std6ranges3__45__cpo6cbeginE - _ZN34_INTERNAL_ba94ad45_4_k_cu_4fca02c84cuda3std3__45__cpo6cbeginE)
_ZN34_INTERNAL_ba94ad45_4_k_cu_4fca02c84cuda3std3__45__cpo6cbeginE:
	.zero		1
	.type		_ZN34_INTERNAL_ba94ad45_4_k_cu_4fca02c84cuda3std6ranges3__45__cpo6cbeginE,@object
	.size		_ZN34_INTERNAL_ba94ad45_4_k_cu_4fca02c84cuda3std6ranges3__45__cpo6cbeginE,(_ZN34_INTERNAL_ba94ad45_4_k_cu_4fca02c86thrust24THRUST_300001_SM_1000_NS12placeholders2_6E - _ZN34_INTERNAL_ba94ad45_4_k_cu_4fca02c84cuda3std6ranges3__45__cpo6cbeginE)
_ZN34_INTERNAL_ba94ad45_4_k_cu_4fca02c84cuda3std6ranges3__45__cpo6cbeginE:
	.zero		1
	.type		_ZN34_INTERNAL_ba94ad45_4_k_cu_4fca02c86thrust24THRUST_300001_SM_1000_NS12placeholders2_6E,@object
	.size		_ZN34_INTERNAL_ba94ad45_4_k_cu_4fca02c86thrust24THRUST_300001_SM_1000_NS12placeholders2_6E,(_ZN34_INTERNAL_ba94ad45_4_k_cu_4fca02c84cuda3std3__45__cpo7crbeginE - _ZN34_INTERNAL_ba94ad45_4_k_cu_4fca02c86thrust24THRUST_300001_SM_1000_NS12placeholders2_6E)
_ZN34_INTERNAL_ba94ad45_4_k_cu_4fca02c86thrust24THRUST_300001_SM_1000_NS12placeholders2_6E:
	.zero		1
	.type		_ZN34_INTERNAL_ba94ad45_4_k_cu_4fca02c84cuda3std3__45__cpo7crbeginE,@object
	.size		_ZN34_INTERNAL_ba94ad45_4_k_cu_4fca02c84cuda3std3__45__cpo7crbeginE,(_ZN34_INTERNAL_ba94ad45_4_k_cu_4fca02c84cuda3std6ranges3__45__cpo4nextE - _ZN34_INTERNAL_ba94ad45_4_k_cu_4fca02c84cuda3std3__45__cpo7crbeginE)
_ZN34_INTERNAL_ba94ad45_4_k_cu_4fca02c84cuda3std3__45__cpo7crbeginE:
	.zero		1
	.type		_ZN34_INTERNAL_ba94ad45_4_k_cu_4fca02c84cuda3std6ranges3__45__cpo4nextE,@object
	.size		_ZN34_INTERNAL_ba94ad45_4_k_cu_4fca02c84cuda3std6ranges3__45__cpo4nextE,(_ZN34_INTERNAL_ba94ad45_4_k_cu_4fca02c84cuda3std6ranges3__45__cpo4swapE - _ZN34_INTERNAL_ba94ad45_4_k_cu_4fca02c84cuda3std6ranges3__45__cpo4nextE)
_ZN34_INTERNAL_ba94ad45_4_k_cu_4fca02c84cuda3std6ranges3__45__cpo4nextE:
	.zero		1
	.type		_ZN34_INTERNAL_ba94ad45_4_k_cu_4fca02c84cuda3std6ranges3__45__cpo4swapE,@object
	.size		_ZN34_INTERNAL_ba94ad45_4_k_cu_4fca02c84cuda3std6ranges3__45__cpo4swapE,(_ZN34_INTERNAL_ba94ad45_4_k_cu_4fca02c86thrust24THRUST_300001_SM_1000_NS8cuda_cub10par_nosyncE - _ZN34_INTERNAL_ba94ad45_4_k_cu_4fca02c84cuda3std6ranges3__45__cpo4swapE)
_ZN34_INTERNAL_ba94ad45_4_k_cu_4fca02c84cuda3std6ranges3__45__cpo4swapE:
	.zero		1
	.type		_ZN34_INTERNAL_ba94ad45_4_k_cu_4fca02c86thrust24THRUST_300001_SM_1000_NS8cuda_cub10par_nosyncE,@object
	.size		_ZN34_INTERNAL_ba94ad45_4_k_cu_4fca02c86thrust24THRUST_300001_SM_1000_NS8cuda_cub10par_nosyncE,(_ZN34_INTERNAL_ba94ad45_4_k_cu_4fca02c86thrust24THRUST_300001_SM_1000_NS3seqE - _ZN34_INTERNAL_ba94ad45_4_k_cu_4fca02c86thrust24THRUST_300001_SM_1000_NS8cuda_cub10par_nosyncE)
_ZN34_INTERNAL_ba94ad45_4_k_cu_4fca02c86thrust24THRUST_300001_SM_1000_NS8cuda_cub10par_nosyncE:
	.zero		1
	.type		_ZN34_INTERNAL_ba94ad45_4_k_cu_4fca02c86thrust24THRUST_300001_SM_1000_NS3seqE,@object
	.size		_ZN34_INTERNAL_ba94ad45_4_k_cu_4fca02c86thrust24THRUST_300001_SM_1000_NS3seqE,(_ZN34_INTERNAL_ba94ad45_4_k_cu_4fca02c84cuda3std3__420unreachable_sentinelE - _ZN34_INTERNAL_ba94ad45_4_k_cu_4fca02c86thrust24THRUST_300001_SM_1000_NS3seqE)
_ZN34_INTERNAL_ba94ad45_4_k_cu_4fca02c86thrust24THRUST_300001_SM_1000_NS3seqE:
	.zero		1
	.type		_ZN34_INTERNAL_ba94ad45_4_k_cu_4fca02c84cuda3std3__420unreachable_sentinelE,@object
	.size		_ZN34_INTERNAL_ba94ad45_4_k_cu_4fca02c84cuda3std3__420unreachable_sentinelE,(_ZN34_INTERNAL_ba94ad45_4_k_cu_4fca02c84cuda3std6ranges3__45__cpo5ssizeE - _ZN34_INTERNAL_ba94ad45_4_k_cu_4fca02c84cuda3std3__420unreachable_sentinelE)
_ZN34_INTERNAL_ba94ad45_4_k_cu_4fca02c84cuda3std3__420unreachable_sentinelE:
	.zero		1
	.type		_ZN34_INTERNAL_ba94ad45_4_k_cu_4fca02c84cuda3std6ranges3__45__cpo5ssizeE,@object
	.size		_ZN34_INTERNAL_ba94ad45_4_k_cu_4fca02c84cuda3std6ranges3__45__cpo5ssizeE,(_ZN34_INTERNAL_ba94ad45_4_k_cu_4fca02c86thrust24THRUST_300001_SM_1000_NS12placeholders2_3E - _ZN34_INTERNAL_ba94ad45_4_k_cu_4fca02c84cuda3std6ranges3__45__cpo5ssizeE)
_ZN34_INTERNAL_ba94ad45_4_k_cu_4fca02c84cuda3std6ranges3__45__cpo5ssizeE:
	.zero		1
	.type		_ZN34_INTERNAL_ba94ad45_4_k_cu_4fca02c86thrust24THRUST_300001_SM_1000_NS12placeholders2_3E,@object
	.size		_ZN34_INTERNAL_ba94ad45_4_k_cu_4fca02c86thrust24THRUST_300001_SM_1000_NS12placeholders2_3E,(_ZN34_INTERNAL_ba94ad45_4_k_cu_4fca02c84cuda3std3__45__cpo4cendE - _ZN34_INTERNAL_ba94ad45_4_k_cu_4fca02c86thrust24THRUST_300001_SM_1000_NS12placeholders2_3E)
_ZN34_INTERNAL_ba94ad45_4_k_cu_4fca02c86thrust24THRUST_300001_SM_1000_NS12placeholders2_3E:
	.zero		1
	.type		_ZN34_INTERNAL_ba94ad45_4_k_cu_4fca02c84cuda3std3__45__cpo4cendE,@object
	.size		_ZN34_INTERNAL_ba94ad45_4_k_cu_4fca02c84cuda3std3__45__cpo4cendE,(_ZN34_INTERNAL_ba94ad45_4_k_cu_4fca02c84cuda3std6ranges3__45__cpo4cendE - _ZN34_INTERNAL_ba94ad45_4_k_cu_4fca02c84cuda3std3__45__cpo4cendE)
_ZN34_INTERNAL_ba94ad45_4_k_cu_4fca02c84cuda3std3__45__cpo4cendE:
	.zero		1
	.type		_ZN34_INTERNAL_ba94ad45_4_k_cu_4fca02c84cuda3std6ranges3__45__cpo4cendE,@object
	.size		_ZN34_INTERNAL_ba94ad45_4_k_cu_4fca02c84cuda3std6ranges3__45__cpo4cendE,(_ZN34_INTERNAL_ba94ad45_4_k_cu_4fca02c86thrust24THRUST_300001_SM_1000_NS12placeholders2_7E - _ZN34_INTERNAL_ba94ad45_4_k_cu_4fca02c84cuda3std6ranges3__45__cpo4cendE)
_ZN34_INTERNAL_ba94ad45_4_k_cu_4fca02c84cuda3std6ranges3__45__cpo4cendE:
	.zero		1
	.type		_ZN34_INTERNAL_ba94ad45_4_k_cu_4fca02c86thrust24THRUST_300001_SM_1000_NS12placeholders2_7E,@object
	.size		_ZN34_INTERNAL_ba94ad45_4_k_cu_4fca02c86thrust24THRUST_300001_SM_1000_NS12placeholders2_7E,(_ZN34_INTERNAL_ba94ad45_4_k_cu_4fca02c84cuda3std3__45__cpo5crendE - _ZN34_INTERNAL_ba94ad45_4_k_cu_4fca02c86thrust24THRUST_300001_SM_1000_NS12placeholders2_7E)
_ZN34_INTERNAL_ba94ad45_4_k_cu_4fca02c86thrust24THRUST_300001_SM_1000_NS12placeholders2_7E:
	.zero		1
	.type		_ZN34_INTERNAL_ba94ad45_4_k_cu_4fca02c84cuda3std3__45__cpo5crendE,@object
	.size		_ZN34_INTERNAL_ba94ad45_4_k_cu_4fca02c84cuda3std3__45__cpo5crendE,(_ZN34_INTERNAL_ba94ad45_4_k_cu_4fca02c84cuda3std6ranges3__45__cpo4prevE - _ZN34_INTERNAL_ba94ad45_4_k_cu_4fca02c84cuda3std3__45__cpo5crendE)
_ZN34_INTERNAL_ba94ad45_4_k_cu_4fca02c84cuda3std3__45__cpo5crendE:
	.zero		1
	.type		_ZN34_INTERNAL_ba94ad45_4_k_cu_4fca02c84cuda3std6ranges3__45__cpo4prevE,@object
	.size		_ZN34_INTERNAL_ba94ad45_4_k_cu_4fca02c84cuda3std6ranges3__45__cpo4prevE,(_ZN34_INTERNAL_ba94ad45_4_k_cu_4fca02c84cuda3std6ranges3__45__cpo9iter_moveE - _ZN34_INTERNAL_ba94ad45_4_k_cu_4fca02c84cuda3std6ranges3__45__cpo4prevE)
_ZN34_INTERNAL_ba94ad45_4_k_cu_4fca02c84cuda3std6ranges3__45__cpo4prevE:
	.zero		1
	.type		_ZN34_INTERNAL_ba94ad45_4_k_cu_4fca02c84cuda3std6ranges3__45__cpo9iter_moveE,@object
	.size		_ZN34_INTERNAL_ba94ad45_4_k_cu_4fca02c84cuda3std6ranges3__45__cpo9iter_moveE,(_ZN34_INTERNAL_ba94ad45_4_k_cu_4fca02c86thrust24THRUST_300001_SM_1000_NS6system6detail10sequential3seqE - _ZN34_INTERNAL_ba94ad45_4_k_cu_4fca02c84cuda3std6ranges3__45__cpo9iter_moveE)
_ZN34_INTERNAL_ba94ad45_4_k_cu_4fca02c84cuda3std6ranges3__45__cpo9iter_moveE:
	.zero		1
	.type		_ZN34_INTERNAL_ba94ad45_4_k_cu_4fca02c86thrust24THRUST_300001_SM_1000_NS6system6detail10sequential3seqE,@object
	.size		_ZN34_INTERNAL_ba94ad45_4_k_cu_4fca02c86thrust24THRUST_300001_SM_1000_NS6system6detail10sequential3seqE,(_ZN34_INTERNAL_ba94ad45_4_k_cu_4fca02c86thrust24THRUST_300001_SM_1000_NS12placeholders2_9E - _ZN34_INTERNAL_ba94ad45_4_k_cu_4fca02c86thrust24THRUST_300001_SM_1000_NS6system6detail10sequential3seqE)
_ZN34_INTERNAL_ba94ad45_4_k_cu_4fca02c86thrust24THRUST_300001_SM_1000_NS6system6detail10sequential3seqE:
	.zero		1
	.type		_ZN34_INTERNAL_ba94ad45_4_k_cu_4fca02c86thrust24THRUST_300001_SM_1000_NS12placeholders2_9E,@object
	.size		_ZN34_INTERNAL_ba94ad45_4_k_cu_4fca02c86thrust24THRUST_300001_SM_1000_NS12placeholders2_9E,(_ZN34_INTERNAL_ba94ad45_4_k_cu_4fca02c84cuda3std3__419piecewise_constructE - _ZN34_INTERNAL_ba94ad45_4_k_cu_4fca02c86thrust24THRUST_300001_SM_1000_NS12placeholders2_9E)
_ZN34_INTERNAL_ba94ad45_4_k_cu_4fca02c86thrust24THRUST_300001_SM_1000_NS12placeholders2_9E:
	.zero		1
	.type		_ZN34_INTERNAL_ba94ad45_4_k_cu_4fca02c84cuda3std3__419piecewise_constructE,@object
	.size		_ZN34_INTERNAL_ba94ad45_4_k_cu_4fca02c84cuda3std3__419piecewise_constructE,(_ZN34_INTERNAL_ba94ad45_4_k_cu_4fca02c84cuda3std6ranges3__45__cpo5cdataE - _ZN34_INTERNAL_ba94ad45_4_k_cu_4fca02c84cuda3std3__419piecewise_constructE)
_ZN34_INTERNAL_ba94ad45_4_k_cu_4fca02c84cuda3std3__419piecewise_constructE:
	.zero		1
	.type		_ZN34_INTERNAL_ba94ad45_4_k_cu_4fca02c84cuda3std6ranges3__45__cpo5cdataE,@object
	.size		_ZN34_INTERNAL_ba94ad45_4_k_cu_4fca02c84cuda3std6ranges3__45__cpo5cdataE,(_ZN34_INTERNAL_ba94ad45_4_k_cu_4fca02c86thrust24THRUST_300001_SM_1000_NS12placeholders2_1E - _ZN34_INTERNAL_ba94ad45_4_k_cu_4fca02c84cuda3std6ranges3__45__cpo5cdataE)
_ZN34_INTERNAL_ba94ad45_4_k_cu_4fca02c84cuda3std6ranges3__45__cpo5cdataE:
	.zero		1
	.type		_ZN34_INTERNAL_ba94ad45_4_k_cu_4fca02c86thrust24THRUST_300001_SM_1000_NS12placeholders2_1E,@object
	.size		_ZN34_INTERNAL_ba94ad45_4_k_cu_4fca02c86thrust24THRUST_300001_SM_1000_NS12placeholders2_1E,(_ZN34_INTERNAL_ba94ad45_4_k_cu_4fca02c84cuda3std3__45__cpo3endE - _ZN34_INTERNAL_ba94ad45_4_k_cu_4fca02c86thrust24THRUST_300001_SM_1000_NS12placeholders2_1E)
_ZN34_INTERNAL_ba94ad45_4_k_cu_4fca02c86thrust24THRUST_300001_SM_1000_NS12placeholders2_1E:
	.zero		1
	.type		_ZN34_INTERNAL_ba94ad45_4_k_cu_4fca02c84cuda3std3__45__cpo3endE,@object
	.size		_ZN34_INTERNAL_ba94ad45_4_k_cu_4fca02c84cuda3std3__45__cpo3endE,(_ZN34_INTERNAL_ba94ad45_4_k_cu_4fca02c84cuda3std6ranges3__45__cpo3endE - _ZN34_INTERNAL_ba94ad45_4_k_cu_4fca02c84cuda3std3__45__cpo3endE)
_ZN34_INTERNAL_ba94ad45_4_k_cu_4fca02c84cuda3std3__45__cpo3endE:
	.zero		1
	.type		_ZN34_INTERNAL_ba94ad45_4_k_cu_4fca02c84cuda3std6ranges3__45__cpo3endE,@object
	.size		_ZN34_INTERNAL_ba94ad45_4_k_cu_4fca02c84cuda3std6ranges3__45__cpo3endE,(_ZN34_INTERNAL_ba94ad45_4_k_cu_4fca02c86thrust24THRUST_300001_SM_1000_NS12placeholders2_5E - _ZN34_INTERNAL_ba94ad45_4_k_cu_4fca02c84cuda3std6ranges3__45__cpo3endE)
_ZN34_INTERNAL_ba94ad45_4_k_cu_4fca02c84cuda3std6ranges3__45__cpo3endE:
	.zero		1
	.type		_ZN34_INTERNAL_ba94ad45_4_k_cu_4fca02c86thrust24THRUST_300001_SM_1000_NS12placeholders2_5E,@object
	.size		_ZN34_INTERNAL_ba94ad45_4_k_cu_4fca02c86thrust24THRUST_300001_SM_1000_NS12placeholders2_5E,(_ZN34_INTERNAL_ba94ad45_4_k_cu_4fca02c84cuda3std3__45__cpo4rendE - _ZN34_INTERNAL_ba94ad45_4_k_cu_4fca02c86thrust24THRUST_300001_SM_1000_NS12placeholders2_5E)
_ZN34_INTERNAL_ba94ad45_4_k_cu_4fca02c86thrust24THRUST_300001_SM_1000_NS12placeholders2_5E:
	.zero		1
	.type		_ZN34_INTERNAL_ba94ad45_4_k_cu_4fca02c84cuda3std3__45__cpo4rendE,@object
	.size		_ZN34_INTERNAL_ba94ad45_4_k_cu_4fca02c84cuda3std3__45__cpo4rendE,(_ZN34_INTERNAL_ba94ad45_4_k_cu_4fca02c84cuda3std6ranges3__45__cpo9iter_swapE - _ZN34_INTERNAL_ba94ad45_4_k_cu_4fca02c84cuda3std3__45__cpo4rendE)
_ZN34_INTERNAL_ba94ad45_4_k_cu_4fca02c84cuda3std3__45__cpo4rendE:
	.zero		1
	.type		_ZN34_INTERNAL_ba94ad45_4_k_cu_4fca02c84cuda3std6ranges3__45__cpo9iter_swapE,@object
	.size		_ZN34_INTERNAL_ba94ad45_4_k_cu_4fca02c84cuda3std6ranges3__45__cpo9iter_swapE,(_ZN34_INTERNAL_ba94ad45_4_k_cu_4fca02c84cuda3std3__48unexpectE - _ZN34_INTERNAL_ba94ad45_4_k_cu_4fca02c84cuda3std6ranges3__45__cpo9iter_swapE)
_ZN34_INTERNAL_ba94ad45_4_k_cu_4fca02c84cuda3std6ranges3__45__cpo9iter_swapE:
	.zero		1
	.type		_ZN34_INTERNAL_ba94ad45_4_k_cu_4fca02c84cuda3std3__48unexpectE,@object
	.size		_ZN34_INTERNAL_ba94ad45_4_k_cu_4fca02c84cuda3std3__48unexpectE,(_ZN34_INTERNAL_ba94ad45_4_k_cu_4fca02c86thrust24THRUST_300001_SM_1000_NS8cuda_cub3parE - _ZN34_INTERNAL_ba94ad45_4_k_cu_4fca02c84cuda3std3__48unexpectE)
_ZN34_INTERNAL_ba94ad45_4_k_cu_4fca02c84cuda3std3__48unexpectE:
	.zero		1
	.type		_ZN34_INTERNAL_ba94ad45_4_k_cu_4fca02c86thrust24THRUST_300001_SM_1000_NS8cuda_cub3parE,@object
	.size		_ZN34_INTERNAL_ba94ad45_4_k_cu_4fca02c86thrust24THRUST_300001_SM_1000_NS8cuda_cub3parE,(.L_38 - _ZN34_INTERNAL_ba94ad45_4_k_cu_4fca02c86thrust24THRUST_300001_SM_1000_NS8cuda_cub3parE)
_ZN34_INTERNAL_ba94ad45_4_k_cu_4fca02c86thrust24THRUST_300001_SM_1000_NS8cuda_cub3parE:
	.zero		1
.L_38:


//--------------------- .nv.shared._ZN3cub18CUB_300001_SM_10006detail10radix_sort33DeviceRadixSortExclusiveSumKernelINS1_5radix10policy_hubIiiyE10Policy1000EyEEvPT0_ --------------------------
	.section	.nv.shared._ZN3cub18CUB_300001_SM_10006detail10radix_sort33DeviceRadixSortExclusiveSumKernelINS1_5radix10policy_hubIiiyE10Policy1000EyEEvPT0_,"aw",@nobits
	.sectionflags	@""
	.align	16
.nv.shared._ZN3cub18CUB_300001_SM_10006detail10radix_sort33DeviceRadixSortExclusiveSumKernelINS1_5radix10policy_hubIiiyE10Policy1000EyEEvPT0_:
	.zero		3360


//--------------------- .nv.shared._ZN3cub18CUB_300001_SM_10006detail10radix_sort30DeviceRadixSortHistogramKernelINS1_5radix10policy_hubIiiyE10Policy1000ELNS0_9SortOrderE0EiyNS1_21identity_decomposer_tEEEvPT2_PKT1_SA_iiT3_ --------------------------
	.section	.nv.shared._ZN3cub18CUB_300001_SM_10006detail10radix_sort30DeviceRadixSortHistogramKernelINS1_5radix10policy_hubIiiyE10Policy1000ELNS0_9SortOrderE0EiyNS1_21identity_decomposer_tEEEvPT2_PKT1_SA_iiT3_,"aw",@nobits
	.sectionflags	@""
	.align	4
.nv.shared._ZN3cub18CUB_300001_SM_10006detail10radix_sort30DeviceRadixSortHistogramKernelINS1_5radix10policy_hubIiiyE10Policy1000ELNS0_9SortOrderE0EiyNS1_21identity_decomposer_tEEEvPT2_PKT1_SA_iiT3_:
	.zero		5120


//--------------------- .nv.shared._ZN3cub18CUB_300001_SM_10006detail10radix_sort31DeviceRadixSortSingleTileKernelINS1_5radix10policy_hubIiiyE10Policy1000ELNS0_9SortOrderE0EiiyNS1_21identity_decomposer_tEEEvPKT1_PSA_PKT2_PSE_T3_iiT4_ --------------------------
	.section	.nv.shared._ZN3cub18CUB_300001_SM_10006detail10radix_sort31DeviceRadixSortSingleTileKernelINS1_5radix10policy_hubIiiyE10Policy1000ELNS0_9SortOrderE0EiiyNS1_21identity_decomposer_tEEEvPKT1_PSA_PKT2_PSE_T3_iiT4_,"aw",@nobits
	.sectionflags	@""
	.align	16
.nv.shared._ZN3cub18CUB_300001_SM_10006detail10radix_sort31DeviceRadixSortSingleTileKernelINS1_5radix10policy_hubIiiyE10Policy1000ELNS0_9SortOrderE0EiiyNS1_21identity_decomposer_tEEEvPKT1_PSA_PKT2_PSE_T3_iiT4_:
	.zero		34880


//--------------------- .nv.shared._ZN3cub18CUB_300001_SM_10006detail4scan16DeviceScanKernelINS2_10policy_hubIiiimN4cuda3std3__44plusIvEEE10Policy1000EN6thrust24THRUST_300001_SM_1000_NS10device_ptrIiEESF_NS0_13ScanTileStateIiLb1EEES9_NS1_10InputValueIiPiEEmiLb0EiEEvT0_T1_T2_iT3_T4_T5_ --------------------------
	.section	.nv.shared._ZN3cub18CUB_300001_SM_10006detail4scan16DeviceScanKernelINS2_10policy_hubIiiimN4cuda3std3__44plusIvEEE10Policy1000EN6thrust24THRUST_300001_SM_1000_NS10device_ptrIiEESF_NS0_13ScanTileStateIiLb1EEES9_NS1_10InputValueIiPiEEmiLb0EiEEvT0_T1_T2_iT3_T4_T5_,"aw",@nobits
	.sectionflags	@""
	.align	16
.nv.shared._ZN3cub18CUB_300001_SM_10006detail4scan16DeviceScanKernelINS2_10policy_hubIiiimN4cuda3std3__44plusIvEEE10Policy1000EN6thrust24THRUST_300001_SM_1000_NS10device_ptrIiEESF_NS0_13ScanTileStateIiLb1EEES9_NS1_10InputValueIiPiEEmiLb0EiEEvT0_T1_T2_iT3_T4_T5_:
	.zero		32656


//--------------------- .nv.shared._ZN3cub18CUB_300001_SM_10006detail4scan16DeviceScanKernelINS2_10policy_hubIiiijN4cuda3std3__44plusIvEEE10Policy1000EN6thrust24THRUST_300001_SM_1000_NS10device_ptrIiEESF_NS0_13ScanTileStateIiLb1EEES9_NS1_10InputValueIiPiEEjiLb0EiEEvT0_T1_T2_iT3_T4_T5_ --------------------------
	.section	.nv.shared._ZN3cub18CUB_300001_SM_10006detail4scan16DeviceScanKernelINS2_10policy_hubIiiijN4cuda3std3__44plusIvEEE10Policy1000EN6thrust24THRUST_300001_SM_1000_NS10device_ptrIiEESF_NS0_13ScanTileStateIiLb1EEES9_NS1_10InputValueIiPiEEjiLb0EiEEvT0_T1_T2_iT3_T4_T5_,"aw",@nobits
	.sectionflags	@""
	.align	16
.nv.shared._ZN3cub18CUB_300001_SM_10006detail4scan16DeviceScanKernelINS2_10policy_hubIiiijN4cuda3std3__44plusIvEEE10Policy1000EN6thrust24THRUST_300001_SM_1000_NS10device_ptrIiEESF_NS0_13ScanTileStateIiLb1EEES9_NS1_10InputValueIiPiEEjiLb0EiEEvT0_T1_T2_iT3_T4_T5_:
	.zero		34832


//--------------------- .nv.constant0._ZN3cub18CUB_300001_SM_10006detail10radix_sort29DeviceRadixSortOnesweepKernelINS1_5radix10policy_hubIiiyE10Policy1000ELNS0_9SortOrderE0EiiyiiNS1_21identity_decomposer_tEEEvPT5_SB_PT3_PKSC_PT1_PKSG_PT2_PKSK_T4_iiT6_ --------------------------
	.section	.nv.constant0._ZN3cub18CUB_300001_SM_10006detail10radix_sort29DeviceRadixSortOnesweepKernelINS1_5radix10policy_hubIiiyE10Policy1000ELNS0_9SortOrderE0EiiyiiNS1_21identity_decomposer_tEEEvPT5_SB_PT3_PKSC_PT1_PKSG_PT2_PKSK_T4_iiT6_,"a",@progbits
	.sectionflags	@""
	.align	4
.nv.constant0._ZN3cub18CUB_300001_SM_10006detail10radix_sort29DeviceRadixSortOnesweepKernelINS1_5radix10policy_hubIiiyE10Policy1000ELNS0_9SortOrderE0EiiyiiNS1_21identity_decomposer_tEEEvPT5_SB_PT3_PKSC_PT1_PKSG_PT2_PKSK_T4_iiT6_:
	.zero		973


//--------------------- .nv.constant0._ZN3cub18CUB_300001_SM_10006detail10radix_sort33DeviceRadixSortExclusiveSumKernelINS1_5radix10policy_hubIiiyE10Policy1000EyEEvPT0_ --------------------------
	.section	.nv.constant0._ZN3cub18CUB_300001_SM_10006detail10radix_sort33DeviceRadixSortExclusiveSumKernelINS1_5radix10policy_hubIiiyE10Policy1000EyEEvPT0_,"a",@progbits
	.sectionflags	@""
	.align	4
.nv.constant0._ZN3cub18CUB_300001_SM_10006detail10radix_sort33DeviceRadixSortExclusiveSumKernelINS1_5radix10policy_hubIiiyE10Policy1000EyEEvPT0_:
	.zero		904


//--------------------- .nv.constant0._ZN3cub18CUB_300001_SM_10006detail10radix_sort30DeviceRadixSortHistogramKernelINS1_5radix10policy_hubIiiyE10Policy1000ELNS0_9SortOrderE0EiyNS1_21identity_decomposer_tEEEvPT2_PKT1_SA_iiT3_ --------------------------
	.section	.nv.constant0._ZN3cub18CUB_300001_SM_10006detail10radix_sort30DeviceRadixSortHistogramKernelINS1_5radix10policy_hubIiiyE10Policy1000ELNS0_9SortOrderE0EiyNS1_21identity_decomposer_tEEEvPT2_PKT1_SA_iiT3_,"a",@progbits
	.sectionflags	@""
	.align	4
.nv.constant0._ZN3cub18CUB_300001_SM_10006detail10radix_sort30DeviceRadixSortHistogramKernelINS1_5radix10policy_hubIiiyE10Policy1000ELNS0_9SortOrderE0EiyNS1_21identity_decomposer_tEEEvPT2_PKT1_SA_iiT3_:
	.zero		929


//--------------------- .nv.constant0._ZN3cub18CUB_300001_SM_10006detail10radix_sort31DeviceRadixSortSingleTileKernelINS1_5radix10policy_hubIiiyE10Policy1000ELNS0_9SortOrderE0EiiyNS1_21identity_decomposer_tEEEvPKT1_PSA_PKT2_PSE_T3_iiT4_ --------------------------
	.section	.nv.constant0._ZN3cub18CUB_300001_SM_10006detail10radix_sort31DeviceRadixSortSingleTileKernelINS1_5radix10policy_hubIiiyE10Policy1000ELNS0_9SortOrderE0EiiyNS1_21identity_decomposer_tEEEvPKT1_PSA_PKT2_PSE_T3_iiT4_,"a",@progbits
	.sectionflags	@""
	.align	4
.nv.constant0._ZN3cub18CUB_300001_SM_10006detail10radix_sort31DeviceRadixSortSingleTileKernelINS1_5radix10policy_hubIiiyE10Policy1000ELNS0_9SortOrderE0EiiyNS1_21identity_decomposer_tEEEvPKT1_PSA_PKT2_PSE_T3_iiT4_:
	.zero		945


//--------------------- .nv.constant0._ZN3cub18CUB_300001_SM_10006detail4scan16DeviceScanKernelINS2_10policy_hubIiiimN4cuda3std3__44plusIvEEE10Policy1000EN6thrust24THRUST_300001_SM_1000_NS10device_ptrIiEESF_NS0_13ScanTileStateIiLb1EEES9_NS1_10InputValueIiPiEEmiLb0EiEEvT0_T1_T2_iT3_T4_T5_ --------------------------
	.section	.nv.constant0._ZN3cub18CUB_300001_SM_10006detail4scan16DeviceScanKernelINS2_10policy_hubIiiimN4cuda3std3__44plusIvEEE10Policy1000EN6thrust24THRUST_300001_SM_1000_NS10device_ptrIiEESF_NS0_13ScanTileStateIiLb1EEES9_NS1_10InputValueIiPiEEmiLb0EiEEvT0_T1_T2_iT3_T4_T5_,"a",@progbits
	.sectionflags	@""
	.align	4
.nv.constant0._ZN3cub18CUB_300001_SM_10006detail4scan16DeviceScanKernelINS2_10policy_hubIiiimN4cuda3std3__44plusIvEEE10Policy1000EN6thrust24THRUST_300001_SM_1000_NS10device_ptrIiEESF_NS0_13ScanTileStateIiLb1EEES9_NS1_10InputValueIiPiEEmiLb0EiEEvT0_T1_T2_iT3_T4_T5_:
	.zero		952


//--------------------- .nv.constant0._ZN3cub18CUB_300001_SM_10006detail4scan16DeviceScanKernelINS2_10policy_hubIiiijN4cuda3std3__44plusIvEEE10Policy1000EN6thrust24THRUST_300001_SM_1000_NS10device_ptrIiEESF_NS0_13ScanTileStateIiLb1EEES9_NS1_10InputValueIiPiEEjiLb0EiEEvT0_T1_T2_iT3_T4_T5_ --------------------------
	.section	.nv.constant0._ZN3cub18CUB_300001_SM_10006detail4scan16DeviceScanKernelINS2_10policy_hubIiiijN4cuda3std3__44plusIvEEE10Policy1000EN6thrust24THRUST_300001_SM_1000_NS10device_ptrIiEESF_NS0_13ScanTileStateIiLb1EEES9_NS1_10InputValueIiPiEEjiLb0EiEEvT0_T1_T2_iT3_T4_T5_,"a",@progbits
	.sectionflags	@""
	.align	4
.nv.constant0._ZN3cub18CUB_300001_SM_10006detail4scan16DeviceScanKernelINS2_10policy_hubIiiijN4cuda3std3__44plusIvEEE10Policy1000EN6thrust24THRUST_300001_SM_1000_NS10device_ptrIiEESF_NS0_13ScanTileStateIiLb1EEES9_NS1_10InputValueIiPiEEjiLb0EiEEvT0_T1_T2_iT3_T4_T5_:
	.zero		948


//--------------------- .nv.constant0._ZN3cub18CUB_300001_SM_10006detail4scan20DeviceScanInitKernelINS0_13ScanTileStateIiLb1EEEEEvT_i --------------------------
	.section	.nv.constant0._ZN3cub18CUB_300001_SM_10006detail4scan20DeviceScanInitKernelINS0_13ScanTileStateIiLb1EEEEEvT_i,"a",@progbits
	.sectionflags	@""
	.align	4
.nv.constant0._ZN3cub18CUB_300001_SM_10006detail4scan20DeviceScanInitKernelINS0_13ScanTileStateIiLb1EEEEEvT_i:
	.zero		908


//--------------------- .nv.constant0._ZN3cub18CUB_300001_SM_10006detail11EmptyKernelIvEEvv --------------------------
	.section	.nv.constant0._ZN3cub18CUB_300001_SM_10006detail11EmptyKernelIvEEvv,"a",@progbits
	.sectionflags	@""
	.align	4
.nv.constant0._ZN3cub18CUB_300001_SM_10006detail11EmptyKernelIvEEvv:
	.zero		896


//--------------------- .nv.constant0._Z22forman_ricci_1d_kernelPKiS0_S0_Pfi --------------------------
	.section	.nv.constant0._Z22forman_ricci_1d_kernelPKiS0_S0_Pfi,"a",@progbits
	.sectionflags	@""
	.align	4
.nv.constant0._Z22forman_ricci_1d_kernelPKiS0_S0_Pfi:
	.zero		932


//--------------------- .nv.constant0._Z23demo_neighbor_iterationPKiS0_S0_Pxi --------------------------
	.section	.nv.constant0._Z23demo_neighbor_iterationPKiS0_S0_Pxi,"a",@progbits
	.sectionflags	@""
	.align	4
.nv.constant0._Z23demo_neighbor_iterationPKiS0_S0_Pxi:
	.zero		932


//--------------------- .nv.constant0._Z20count_edges_per_nodePKiPii --------------------------
	.section	.nv.constant0._Z20count_edges_per_nodePKiPii,"a",@progbits
	.sectionflags	@""
	.align	4
.nv.constant0._Z20count_edges_per_nodePKiPii:
	.zero		916


//--------------------- .nv.constant0._Z26duplicate_edges_undirectedPKiS0_PiS1_i --------------------------
	.section	.nv.constant0._Z26duplicate_edges_undirectedPKiS0_PiS1_i,"a",@progbits
	.sectionflags	@""
	.align	4
.nv.constant0._Z26duplicate_edges_undirectedPKiS0_PiS1_i:
	.zero		932


//--------------------- .nv.constant0._Z31generate_random_edges_canonicalPiS_iiP17curandStateXORWOW --------------------------
	.section	.nv.constant0._Z31generate_random_edges_canonicalPiS_iiP17curandStateXORWOW,"a",@progbits
	.sectionflags	@""
	.align	4
.nv.constant0._Z31generate_random_edges_canonicalPiS_iiP17curandStateXORWOW:
	.zero		928


//--------------------- .nv.constant0._Z18init_curand_statesP17curandStateXORWOWim --------------------------
	.section	.nv.constant0._Z18init_curand_statesP17curandStateXORWOWim,"a",@progbits
	.sectionflags	@""
	.align	4
.nv.constant0._Z18init_curand_statesP17curandStateXORWOWim:
	.zero		920


//--------------------- SYMBOLS --------------------------

	.type		.nv.reservedSmem.offset0,@object
	.size		.nv.reservedSmem.offset0,0x4
	.type		.nv.reservedSmem.cap,@object
	.size		.nv.reservedSmem.cap,0x4
